//
// Generated by NVIDIA NVVM Compiler
//
// Compiler Build ID: CL-36424714
// Cuda compilation tools, release 13.0, V13.0.88
// Based on NVVM 20.0.0
//

.version 9.0
.target sm_100
.address_size 64

	// .globl	_ZN3cub18CUB_300001_SM_10006detail11EmptyKernelIvEEvv
// _ZZN3cub18CUB_300001_SM_10006detail6reduce28DeviceReduceSingleTileKernelINS2_10policy_hubIljN4cuda3std3__44plusIlEEE10Policy1000EN6thrust24THRUST_300001_SM_1000_NS18transform_iteratorINSD_6detail14equal_to_valueIiEENSF_15normal_iteratorINSD_10device_ptrIfEEEEllEEPljS9_llNS7_10__identityEEEvT0_T1_T2_T3_T4_T6_E12temp_storage has been demoted
// _ZZN3cub18CUB_300001_SM_10006detail6reduce18DeviceReduceKernelINS2_10policy_hubIljN4cuda3std3__44plusIlEEE10Policy1000EN6thrust24THRUST_300001_SM_1000_NS18transform_iteratorINSD_6detail14equal_to_valueIiEENSF_15normal_iteratorINSD_10device_ptrIfEEEEllEEjS9_lNS7_10__identityEEEvT0_PT3_T1_NS0_13GridEvenShareISR_EET2_T4_E12temp_storage has been demoted
// _ZZN3cub18CUB_300001_SM_10006detail6reduce28DeviceReduceSingleTileKernelINS2_10policy_hubIljN4cuda3std3__44plusIlEEE10Policy1000EPlSC_iS9_llNS7_10__identityEEEvT0_T1_T2_T3_T4_T6_E12temp_storage has been demoted
// _ZZN3cub18CUB_300001_SM_10006detail6reduce28DeviceReduceSingleTileKernelINS2_10policy_hubIlyN4cuda3std3__44plusIlEEE10Policy1000EN6thrust24THRUST_300001_SM_1000_NS18transform_iteratorINSD_6detail14equal_to_valueIiEENSF_15normal_iteratorINSD_10device_ptrIfEEEEllEEPlyS9_llNS7_10__identityEEEvT0_T1_T2_T3_T4_T6_E12temp_storage has been demoted
// _ZZN3cub18CUB_300001_SM_10006detail6reduce18DeviceReduceKernelINS2_10policy_hubIlyN4cuda3std3__44plusIlEEE10Policy1000EN6thrust24THRUST_300001_SM_1000_NS18transform_iteratorINSD_6detail14equal_to_valueIiEENSF_15normal_iteratorINSD_10device_ptrIfEEEEllEEyS9_lNS7_10__identityEEEvT0_PT3_T1_NS0_13GridEvenShareISR_EET2_T4_E12temp_storage has been demoted
// _ZZN3cub18CUB_300001_SM_10006detail6reduce28DeviceReduceSingleTileKernelINS2_10policy_hubIlyN4cuda3std3__44plusIlEEE10Policy1000EPlSC_iS9_llNS7_10__identityEEEvT0_T1_T2_T3_T4_T6_E12temp_storage has been demoted
.global .align 1 .b8 _ZN34_INTERNAL_d91d8f15_4_k_cu_685813924cuda3std3__45__cpo5beginE[1];
.global .align 1 .b8 _ZN34_INTERNAL_d91d8f15_4_k_cu_685813924cuda3std3__45__cpo3endE[1];
.global .align 1 .b8 _ZN34_INTERNAL_d91d8f15_4_k_cu_685813924cuda3std3__45__cpo6cbeginE[1];
.global .align 1 .b8 _ZN34_INTERNAL_d91d8f15_4_k_cu_685813924cuda3std3__45__cpo4cendE[1];
.global .align 1 .b8 _ZN34_INTERNAL_d91d8f15_4_k_cu_685813924cuda3std3__45__cpo6rbeginE[1];
.global .align 1 .b8 _ZN34_INTERNAL_d91d8f15_4_k_cu_685813924cuda3std3__45__cpo4rendE[1];
.global .align 1 .b8 _ZN34_INTERNAL_d91d8f15_4_k_cu_685813924cuda3std3__45__cpo7crbeginE[1];
.global .align 1 .b8 _ZN34_INTERNAL_d91d8f15_4_k_cu_685813924cuda3std3__45__cpo5crendE[1];
.global .align 1 .b8 _ZN34_INTERNAL_d91d8f15_4_k_cu_685813924cuda3std3__436_GLOBAL__N__d91d8f15_4_k_cu_685813926ignoreE[1];
.global .align 1 .b8 _ZN34_INTERNAL_d91d8f15_4_k_cu_685813924cuda3std3__419piecewise_constructE[1];
.global .align 1 .b8 _ZN34_INTERNAL_d91d8f15_4_k_cu_685813924cuda3std3__48in_placeE[1];
.global .align 1 .b8 _ZN34_INTERNAL_d91d8f15_4_k_cu_685813924cuda3std3__420unreachable_sentinelE[1];
.global .align 1 .b8 _ZN34_INTERNAL_d91d8f15_4_k_cu_685813924cuda3std3__47nulloptE[1];
.global .align 1 .b8 _ZN34_INTERNAL_d91d8f15_4_k_cu_685813924cuda3std3__48unexpectE[1];
.global .align 1 .b8 _ZN34_INTERNAL_d91d8f15_4_k_cu_685813924cuda3std6ranges3__45__cpo4swapE[1];
.global .align 1 .b8 _ZN34_INTERNAL_d91d8f15_4_k_cu_685813924cuda3std6ranges3__45__cpo9iter_moveE[1];
.global .align 1 .b8 _ZN34_INTERNAL_d91d8f15_4_k_cu_685813924cuda3std6ranges3__45__cpo5beginE[1];
.global .align 1 .b8 _ZN34_INTERNAL_d91d8f15_4_k_cu_685813924cuda3std6ranges3__45__cpo3endE[1];
.global .align 1 .b8 _ZN34_INTERNAL_d91d8f15_4_k_cu_685813924cuda3std6ranges3__45__cpo6cbeginE[1];
.global .align 1 .b8 _ZN34_INTERNAL_d91d8f15_4_k_cu_685813924cuda3std6ranges3__45__cpo4cendE[1];
.global .align 1 .b8 _ZN34_INTERNAL_d91d8f15_4_k_cu_685813924cuda3std6ranges3__45__cpo7advanceE[1];
.global .align 1 .b8 _ZN34_INTERNAL_d91d8f15_4_k_cu_685813924cuda3std6ranges3__45__cpo9iter_swapE[1];
.global .align 1 .b8 _ZN34_INTERNAL_d91d8f15_4_k_cu_685813924cuda3std6ranges3__45__cpo4nextE[1];
.global .align 1 .b8 _ZN34_INTERNAL_d91d8f15_4_k_cu_685813924cuda3std6ranges3__45__cpo4prevE[1];
.global .align 1 .b8 _ZN34_INTERNAL_d91d8f15_4_k_cu_685813924cuda3std6ranges3__45__cpo4dataE[1];
.global .align 1 .b8 _ZN34_INTERNAL_d91d8f15_4_k_cu_685813924cuda3std6ranges3__45__cpo5cdataE[1];
.global .align 1 .b8 _ZN34_INTERNAL_d91d8f15_4_k_cu_685813924cuda3std6ranges3__45__cpo4sizeE[1];
.global .align 1 .b8 _ZN34_INTERNAL_d91d8f15_4_k_cu_685813924cuda3std6ranges3__45__cpo5ssizeE[1];
.global .align 1 .b8 _ZN34_INTERNAL_d91d8f15_4_k_cu_685813924cuda3std6ranges3__45__cpo8distanceE[1];
.global .align 1 .b8 _ZN34_INTERNAL_d91d8f15_4_k_cu_685813926thrust24THRUST_300001_SM_1000_NS8cuda_cub3parE[1];
.global .align 1 .b8 _ZN34_INTERNAL_d91d8f15_4_k_cu_685813926thrust24THRUST_300001_SM_1000_NS8cuda_cub10par_nosyncE[1];
.global .align 1 .b8 _ZN34_INTERNAL_d91d8f15_4_k_cu_685813926thrust24THRUST_300001_SM_1000_NS6system6detail10sequential3seqE[1];
.global .align 1 .b8 _ZN34_INTERNAL_d91d8f15_4_k_cu_685813926thrust24THRUST_300001_SM_1000_NS12placeholders2_1E[1];
.global .align 1 .b8 _ZN34_INTERNAL_d91d8f15_4_k_cu_685813926thrust24THRUST_300001_SM_1000_NS12placeholders2_2E[1];
.global .align 1 .b8 _ZN34_INTERNAL_d91d8f15_4_k_cu_685813926thrust24THRUST_300001_SM_1000_NS12placeholders2_3E[1];
.global .align 1 .b8 _ZN34_INTERNAL_d91d8f15_4_k_cu_685813926thrust24THRUST_300001_SM_1000_NS12placeholders2_4E[1];
.global .align 1 .b8 _ZN34_INTERNAL_d91d8f15_4_k_cu_685813926thrust24THRUST_300001_SM_1000_NS12placeholders2_5E[1];
.global .align 1 .b8 _ZN34_INTERNAL_d91d8f15_4_k_cu_685813926thrust24THRUST_300001_SM_1000_NS12placeholders2_6E[1];
.global .align 1 .b8 _ZN34_INTERNAL_d91d8f15_4_k_cu_685813926thrust24THRUST_300001_SM_1000_NS12placeholders2_7E[1];
.global .align 1 .b8 _ZN34_INTERNAL_d91d8f15_4_k_cu_685813926thrust24THRUST_300001_SM_1000_NS12placeholders2_8E[1];
.global .align 1 .b8 _ZN34_INTERNAL_d91d8f15_4_k_cu_685813926thrust24THRUST_300001_SM_1000_NS12placeholders2_9E[1];
.global .align 1 .b8 _ZN34_INTERNAL_d91d8f15_4_k_cu_685813926thrust24THRUST_300001_SM_1000_NS12placeholders3_10E[1];
.global .align 1 .b8 _ZN34_INTERNAL_d91d8f15_4_k_cu_685813926thrust24THRUST_300001_SM_1000_NS3seqE[1];

.visible .entry _ZN3cub18CUB_300001_SM_10006detail11EmptyKernelIvEEvv()
{


	ret;

}
	// .globl	_ZN3cub18CUB_300001_SM_10006detail6reduce28DeviceReduceSingleTileKernelINS2_10policy_hubIljN4cuda3std3__44plusIlEEE10Policy1000EN6thrust24THRUST_300001_SM_1000_NS18transform_iteratorINSD_6detail14equal_to_valueIiEENSF_15normal_iteratorINSD_10device_ptrIfEEEEllEEPljS9_llNS7_10__identityEEEvT0_T1_T2_T3_T4_T6_
.visible .entry _ZN3cub18CUB_300001_SM_10006detail6reduce28DeviceReduceSingleTileKernelINS2_10policy_hubIljN4cuda3std3__44plusIlEEE10Policy1000EN6thrust24THRUST_300001_SM_1000_NS18transform_iteratorINSD_6detail14equal_to_valueIiEENSF_15normal_iteratorINSD_10device_ptrIfEEEEllEEPljS9_llNS7_10__identityEEEvT0_T1_T2_T3_T4_T6_(
	.param .align 8 .b8 _ZN3cub18CUB_300001_SM_10006detail6reduce28DeviceReduceSingleTileKernelINS2_10policy_hubIljN4cuda3std3__44plusIlEEE10Policy1000EN6thrust24THRUST_300001_SM_1000_NS18transform_iteratorINSD_6detail14equal_to_valueIiEENSF_15normal_iteratorINSD_10device_ptrIfEEEEllEEPljS9_llNS7_10__identityEEEvT0_T1_T2_T3_T4_T6__param_0[16],
	.param .u64 .ptr .align 1 _ZN3cub18CUB_300001_SM_10006detail6reduce28DeviceReduceSingleTileKernelINS2_10policy_hubIljN4cuda3std3__44plusIlEEE10Policy1000EN6thrust24THRUST_300001_SM_1000_NS18transform_iteratorINSD_6detail14equal_to_valueIiEENSF_15normal_iteratorINSD_10device_ptrIfEEEEllEEPljS9_llNS7_10__identityEEEvT0_T1_T2_T3_T4_T6__param_1,
	.param .u32 _ZN3cub18CUB_300001_SM_10006detail6reduce28DeviceReduceSingleTileKernelINS2_10policy_hubIljN4cuda3std3__44plusIlEEE10Policy1000EN6thrust24THRUST_300001_SM_1000_NS18transform_iteratorINSD_6detail14equal_to_valueIiEENSF_15normal_iteratorINSD_10device_ptrIfEEEEllEEPljS9_llNS7_10__identityEEEvT0_T1_T2_T3_T4_T6__param_2,
	.param .align 1 .b8 _ZN3cub18CUB_300001_SM_10006detail6reduce28DeviceReduceSingleTileKernelINS2_10policy_hubIljN4cuda3std3__44plusIlEEE10Policy1000EN6thrust24THRUST_300001_SM_1000_NS18transform_iteratorINSD_6detail14equal_to_valueIiEENSF_15normal_iteratorINSD_10device_ptrIfEEEEllEEPljS9_llNS7_10__identityEEEvT0_T1_T2_T3_T4_T6__param_3[1],
	.param .u64 _ZN3cub18CUB_300001_SM_10006detail6reduce28DeviceReduceSingleTileKernelINS2_10policy_hubIljN4cuda3std3__44plusIlEEE10Policy1000EN6thrust24THRUST_300001_SM_1000_NS18transform_iteratorINSD_6detail14equal_to_valueIiEENSF_15normal_iteratorINSD_10device_ptrIfEEEEllEEPljS9_llNS7_10__identityEEEvT0_T1_T2_T3_T4_T6__param_4,
	.param .align 1 .b8 _ZN3cub18CUB_300001_SM_10006detail6reduce28DeviceReduceSingleTileKernelINS2_10policy_hubIljN4cuda3std3__44plusIlEEE10Policy1000EN6thrust24THRUST_300001_SM_1000_NS18transform_iteratorINSD_6detail14equal_to_valueIiEENSF_15normal_iteratorINSD_10device_ptrIfEEEEllEEPljS9_llNS7_10__identityEEEvT0_T1_T2_T3_T4_T6__param_5[1]
)
.maxntid 512
.minnctapersm 1
{
	.reg .pred 	%p<140>;
	.reg .b16 	%rs<5>;
	.reg .b32 	%r<292>;
	.reg .b32 	%f<77>;
	.reg .b64 	%rd<431>;
	// demoted variable
	.shared .align 8 .b8 _ZZN3cub18CUB_300001_SM_10006detail6reduce28DeviceReduceSingleTileKernelINS2_10policy_hubIljN4cuda3std3__44plusIlEEE10Policy1000EN6thrust24THRUST_300001_SM_1000_NS18transform_iteratorINSD_6detail14equal_to_valueIiEENSF_15normal_iteratorINSD_10device_ptrIfEEEEllEEPljS9_llNS7_10__identityEEEvT0_T1_T2_T3_T4_T6_E12temp_storage[152];
	ld.param.u32 	%r52, [_ZN3cub18CUB_300001_SM_10006detail6reduce28DeviceReduceSingleTileKernelINS2_10policy_hubIljN4cuda3std3__44plusIlEEE10Policy1000EN6thrust24THRUST_300001_SM_1000_NS18transform_iteratorINSD_6detail14equal_to_valueIiEENSF_15normal_iteratorINSD_10device_ptrIfEEEEllEEPljS9_llNS7_10__identityEEEvT0_T1_T2_T3_T4_T6__param_0+8];
	ld.param.u64 	%rd49, [_ZN3cub18CUB_300001_SM_10006detail6reduce28DeviceReduceSingleTileKernelINS2_10policy_hubIljN4cuda3std3__44plusIlEEE10Policy1000EN6thrust24THRUST_300001_SM_1000_NS18transform_iteratorINSD_6detail14equal_to_valueIiEENSF_15normal_iteratorINSD_10device_ptrIfEEEEllEEPljS9_llNS7_10__identityEEEvT0_T1_T2_T3_T4_T6__param_0];
	ld.param.u64 	%rd51, [_ZN3cub18CUB_300001_SM_10006detail6reduce28DeviceReduceSingleTileKernelINS2_10policy_hubIljN4cuda3std3__44plusIlEEE10Policy1000EN6thrust24THRUST_300001_SM_1000_NS18transform_iteratorINSD_6detail14equal_to_valueIiEENSF_15normal_iteratorINSD_10device_ptrIfEEEEllEEPljS9_llNS7_10__identityEEEvT0_T1_T2_T3_T4_T6__param_1];
	ld.param.u32 	%r53, [_ZN3cub18CUB_300001_SM_10006detail6reduce28DeviceReduceSingleTileKernelINS2_10policy_hubIljN4cuda3std3__44plusIlEEE10Policy1000EN6thrust24THRUST_300001_SM_1000_NS18transform_iteratorINSD_6detail14equal_to_valueIiEENSF_15normal_iteratorINSD_10device_ptrIfEEEEllEEPljS9_llNS7_10__identityEEEvT0_T1_T2_T3_T4_T6__param_2];
	ld.param.u64 	%rd50, [_ZN3cub18CUB_300001_SM_10006detail6reduce28DeviceReduceSingleTileKernelINS2_10policy_hubIljN4cuda3std3__44plusIlEEE10Policy1000EN6thrust24THRUST_300001_SM_1000_NS18transform_iteratorINSD_6detail14equal_to_valueIiEENSF_15normal_iteratorINSD_10device_ptrIfEEEEllEEPljS9_llNS7_10__identityEEEvT0_T1_T2_T3_T4_T6__param_4];
	cvta.to.global.u64 	%rd1, %rd51;
	setp.ne.s32 	%p1, %r53, 0;
	@%p1 bra 	$L__BB1_3;
	mov.u32 	%r274, %tid.x;
	setp.ne.s32 	%p139, %r274, 0;
	@%p139 bra 	$L__BB1_52;
	st.global.u64 	[%rd1], %rd50;
	bra.uni 	$L__BB1_52;
$L__BB1_3:
	cvta.to.global.u64 	%rd2, %rd49;
	setp.gt.u32 	%p2, %r53, 3583;
	@%p2 bra 	$L__BB1_28;
	mov.u32 	%r2, %tid.x;
	setp.ge.u32 	%p67, %r2, %r53;
	mov.b64 	%rd418, 0;
	mov.u32 	%r278, %r2;
	@%p67 bra 	$L__BB1_6;
	mul.wide.u32 	%rd239, %r2, 4;
	add.s64 	%rd240, %rd2, %rd239;
	ld.global.f32 	%f46, [%rd240];
	cvt.rn.f32.s32 	%f47, %r52;
	setp.eq.f32 	%p68, %f46, %f47;
	selp.u64 	%rd418, 1, 0, %p68;
	add.s32 	%r278, %r2, 512;
$L__BB1_6:
	setp.ge.u32 	%p69, %r278, %r53;
	@%p69 bra 	$L__BB1_19;
	cvt.rn.f32.s32 	%f1, %r52;
	not.b32 	%r151, %r278;
	add.s32 	%r152, %r53, %r151;
	shr.u32 	%r153, %r152, 9;
	add.s32 	%r5, %r153, 1;
	and.b32  	%r6, %r5, 15;
	setp.lt.u32 	%p70, %r152, 7680;
	@%p70 bra 	$L__BB1_10;
	and.b32  	%r154, %r5, 16777200;
	neg.s32 	%r276, %r154;
	mul.wide.u32 	%rd242, %r278, 4;
	add.s64 	%rd243, %rd242, %rd2;
	add.s64 	%rd408, %rd243, 16384;
$L__BB1_9:
	.pragma "nounroll";
	ld.global.f32 	%f48, [%rd408+-16384];
	setp.eq.f32 	%p71, %f48, %f1;
	selp.u64 	%rd244, 1, 0, %p71;
	add.s64 	%rd245, %rd418, %rd244;
	ld.global.f32 	%f49, [%rd408+-14336];
	setp.eq.f32 	%p72, %f49, %f1;
	selp.u64 	%rd246, 1, 0, %p72;
	add.s64 	%rd247, %rd245, %rd246;
	ld.global.f32 	%f50, [%rd408+-12288];
	setp.eq.f32 	%p73, %f50, %f1;
	selp.u64 	%rd248, 1, 0, %p73;
	add.s64 	%rd249, %rd247, %rd248;
	ld.global.f32 	%f51, [%rd408+-10240];
	setp.eq.f32 	%p74, %f51, %f1;
	selp.u64 	%rd250, 1, 0, %p74;
	add.s64 	%rd251, %rd249, %rd250;
	ld.global.f32 	%f52, [%rd408+-8192];
	setp.eq.f32 	%p75, %f52, %f1;
	selp.u64 	%rd252, 1, 0, %p75;
	add.s64 	%rd253, %rd251, %rd252;
	ld.global.f32 	%f53, [%rd408+-6144];
	setp.eq.f32 	%p76, %f53, %f1;
	selp.u64 	%rd254, 1, 0, %p76;
	add.s64 	%rd255, %rd253, %rd254;
	ld.global.f32 	%f54, [%rd408+-4096];
	setp.eq.f32 	%p77, %f54, %f1;
	selp.u64 	%rd256, 1, 0, %p77;
	add.s64 	%rd257, %rd255, %rd256;
	ld.global.f32 	%f55, [%rd408+-2048];
	setp.eq.f32 	%p78, %f55, %f1;
	selp.u64 	%rd258, 1, 0, %p78;
	add.s64 	%rd259, %rd257, %rd258;
	ld.global.f32 	%f56, [%rd408];
	setp.eq.f32 	%p79, %f56, %f1;
	selp.u64 	%rd260, 1, 0, %p79;
	add.s64 	%rd261, %rd259, %rd260;
	ld.global.f32 	%f57, [%rd408+2048];
	setp.eq.f32 	%p80, %f57, %f1;
	selp.u64 	%rd262, 1, 0, %p80;
	add.s64 	%rd263, %rd261, %rd262;
	ld.global.f32 	%f58, [%rd408+4096];
	setp.eq.f32 	%p81, %f58, %f1;
	selp.u64 	%rd264, 1, 0, %p81;
	add.s64 	%rd265, %rd263, %rd264;
	ld.global.f32 	%f59, [%rd408+6144];
	setp.eq.f32 	%p82, %f59, %f1;
	selp.u64 	%rd266, 1, 0, %p82;
	add.s64 	%rd267, %rd265, %rd266;
	ld.global.f32 	%f60, [%rd408+8192];
	setp.eq.f32 	%p83, %f60, %f1;
	selp.u64 	%rd268, 1, 0, %p83;
	add.s64 	%rd269, %rd267, %rd268;
	ld.global.f32 	%f61, [%rd408+10240];
	setp.eq.f32 	%p84, %f61, %f1;
	selp.u64 	%rd270, 1, 0, %p84;
	add.s64 	%rd271, %rd269, %rd270;
	ld.global.f32 	%f62, [%rd408+12288];
	setp.eq.f32 	%p85, %f62, %f1;
	selp.u64 	%rd272, 1, 0, %p85;
	add.s64 	%rd273, %rd271, %rd272;
	ld.global.f32 	%f63, [%rd408+14336];
	setp.eq.f32 	%p86, %f63, %f1;
	selp.u64 	%rd274, 1, 0, %p86;
	add.s64 	%rd418, %rd273, %rd274;
	add.s32 	%r278, %r278, 8192;
	add.s32 	%r276, %r276, 16;
	add.s64 	%rd408, %rd408, 32768;
	setp.ne.s32 	%p87, %r276, 0;
	@%p87 bra 	$L__BB1_9;
$L__BB1_10:
	setp.eq.s32 	%p88, %r6, 0;
	@%p88 bra 	$L__BB1_19;
	and.b32  	%r13, %r5, 7;
	setp.lt.u32 	%p89, %r6, 8;
	@%p89 bra 	$L__BB1_13;
	mul.wide.u32 	%rd276, %r278, 4;
	add.s64 	%rd277, %rd2, %rd276;
	ld.global.f32 	%f64, [%rd277];
	setp.eq.f32 	%p90, %f64, %f1;
	selp.u64 	%rd278, 1, 0, %p90;
	add.s64 	%rd279, %rd418, %rd278;
	ld.global.f32 	%f65, [%rd277+2048];
	setp.eq.f32 	%p91, %f65, %f1;
	selp.u64 	%rd280, 1, 0, %p91;
	add.s64 	%rd281, %rd279, %rd280;
	ld.global.f32 	%f66, [%rd277+4096];
	setp.eq.f32 	%p92, %f66, %f1;
	selp.u64 	%rd282, 1, 0, %p92;
	add.s64 	%rd283, %rd281, %rd282;
	ld.global.f32 	%f67, [%rd277+6144];
	setp.eq.f32 	%p93, %f67, %f1;
	selp.u64 	%rd284, 1, 0, %p93;
	add.s64 	%rd285, %rd283, %rd284;
	ld.global.f32 	%f68, [%rd277+8192];
	setp.eq.f32 	%p94, %f68, %f1;
	selp.u64 	%rd286, 1, 0, %p94;
	add.s64 	%rd287, %rd285, %rd286;
	ld.global.f32 	%f69, [%rd277+10240];
	setp.eq.f32 	%p95, %f69, %f1;
	selp.u64 	%rd288, 1, 0, %p95;
	add.s64 	%rd289, %rd287, %rd288;
	ld.global.f32 	%f70, [%rd277+12288];
	setp.eq.f32 	%p96, %f70, %f1;
	selp.u64 	%rd290, 1, 0, %p96;
	add.s64 	%rd291, %rd289, %rd290;
	ld.global.f32 	%f71, [%rd277+14336];
	setp.eq.f32 	%p97, %f71, %f1;
	selp.u64 	%rd292, 1, 0, %p97;
	add.s64 	%rd418, %rd291, %rd292;
	add.s32 	%r278, %r278, 4096;
$L__BB1_13:
	setp.eq.s32 	%p98, %r13, 0;
	@%p98 bra 	$L__BB1_19;
	and.b32  	%r16, %r5, 3;
	setp.lt.u32 	%p99, %r13, 4;
	@%p99 bra 	$L__BB1_16;
	mul.wide.u32 	%rd294, %r278, 4;
	add.s64 	%rd295, %rd2, %rd294;
	ld.global.f32 	%f72, [%rd295];
	setp.eq.f32 	%p100, %f72, %f1;
	selp.u64 	%rd296, 1, 0, %p100;
	add.s64 	%rd297, %rd418, %rd296;
	ld.global.f32 	%f73, [%rd295+2048];
	setp.eq.f32 	%p101, %f73, %f1;
	selp.u64 	%rd298, 1, 0, %p101;
	add.s64 	%rd299, %rd297, %rd298;
	ld.global.f32 	%f74, [%rd295+4096];
	setp.eq.f32 	%p102, %f74, %f1;
	selp.u64 	%rd300, 1, 0, %p102;
	add.s64 	%rd301, %rd299, %rd300;
	ld.global.f32 	%f75, [%rd295+6144];
	setp.eq.f32 	%p103, %f75, %f1;
	selp.u64 	%rd302, 1, 0, %p103;
	add.s64 	%rd418, %rd301, %rd302;
	add.s32 	%r278, %r278, 2048;
$L__BB1_16:
	setp.eq.s32 	%p104, %r16, 0;
	@%p104 bra 	$L__BB1_19;
	mul.wide.u32 	%rd303, %r278, 4;
	add.s64 	%rd416, %rd2, %rd303;
	neg.s32 	%r281, %r16;
$L__BB1_18:
	.pragma "nounroll";
	ld.global.f32 	%f76, [%rd416];
	setp.eq.f32 	%p105, %f76, %f1;
	selp.u64 	%rd304, 1, 0, %p105;
	add.s64 	%rd418, %rd418, %rd304;
	add.s64 	%rd416, %rd416, 2048;
	add.s32 	%r281, %r281, 1;
	setp.ne.s32 	%p106, %r281, 0;
	@%p106 bra 	$L__BB1_18;
$L__BB1_19:
	setp.lt.u32 	%p107, %r53, 512;
	@%p107 bra 	$L__BB1_24;
	// begin inline asm
	mov.u32 %r218, %laneid;
	// end inline asm
	mov.b64 	{%r220, %r225}, %rd418;
	mov.b32 	%r226, 1;
	mov.b32 	%r267, 31;
	mov.b32 	%r268, -1;
	// begin inline asm
	shfl.sync.down.b32 %r219, %r220, %r226, %r267, %r268;
	// end inline asm
	// begin inline asm
	shfl.sync.down.b32 %r224, %r225, %r226, %r267, %r268;
	// end inline asm
	mov.b64 	%rd363, {%r219, %r224};
	setp.gt.s32 	%p131, %r218, 30;
	selp.b64 	%rd364, 0, %rd363, %p131;
	add.s64 	%rd365, %rd364, %rd418;
	mov.b64 	{%r230, %r235}, %rd365;
	mov.b32 	%r236, 2;
	// begin inline asm
	shfl.sync.down.b32 %r229, %r230, %r236, %r267, %r268;
	// end inline asm
	// begin inline asm
	shfl.sync.down.b32 %r234, %r235, %r236, %r267, %r268;
	// end inline asm
	mov.b64 	%rd366, {%r229, %r234};
	setp.gt.s32 	%p132, %r218, 29;
	selp.b64 	%rd367, 0, %rd366, %p132;
	add.s64 	%rd368, %rd367, %rd365;
	mov.b64 	{%r240, %r245}, %rd368;
	mov.b32 	%r246, 4;
	// begin inline asm
	shfl.sync.down.b32 %r239, %r240, %r246, %r267, %r268;
	// end inline asm
	// begin inline asm
	shfl.sync.down.b32 %r244, %r245, %r246, %r267, %r268;
	// end inline asm
	mov.b64 	%rd369, {%r239, %r244};
	setp.gt.s32 	%p133, %r218, 27;
	selp.b64 	%rd370, 0, %rd369, %p133;
	add.s64 	%rd371, %rd370, %rd368;
	mov.b64 	{%r250, %r255}, %rd371;
	mov.b32 	%r256, 8;
	// begin inline asm
	shfl.sync.down.b32 %r249, %r250, %r256, %r267, %r268;
	// end inline asm
	// begin inline asm
	shfl.sync.down.b32 %r254, %r255, %r256, %r267, %r268;
	// end inline asm
	mov.b64 	%rd372, {%r249, %r254};
	setp.gt.s32 	%p134, %r218, 23;
	selp.b64 	%rd373, 0, %rd372, %p134;
	add.s64 	%rd374, %rd373, %rd371;
	mov.b64 	{%r260, %r265}, %rd374;
	mov.b32 	%r266, 16;
	// begin inline asm
	shfl.sync.down.b32 %r259, %r260, %r266, %r267, %r268;
	// end inline asm
	// begin inline asm
	shfl.sync.down.b32 %r264, %r265, %r266, %r267, %r268;
	// end inline asm
	mov.b64 	%rd375, {%r259, %r264};
	setp.gt.s32 	%p135, %r218, 15;
	selp.b64 	%rd376, 0, %rd375, %p135;
	add.s64 	%rd430, %rd376, %rd374;
	setp.ne.s32 	%p136, %r218, 0;
	@%p136 bra 	$L__BB1_22;
	shr.u32 	%r269, %r2, 2;
	and.b32  	%r270, %r269, 248;
	mov.u32 	%r271, _ZZN3cub18CUB_300001_SM_10006detail6reduce28DeviceReduceSingleTileKernelINS2_10policy_hubIljN4cuda3std3__44plusIlEEE10Policy1000EN6thrust24THRUST_300001_SM_1000_NS18transform_iteratorINSD_6detail14equal_to_valueIiEENSF_15normal_iteratorINSD_10device_ptrIfEEEEllEEPljS9_llNS7_10__identityEEEvT0_T1_T2_T3_T4_T6_E12temp_storage;
	add.s32 	%r272, %r271, %r270;
	st.shared.u64 	[%r272+16], %rd430;
$L__BB1_22:
	bar.sync 	0;
	setp.ne.s32 	%p137, %r2, 0;
	@%p137 bra 	$L__BB1_50;
	ld.shared.u64 	%rd377, [_ZZN3cub18CUB_300001_SM_10006detail6reduce28DeviceReduceSingleTileKernelINS2_10policy_hubIljN4cuda3std3__44plusIlEEE10Policy1000EN6thrust24THRUST_300001_SM_1000_NS18transform_iteratorINSD_6detail14equal_to_valueIiEENSF_15normal_iteratorINSD_10device_ptrIfEEEEllEEPljS9_llNS7_10__identityEEEvT0_T1_T2_T3_T4_T6_E12temp_storage+24];
	add.s64 	%rd378, %rd377, %rd430;
	ld.shared.u64 	%rd379, [_ZZN3cub18CUB_300001_SM_10006detail6reduce28DeviceReduceSingleTileKernelINS2_10policy_hubIljN4cuda3std3__44plusIlEEE10Policy1000EN6thrust24THRUST_300001_SM_1000_NS18transform_iteratorINSD_6detail14equal_to_valueIiEENSF_15normal_iteratorINSD_10device_ptrIfEEEEllEEPljS9_llNS7_10__identityEEEvT0_T1_T2_T3_T4_T6_E12temp_storage+32];
	add.s64 	%rd380, %rd378, %rd379;
	ld.shared.u64 	%rd381, [_ZZN3cub18CUB_300001_SM_10006detail6reduce28DeviceReduceSingleTileKernelINS2_10policy_hubIljN4cuda3std3__44plusIlEEE10Policy1000EN6thrust24THRUST_300001_SM_1000_NS18transform_iteratorINSD_6detail14equal_to_valueIiEENSF_15normal_iteratorINSD_10device_ptrIfEEEEllEEPljS9_llNS7_10__identityEEEvT0_T1_T2_T3_T4_T6_E12temp_storage+40];
	add.s64 	%rd382, %rd380, %rd381;
	ld.shared.u64 	%rd383, [_ZZN3cub18CUB_300001_SM_10006detail6reduce28DeviceReduceSingleTileKernelINS2_10policy_hubIljN4cuda3std3__44plusIlEEE10Policy1000EN6thrust24THRUST_300001_SM_1000_NS18transform_iteratorINSD_6detail14equal_to_valueIiEENSF_15normal_iteratorINSD_10device_ptrIfEEEEllEEPljS9_llNS7_10__identityEEEvT0_T1_T2_T3_T4_T6_E12temp_storage+48];
	add.s64 	%rd384, %rd382, %rd383;
	ld.shared.u64 	%rd385, [_ZZN3cub18CUB_300001_SM_10006detail6reduce28DeviceReduceSingleTileKernelINS2_10policy_hubIljN4cuda3std3__44plusIlEEE10Policy1000EN6thrust24THRUST_300001_SM_1000_NS18transform_iteratorINSD_6detail14equal_to_valueIiEENSF_15normal_iteratorINSD_10device_ptrIfEEEEllEEPljS9_llNS7_10__identityEEEvT0_T1_T2_T3_T4_T6_E12temp_storage+56];
	add.s64 	%rd386, %rd384, %rd385;
	ld.shared.u64 	%rd387, [_ZZN3cub18CUB_300001_SM_10006detail6reduce28DeviceReduceSingleTileKernelINS2_10policy_hubIljN4cuda3std3__44plusIlEEE10Policy1000EN6thrust24THRUST_300001_SM_1000_NS18transform_iteratorINSD_6detail14equal_to_valueIiEENSF_15normal_iteratorINSD_10device_ptrIfEEEEllEEPljS9_llNS7_10__identityEEEvT0_T1_T2_T3_T4_T6_E12temp_storage+64];
	add.s64 	%rd388, %rd386, %rd387;
	ld.shared.u64 	%rd389, [_ZZN3cub18CUB_300001_SM_10006detail6reduce28DeviceReduceSingleTileKernelINS2_10policy_hubIljN4cuda3std3__44plusIlEEE10Policy1000EN6thrust24THRUST_300001_SM_1000_NS18transform_iteratorINSD_6detail14equal_to_valueIiEENSF_15normal_iteratorINSD_10device_ptrIfEEEEllEEPljS9_llNS7_10__identityEEEvT0_T1_T2_T3_T4_T6_E12temp_storage+72];
	add.s64 	%rd390, %rd388, %rd389;
	ld.shared.u64 	%rd391, [_ZZN3cub18CUB_300001_SM_10006detail6reduce28DeviceReduceSingleTileKernelINS2_10policy_hubIljN4cuda3std3__44plusIlEEE10Policy1000EN6thrust24THRUST_300001_SM_1000_NS18transform_iteratorINSD_6detail14equal_to_valueIiEENSF_15normal_iteratorINSD_10device_ptrIfEEEEllEEPljS9_llNS7_10__identityEEEvT0_T1_T2_T3_T4_T6_E12temp_storage+80];
	add.s64 	%rd392, %rd390, %rd391;
	ld.shared.u64 	%rd393, [_ZZN3cub18CUB_300001_SM_10006detail6reduce28DeviceReduceSingleTileKernelINS2_10policy_hubIljN4cuda3std3__44plusIlEEE10Policy1000EN6thrust24THRUST_300001_SM_1000_NS18transform_iteratorINSD_6detail14equal_to_valueIiEENSF_15normal_iteratorINSD_10device_ptrIfEEEEllEEPljS9_llNS7_10__identityEEEvT0_T1_T2_T3_T4_T6_E12temp_storage+88];
	add.s64 	%rd394, %rd392, %rd393;
	ld.shared.u64 	%rd395, [_ZZN3cub18CUB_300001_SM_10006detail6reduce28DeviceReduceSingleTileKernelINS2_10policy_hubIljN4cuda3std3__44plusIlEEE10Policy1000EN6thrust24THRUST_300001_SM_1000_NS18transform_iteratorINSD_6detail14equal_to_valueIiEENSF_15normal_iteratorINSD_10device_ptrIfEEEEllEEPljS9_llNS7_10__identityEEEvT0_T1_T2_T3_T4_T6_E12temp_storage+96];
	add.s64 	%rd396, %rd394, %rd395;
	ld.shared.u64 	%rd397, [_ZZN3cub18CUB_300001_SM_10006detail6reduce28DeviceReduceSingleTileKernelINS2_10policy_hubIljN4cuda3std3__44plusIlEEE10Policy1000EN6thrust24THRUST_300001_SM_1000_NS18transform_iteratorINSD_6detail14equal_to_valueIiEENSF_15normal_iteratorINSD_10device_ptrIfEEEEllEEPljS9_llNS7_10__identityEEEvT0_T1_T2_T3_T4_T6_E12temp_storage+104];
	add.s64 	%rd398, %rd396, %rd397;
	ld.shared.u64 	%rd399, [_ZZN3cub18CUB_300001_SM_10006detail6reduce28DeviceReduceSingleTileKernelINS2_10policy_hubIljN4cuda3std3__44plusIlEEE10Policy1000EN6thrust24THRUST_300001_SM_1000_NS18transform_iteratorINSD_6detail14equal_to_valueIiEENSF_15normal_iteratorINSD_10device_ptrIfEEEEllEEPljS9_llNS7_10__identityEEEvT0_T1_T2_T3_T4_T6_E12temp_storage+112];
	add.s64 	%rd400, %rd398, %rd399;
	ld.shared.u64 	%rd401, [_ZZN3cub18CUB_300001_SM_10006detail6reduce28DeviceReduceSingleTileKernelINS2_10policy_hubIljN4cuda3std3__44plusIlEEE10Policy1000EN6thrust24THRUST_300001_SM_1000_NS18transform_iteratorINSD_6detail14equal_to_valueIiEENSF_15normal_iteratorINSD_10device_ptrIfEEEEllEEPljS9_llNS7_10__identityEEEvT0_T1_T2_T3_T4_T6_E12temp_storage+120];
	add.s64 	%rd402, %rd400, %rd401;
	ld.shared.u64 	%rd403, [_ZZN3cub18CUB_300001_SM_10006detail6reduce28DeviceReduceSingleTileKernelINS2_10policy_hubIljN4cuda3std3__44plusIlEEE10Policy1000EN6thrust24THRUST_300001_SM_1000_NS18transform_iteratorINSD_6detail14equal_to_valueIiEENSF_15normal_iteratorINSD_10device_ptrIfEEEEllEEPljS9_llNS7_10__identityEEEvT0_T1_T2_T3_T4_T6_E12temp_storage+128];
	add.s64 	%rd404, %rd402, %rd403;
	ld.shared.u64 	%rd405, [_ZZN3cub18CUB_300001_SM_10006detail6reduce28DeviceReduceSingleTileKernelINS2_10policy_hubIljN4cuda3std3__44plusIlEEE10Policy1000EN6thrust24THRUST_300001_SM_1000_NS18transform_iteratorINSD_6detail14equal_to_valueIiEENSF_15normal_iteratorINSD_10device_ptrIfEEEEllEEPljS9_llNS7_10__identityEEEvT0_T1_T2_T3_T4_T6_E12temp_storage+136];
	add.s64 	%rd430, %rd404, %rd405;
	bra.uni 	$L__BB1_50;
$L__BB1_24:
	// begin inline asm
	mov.u32 %r155, %laneid;
	// end inline asm
	and.b32  	%r206, %r2, 992;
	add.s32 	%r207, %r206, 32;
	setp.gt.u32 	%p108, %r207, %r53;
	not.b32 	%r208, %r206;
	add.s32 	%r209, %r53, %r208;
	selp.b32 	%r204, %r209, 31, %p108;
	mov.b64 	{%r157, %r162}, %rd418;
	mov.b32 	%r163, 1;
	mov.b32 	%r205, -1;
	// begin inline asm
	shfl.sync.down.b32 %r156, %r157, %r163, %r204, %r205;
	// end inline asm
	// begin inline asm
	shfl.sync.down.b32 %r161, %r162, %r163, %r204, %r205;
	// end inline asm
	mov.b64 	%rd305, {%r156, %r161};
	setp.lt.s32 	%p109, %r155, %r204;
	selp.b64 	%rd306, %rd305, 0, %p109;
	add.s64 	%rd307, %rd306, %rd418;
	mov.b64 	{%r167, %r172}, %rd307;
	mov.b32 	%r173, 2;
	// begin inline asm
	shfl.sync.down.b32 %r166, %r167, %r173, %r204, %r205;
	// end inline asm
	// begin inline asm
	shfl.sync.down.b32 %r171, %r172, %r173, %r204, %r205;
	// end inline asm
	mov.b64 	%rd308, {%r166, %r171};
	add.s32 	%r210, %r155, 2;
	setp.gt.s32 	%p110, %r210, %r204;
	selp.b64 	%rd309, 0, %rd308, %p110;
	add.s64 	%rd310, %rd309, %rd307;
	mov.b64 	{%r177, %r182}, %rd310;
	mov.b32 	%r183, 4;
	// begin inline asm
	shfl.sync.down.b32 %r176, %r177, %r183, %r204, %r205;
	// end inline asm
	// begin inline asm
	shfl.sync.down.b32 %r181, %r182, %r183, %r204, %r205;
	// end inline asm
	mov.b64 	%rd311, {%r176, %r181};
	add.s32 	%r211, %r155, 4;
	setp.gt.s32 	%p111, %r211, %r204;
	selp.b64 	%rd312, 0, %rd311, %p111;
	add.s64 	%rd313, %rd312, %rd310;
	mov.b64 	{%r187, %r192}, %rd313;
	mov.b32 	%r193, 8;
	// begin inline asm
	shfl.sync.down.b32 %r186, %r187, %r193, %r204, %r205;
	// end inline asm
	// begin inline asm
	shfl.sync.down.b32 %r191, %r192, %r193, %r204, %r205;
	// end inline asm
	mov.b64 	%rd314, {%r186, %r191};
	add.s32 	%r212, %r155, 8;
	setp.gt.s32 	%p112, %r212, %r204;
	selp.b64 	%rd315, 0, %rd314, %p112;
	add.s64 	%rd316, %rd315, %rd313;
	mov.b64 	{%r197, %r202}, %rd316;
	mov.b32 	%r203, 16;
	// begin inline asm
	shfl.sync.down.b32 %r196, %r197, %r203, %r204, %r205;
	// end inline asm
	// begin inline asm
	shfl.sync.down.b32 %r201, %r202, %r203, %r204, %r205;
	// end inline asm
	mov.b64 	%rd317, {%r196, %r201};
	add.s32 	%r213, %r155, 16;
	setp.gt.s32 	%p113, %r213, %r204;
	selp.b64 	%rd318, 0, %rd317, %p113;
	add.s64 	%rd430, %rd318, %rd316;
	setp.ne.s32 	%p114, %r155, 0;
	@%p114 bra 	$L__BB1_26;
	shr.u32 	%r214, %r2, 2;
	and.b32  	%r215, %r214, 248;
	mov.u32 	%r216, _ZZN3cub18CUB_300001_SM_10006detail6reduce28DeviceReduceSingleTileKernelINS2_10policy_hubIljN4cuda3std3__44plusIlEEE10Policy1000EN6thrust24THRUST_300001_SM_1000_NS18transform_iteratorINSD_6detail14equal_to_valueIiEENSF_15normal_iteratorINSD_10device_ptrIfEEEEllEEPljS9_llNS7_10__identityEEEvT0_T1_T2_T3_T4_T6_E12temp_storage;
	add.s32 	%r217, %r216, %r215;
	st.shared.u64 	[%r217+16], %rd430;
$L__BB1_26:
	bar.sync 	0;
	setp.ne.s32 	%p115, %r2, 0;
	@%p115 bra 	$L__BB1_50;
	setp.gt.u32 	%p116, %r53, 32;
	ld.shared.u64 	%rd319, [_ZZN3cub18CUB_300001_SM_10006detail6reduce28DeviceReduceSingleTileKernelINS2_10policy_hubIljN4cuda3std3__44plusIlEEE10Policy1000EN6thrust24THRUST_300001_SM_1000_NS18transform_iteratorINSD_6detail14equal_to_valueIiEENSF_15normal_iteratorINSD_10device_ptrIfEEEEllEEPljS9_llNS7_10__identityEEEvT0_T1_T2_T3_T4_T6_E12temp_storage+24];
	selp.b64 	%rd320, %rd319, 0, %p116;
	add.s64 	%rd321, %rd320, %rd430;
	setp.gt.u32 	%p117, %r53, 64;
	ld.shared.u64 	%rd322, [_ZZN3cub18CUB_300001_SM_10006detail6reduce28DeviceReduceSingleTileKernelINS2_10policy_hubIljN4cuda3std3__44plusIlEEE10Policy1000EN6thrust24THRUST_300001_SM_1000_NS18transform_iteratorINSD_6detail14equal_to_valueIiEENSF_15normal_iteratorINSD_10device_ptrIfEEEEllEEPljS9_llNS7_10__identityEEEvT0_T1_T2_T3_T4_T6_E12temp_storage+32];
	selp.b64 	%rd323, %rd322, 0, %p117;
	add.s64 	%rd324, %rd321, %rd323;
	setp.gt.u32 	%p118, %r53, 96;
	ld.shared.u64 	%rd325, [_ZZN3cub18CUB_300001_SM_10006detail6reduce28DeviceReduceSingleTileKernelINS2_10policy_hubIljN4cuda3std3__44plusIlEEE10Policy1000EN6thrust24THRUST_300001_SM_1000_NS18transform_iteratorINSD_6detail14equal_to_valueIiEENSF_15normal_iteratorINSD_10device_ptrIfEEEEllEEPljS9_llNS7_10__identityEEEvT0_T1_T2_T3_T4_T6_E12temp_storage+40];
	selp.b64 	%rd326, %rd325, 0, %p118;
	add.s64 	%rd327, %rd324, %rd326;
	setp.gt.u32 	%p119, %r53, 128;
	ld.shared.u64 	%rd328, [_ZZN3cub18CUB_300001_SM_10006detail6reduce28DeviceReduceSingleTileKernelINS2_10policy_hubIljN4cuda3std3__44plusIlEEE10Policy1000EN6thrust24THRUST_300001_SM_1000_NS18transform_iteratorINSD_6detail14equal_to_valueIiEENSF_15normal_iteratorINSD_10device_ptrIfEEEEllEEPljS9_llNS7_10__identityEEEvT0_T1_T2_T3_T4_T6_E12temp_storage+48];
	selp.b64 	%rd329, %rd328, 0, %p119;
	add.s64 	%rd330, %rd327, %rd329;
	setp.gt.u32 	%p120, %r53, 160;
	ld.shared.u64 	%rd331, [_ZZN3cub18CUB_300001_SM_10006detail6reduce28DeviceReduceSingleTileKernelINS2_10policy_hubIljN4cuda3std3__44plusIlEEE10Policy1000EN6thrust24THRUST_300001_SM_1000_NS18transform_iteratorINSD_6detail14equal_to_valueIiEENSF_15normal_iteratorINSD_10device_ptrIfEEEEllEEPljS9_llNS7_10__identityEEEvT0_T1_T2_T3_T4_T6_E12temp_storage+56];
	selp.b64 	%rd332, %rd331, 0, %p120;
	add.s64 	%rd333, %rd330, %rd332;
	setp.gt.u32 	%p121, %r53, 192;
	ld.shared.u64 	%rd334, [_ZZN3cub18CUB_300001_SM_10006detail6reduce28DeviceReduceSingleTileKernelINS2_10policy_hubIljN4cuda3std3__44plusIlEEE10Policy1000EN6thrust24THRUST_300001_SM_1000_NS18transform_iteratorINSD_6detail14equal_to_valueIiEENSF_15normal_iteratorINSD_10device_ptrIfEEEEllEEPljS9_llNS7_10__identityEEEvT0_T1_T2_T3_T4_T6_E12temp_storage+64];
	selp.b64 	%rd335, %rd334, 0, %p121;
	add.s64 	%rd336, %rd333, %rd335;
	setp.gt.u32 	%p122, %r53, 224;
	ld.shared.u64 	%rd337, [_ZZN3cub18CUB_300001_SM_10006detail6reduce28DeviceReduceSingleTileKernelINS2_10policy_hubIljN4cuda3std3__44plusIlEEE10Policy1000EN6thrust24THRUST_300001_SM_1000_NS18transform_iteratorINSD_6detail14equal_to_valueIiEENSF_15normal_iteratorINSD_10device_ptrIfEEEEllEEPljS9_llNS7_10__identityEEEvT0_T1_T2_T3_T4_T6_E12temp_storage+72];
	selp.b64 	%rd338, %rd337, 0, %p122;
	add.s64 	%rd339, %rd336, %rd338;
	setp.gt.u32 	%p123, %r53, 256;
	ld.shared.u64 	%rd340, [_ZZN3cub18CUB_300001_SM_10006detail6reduce28DeviceReduceSingleTileKernelINS2_10policy_hubIljN4cuda3std3__44plusIlEEE10Policy1000EN6thrust24THRUST_300001_SM_1000_NS18transform_iteratorINSD_6detail14equal_to_valueIiEENSF_15normal_iteratorINSD_10device_ptrIfEEEEllEEPljS9_llNS7_10__identityEEEvT0_T1_T2_T3_T4_T6_E12temp_storage+80];
	selp.b64 	%rd341, %rd340, 0, %p123;
	add.s64 	%rd342, %rd339, %rd341;
	setp.gt.u32 	%p124, %r53, 288;
	ld.shared.u64 	%rd343, [_ZZN3cub18CUB_300001_SM_10006detail6reduce28DeviceReduceSingleTileKernelINS2_10policy_hubIljN4cuda3std3__44plusIlEEE10Policy1000EN6thrust24THRUST_300001_SM_1000_NS18transform_iteratorINSD_6detail14equal_to_valueIiEENSF_15normal_iteratorINSD_10device_ptrIfEEEEllEEPljS9_llNS7_10__identityEEEvT0_T1_T2_T3_T4_T6_E12temp_storage+88];
	selp.b64 	%rd344, %rd343, 0, %p124;
	add.s64 	%rd345, %rd342, %rd344;
	setp.gt.u32 	%p125, %r53, 320;
	ld.shared.u64 	%rd346, [_ZZN3cub18CUB_300001_SM_10006detail6reduce28DeviceReduceSingleTileKernelINS2_10policy_hubIljN4cuda3std3__44plusIlEEE10Policy1000EN6thrust24THRUST_300001_SM_1000_NS18transform_iteratorINSD_6detail14equal_to_valueIiEENSF_15normal_iteratorINSD_10device_ptrIfEEEEllEEPljS9_llNS7_10__identityEEEvT0_T1_T2_T3_T4_T6_E12temp_storage+96];
	selp.b64 	%rd347, %rd346, 0, %p125;
	add.s64 	%rd348, %rd345, %rd347;
	setp.gt.u32 	%p126, %r53, 352;
	ld.shared.u64 	%rd349, [_ZZN3cub18CUB_300001_SM_10006detail6reduce28DeviceReduceSingleTileKernelINS2_10policy_hubIljN4cuda3std3__44plusIlEEE10Policy1000EN6thrust24THRUST_300001_SM_1000_NS18transform_iteratorINSD_6detail14equal_to_valueIiEENSF_15normal_iteratorINSD_10device_ptrIfEEEEllEEPljS9_llNS7_10__identityEEEvT0_T1_T2_T3_T4_T6_E12temp_storage+104];
	selp.b64 	%rd350, %rd349, 0, %p126;
	add.s64 	%rd351, %rd348, %rd350;
	setp.gt.u32 	%p127, %r53, 384;
	ld.shared.u64 	%rd352, [_ZZN3cub18CUB_300001_SM_10006detail6reduce28DeviceReduceSingleTileKernelINS2_10policy_hubIljN4cuda3std3__44plusIlEEE10Policy1000EN6thrust24THRUST_300001_SM_1000_NS18transform_iteratorINSD_6detail14equal_to_valueIiEENSF_15normal_iteratorINSD_10device_ptrIfEEEEllEEPljS9_llNS7_10__identityEEEvT0_T1_T2_T3_T4_T6_E12temp_storage+112];
	selp.b64 	%rd353, %rd352, 0, %p127;
	add.s64 	%rd354, %rd351, %rd353;
	setp.gt.u32 	%p128, %r53, 416;
	ld.shared.u64 	%rd355, [_ZZN3cub18CUB_300001_SM_10006detail6reduce28DeviceReduceSingleTileKernelINS2_10policy_hubIljN4cuda3std3__44plusIlEEE10Policy1000EN6thrust24THRUST_300001_SM_1000_NS18transform_iteratorINSD_6detail14equal_to_valueIiEENSF_15normal_iteratorINSD_10device_ptrIfEEEEllEEPljS9_llNS7_10__identityEEEvT0_T1_T2_T3_T4_T6_E12temp_storage+120];
	selp.b64 	%rd356, %rd355, 0, %p128;
	add.s64 	%rd357, %rd354, %rd356;
	setp.gt.u32 	%p129, %r53, 448;
	ld.shared.u64 	%rd358, [_ZZN3cub18CUB_300001_SM_10006detail6reduce28DeviceReduceSingleTileKernelINS2_10policy_hubIljN4cuda3std3__44plusIlEEE10Policy1000EN6thrust24THRUST_300001_SM_1000_NS18transform_iteratorINSD_6detail14equal_to_valueIiEENSF_15normal_iteratorINSD_10device_ptrIfEEEEllEEPljS9_llNS7_10__identityEEEvT0_T1_T2_T3_T4_T6_E12temp_storage+128];
	selp.b64 	%rd359, %rd358, 0, %p129;
	add.s64 	%rd360, %rd357, %rd359;
	setp.gt.u32 	%p130, %r53, 480;
	ld.shared.u64 	%rd361, [_ZZN3cub18CUB_300001_SM_10006detail6reduce28DeviceReduceSingleTileKernelINS2_10policy_hubIljN4cuda3std3__44plusIlEEE10Policy1000EN6thrust24THRUST_300001_SM_1000_NS18transform_iteratorINSD_6detail14equal_to_valueIiEENSF_15normal_iteratorINSD_10device_ptrIfEEEEllEEPljS9_llNS7_10__identityEEEvT0_T1_T2_T3_T4_T6_E12temp_storage+136];
	selp.b64 	%rd362, %rd361, 0, %p130;
	add.s64 	%rd430, %rd360, %rd362;
	bra.uni 	$L__BB1_50;
$L__BB1_28:
	mov.u32 	%r22, %tid.x;
	cvt.rn.f32.s32 	%f2, %r52;
	mul.wide.u32 	%rd52, %r22, 4;
	add.s64 	%rd28, %rd2, %rd52;
	ld.global.f32 	%f3, [%rd28];
	setp.eq.f32 	%p3, %f3, %f2;
	selp.u64 	%rd53, 1, 0, %p3;
	ld.global.f32 	%f4, [%rd28+2048];
	setp.eq.f32 	%p4, %f4, %f2;
	selp.u64 	%rd54, 1, 0, %p4;
	ld.global.f32 	%f5, [%rd28+4096];
	setp.eq.f32 	%p5, %f5, %f2;
	selp.u64 	%rd55, 1, 0, %p5;
	ld.global.f32 	%f6, [%rd28+6144];
	setp.eq.f32 	%p6, %f6, %f2;
	selp.u64 	%rd56, 1, 0, %p6;
	ld.global.f32 	%f7, [%rd28+8192];
	setp.eq.f32 	%p7, %f7, %f2;
	selp.u64 	%rd57, 1, 0, %p7;
	ld.global.f32 	%f8, [%rd28+10240];
	setp.eq.f32 	%p8, %f8, %f2;
	selp.u64 	%rd58, 1, 0, %p8;
	ld.global.f32 	%f9, [%rd28+12288];
	setp.eq.f32 	%p9, %f9, %f2;
	selp.u64 	%rd59, 1, 0, %p9;
	add.s64 	%rd60, %rd54, %rd53;
	add.s64 	%rd61, %rd60, %rd55;
	add.s64 	%rd62, %rd61, %rd56;
	add.s64 	%rd63, %rd62, %rd57;
	add.s64 	%rd64, %rd63, %rd58;
	add.s64 	%rd429, %rd64, %rd59;
	add.s32 	%r23, %r53, -3584;
	setp.lt.u32 	%p10, %r23, 3584;
	mov.b32 	%r283, 3584;
	@%p10 bra 	$L__BB1_32;
	mov.b32 	%r283, 3584;
$L__BB1_30:
	mul.wide.u32 	%rd65, %r283, 4;
	add.s64 	%rd66, %rd28, %rd65;
	ld.global.f32 	%f10, [%rd66];
	setp.eq.f32 	%p11, %f10, %f2;
	selp.u64 	%rd67, 1, 0, %p11;
	ld.global.f32 	%f11, [%rd66+2048];
	setp.eq.f32 	%p12, %f11, %f2;
	selp.u64 	%rd68, 1, 0, %p12;
	ld.global.f32 	%f12, [%rd66+4096];
	setp.eq.f32 	%p13, %f12, %f2;
	selp.u64 	%rd69, 1, 0, %p13;
	ld.global.f32 	%f13, [%rd66+6144];
	setp.eq.f32 	%p14, %f13, %f2;
	selp.u64 	%rd70, 1, 0, %p14;
	ld.global.f32 	%f14, [%rd66+8192];
	setp.eq.f32 	%p15, %f14, %f2;
	selp.u64 	%rd71, 1, 0, %p15;
	ld.global.f32 	%f15, [%rd66+10240];
	setp.eq.f32 	%p16, %f15, %f2;
	selp.u64 	%rd72, 1, 0, %p16;
	ld.global.f32 	%f16, [%rd66+12288];
	setp.eq.f32 	%p17, %f16, %f2;
	selp.u64 	%rd73, 1, 0, %p17;
	add.s64 	%rd74, %rd429, %rd67;
	add.s64 	%rd75, %rd74, %rd68;
	add.s64 	%rd76, %rd75, %rd69;
	add.s64 	%rd77, %rd76, %rd70;
	add.s64 	%rd78, %rd77, %rd71;
	add.s64 	%rd79, %rd78, %rd72;
	add.s64 	%rd429, %rd79, %rd73;
	sub.s32 	%r61, %r53, %r283;
	setp.lt.u32 	%p18, %r61, 3584;
	@%p18 bra 	$L__BB1_46;
	add.s32 	%r283, %r283, 3584;
	setp.le.u32 	%p19, %r283, %r23;
	@%p19 bra 	$L__BB1_30;
$L__BB1_32:
	setp.le.u32 	%p20, %r53, %r283;
	sub.s32 	%r62, %r53, %r283;
	setp.ge.s32 	%p21, %r22, %r62;
	or.pred  	%p22, %p20, %p21;
	@%p22 bra 	$L__BB1_46;
	not.b32 	%r64, %r22;
	add.s32 	%r65, %r53, %r64;
	sub.s32 	%r66, %r65, %r283;
	shr.u32 	%r67, %r66, 9;
	add.s32 	%r27, %r67, 1;
	and.b32  	%r28, %r27, 15;
	setp.lt.u32 	%p23, %r66, 7680;
	mov.u32 	%r288, %r22;
	@%p23 bra 	$L__BB1_37;
	or.b32  	%r286, %r22, 4096;
	add.s32 	%r285, %r22, %r283;
	and.b32  	%r68, %r27, 16777200;
	neg.s32 	%r284, %r68;
$L__BB1_35:
	.pragma "nounroll";
	mul.wide.u32 	%rd81, %r285, 4;
	add.s64 	%rd82, %rd2, %rd81;
	ld.global.f32 	%f17, [%rd82];
	setp.eq.f32 	%p24, %f17, %f2;
	selp.u64 	%rd83, 1, 0, %p24;
	add.s64 	%rd84, %rd429, %rd83;
	add.s32 	%r69, %r285, 512;
	mul.wide.u32 	%rd85, %r69, 4;
	add.s64 	%rd86, %rd2, %rd85;
	ld.global.f32 	%f18, [%rd86];
	setp.eq.f32 	%p25, %f18, %f2;
	selp.u64 	%rd87, 1, 0, %p25;
	add.s64 	%rd88, %rd84, %rd87;
	add.s32 	%r70, %r285, 1024;
	mul.wide.u32 	%rd89, %r70, 4;
	add.s64 	%rd90, %rd2, %rd89;
	ld.global.f32 	%f19, [%rd90];
	setp.eq.f32 	%p26, %f19, %f2;
	selp.u64 	%rd91, 1, 0, %p26;
	add.s64 	%rd92, %rd88, %rd91;
	add.s32 	%r71, %r285, 1536;
	mul.wide.u32 	%rd93, %r71, 4;
	add.s64 	%rd94, %rd2, %rd93;
	ld.global.f32 	%f20, [%rd94];
	setp.eq.f32 	%p27, %f20, %f2;
	selp.u64 	%rd95, 1, 0, %p27;
	add.s64 	%rd96, %rd92, %rd95;
	add.s32 	%r72, %r285, 2048;
	mul.wide.u32 	%rd97, %r72, 4;
	add.s64 	%rd98, %rd2, %rd97;
	ld.global.f32 	%f21, [%rd98];
	setp.eq.f32 	%p28, %f21, %f2;
	selp.u64 	%rd99, 1, 0, %p28;
	add.s64 	%rd100, %rd96, %rd99;
	add.s32 	%r73, %r285, 2560;
	mul.wide.u32 	%rd101, %r73, 4;
	add.s64 	%rd102, %rd2, %rd101;
	ld.global.f32 	%f22, [%rd102];
	setp.eq.f32 	%p29, %f22, %f2;
	selp.u64 	%rd103, 1, 0, %p29;
	add.s64 	%rd104, %rd100, %rd103;
	add.s32 	%r74, %r285, 3072;
	mul.wide.u32 	%rd105, %r74, 4;
	add.s64 	%rd106, %rd2, %rd105;
	ld.global.f32 	%f23, [%rd106];
	setp.eq.f32 	%p30, %f23, %f2;
	selp.u64 	%rd107, 1, 0, %p30;
	add.s64 	%rd108, %rd104, %rd107;
	add.s32 	%r75, %r285, 3584;
	mul.wide.u32 	%rd109, %r75, 4;
	add.s64 	%rd110, %rd2, %rd109;
	ld.global.f32 	%f24, [%rd110];
	setp.eq.f32 	%p31, %f24, %f2;
	selp.u64 	%rd111, 1, 0, %p31;
	add.s64 	%rd112, %rd108, %rd111;
	add.s32 	%r76, %r285, 4096;
	mul.wide.u32 	%rd113, %r76, 4;
	add.s64 	%rd114, %rd2, %rd113;
	ld.global.f32 	%f25, [%rd114];
	setp.eq.f32 	%p32, %f25, %f2;
	selp.u64 	%rd115, 1, 0, %p32;
	add.s64 	%rd116, %rd112, %rd115;
	add.s32 	%r77, %r285, 4608;
	mul.wide.u32 	%rd117, %r77, 4;
	add.s64 	%rd118, %rd2, %rd117;
	ld.global.f32 	%f26, [%rd118];
	setp.eq.f32 	%p33, %f26, %f2;
	selp.u64 	%rd119, 1, 0, %p33;
	add.s64 	%rd120, %rd116, %rd119;
	add.s32 	%r78, %r285, 5120;
	mul.wide.u32 	%rd121, %r78, 4;
	add.s64 	%rd122, %rd2, %rd121;
	ld.global.f32 	%f27, [%rd122];
	setp.eq.f32 	%p34, %f27, %f2;
	selp.u64 	%rd123, 1, 0, %p34;
	add.s64 	%rd124, %rd120, %rd123;
	add.s32 	%r79, %r285, 5632;
	mul.wide.u32 	%rd125, %r79, 4;
	add.s64 	%rd126, %rd2, %rd125;
	ld.global.f32 	%f28, [%rd126];
	setp.eq.f32 	%p35, %f28, %f2;
	selp.u64 	%rd127, 1, 0, %p35;
	add.s64 	%rd128, %rd124, %rd127;
	add.s32 	%r80, %r285, 6144;
	mul.wide.u32 	%rd129, %r80, 4;
	add.s64 	%rd130, %rd2, %rd129;
	ld.global.f32 	%f29, [%rd130];
	setp.eq.f32 	%p36, %f29, %f2;
	selp.u64 	%rd131, 1, 0, %p36;
	add.s64 	%rd132, %rd128, %rd131;
	add.s32 	%r81, %r285, 6656;
	mul.wide.u32 	%rd133, %r81, 4;
	add.s64 	%rd134, %rd2, %rd133;
	ld.global.f32 	%f30, [%rd134];
	setp.eq.f32 	%p37, %f30, %f2;
	selp.u64 	%rd135, 1, 0, %p37;
	add.s64 	%rd136, %rd132, %rd135;
	add.s32 	%r82, %r285, 7168;
	mul.wide.u32 	%rd137, %r82, 4;
	add.s64 	%rd138, %rd2, %rd137;
	ld.global.f32 	%f31, [%rd138];
	setp.eq.f32 	%p38, %f31, %f2;
	selp.u64 	%rd139, 1, 0, %p38;
	add.s64 	%rd140, %rd136, %rd139;
	add.s32 	%r83, %r285, 7680;
	mul.wide.u32 	%rd141, %r83, 4;
	add.s64 	%rd142, %rd2, %rd141;
	ld.global.f32 	%f32, [%rd142];
	setp.eq.f32 	%p39, %f32, %f2;
	selp.u64 	%rd143, 1, 0, %p39;
	add.s64 	%rd429, %rd140, %rd143;
	add.s32 	%r286, %r286, 8192;
	add.s32 	%r285, %r285, 8192;
	add.s32 	%r284, %r284, 16;
	setp.ne.s32 	%p40, %r284, 0;
	@%p40 bra 	$L__BB1_35;
	add.s32 	%r288, %r286, -4096;
$L__BB1_37:
	setp.eq.s32 	%p41, %r28, 0;
	@%p41 bra 	$L__BB1_46;
	and.b32  	%r40, %r27, 7;
	setp.lt.u32 	%p42, %r28, 8;
	@%p42 bra 	$L__BB1_40;
	add.s32 	%r84, %r288, %r283;
	mul.wide.u32 	%rd145, %r84, 4;
	add.s64 	%rd146, %rd2, %rd145;
	ld.global.f32 	%f33, [%rd146];
	setp.eq.f32 	%p43, %f33, %f2;
	selp.u64 	%rd147, 1, 0, %p43;
	add.s64 	%rd148, %rd429, %rd147;
	add.s32 	%r85, %r84, 512;
	mul.wide.u32 	%rd149, %r85, 4;
	add.s64 	%rd150, %rd2, %rd149;
	ld.global.f32 	%f34, [%rd150];
	setp.eq.f32 	%p44, %f34, %f2;
	selp.u64 	%rd151, 1, 0, %p44;
	add.s64 	%rd152, %rd148, %rd151;
	add.s32 	%r86, %r84, 1024;
	mul.wide.u32 	%rd153, %r86, 4;
	add.s64 	%rd154, %rd2, %rd153;
	ld.global.f32 	%f35, [%rd154];
	setp.eq.f32 	%p45, %f35, %f2;
	selp.u64 	%rd155, 1, 0, %p45;
	add.s64 	%rd156, %rd152, %rd155;
	add.s32 	%r87, %r84, 1536;
	mul.wide.u32 	%rd157, %r87, 4;
	add.s64 	%rd158, %rd2, %rd157;
	ld.global.f32 	%f36, [%rd158];
	setp.eq.f32 	%p46, %f36, %f2;
	selp.u64 	%rd159, 1, 0, %p46;
	add.s64 	%rd160, %rd156, %rd159;
	add.s32 	%r88, %r84, 2048;
	mul.wide.u32 	%rd161, %r88, 4;
	add.s64 	%rd162, %rd2, %rd161;
	ld.global.f32 	%f37, [%rd162];
	setp.eq.f32 	%p47, %f37, %f2;
	selp.u64 	%rd163, 1, 0, %p47;
	add.s64 	%rd164, %rd160, %rd163;
	add.s32 	%r89, %r84, 2560;
	mul.wide.u32 	%rd165, %r89, 4;
	add.s64 	%rd166, %rd2, %rd165;
	ld.global.f32 	%f38, [%rd166];
	setp.eq.f32 	%p48, %f38, %f2;
	selp.u64 	%rd167, 1, 0, %p48;
	add.s64 	%rd168, %rd164, %rd167;
	add.s32 	%r90, %r84, 3072;
	mul.wide.u32 	%rd169, %r90, 4;
	add.s64 	%rd170, %rd2, %rd169;
	ld.global.f32 	%f39, [%rd170];
	setp.eq.f32 	%p49, %f39, %f2;
	selp.u64 	%rd171, 1, 0, %p49;
	add.s64 	%rd172, %rd168, %rd171;
	add.s32 	%r91, %r84, 3584;
	mul.wide.u32 	%rd173, %r91, 4;
	add.s64 	%rd174, %rd2, %rd173;
	ld.global.f32 	%f40, [%rd174];
	setp.eq.f32 	%p50, %f40, %f2;
	selp.u64 	%rd175, 1, 0, %p50;
	add.s64 	%rd429, %rd172, %rd175;
	add.s32 	%r288, %r288, 4096;
$L__BB1_40:
	setp.eq.s32 	%p51, %r40, 0;
	@%p51 bra 	$L__BB1_46;
	and.b32  	%r43, %r27, 3;
	setp.lt.u32 	%p52, %r40, 4;
	@%p52 bra 	$L__BB1_43;
	add.s32 	%r92, %r288, %r283;
	mul.wide.u32 	%rd177, %r92, 4;
	add.s64 	%rd178, %rd2, %rd177;
	ld.global.f32 	%f41, [%rd178];
	setp.eq.f32 	%p53, %f41, %f2;
	selp.u64 	%rd179, 1, 0, %p53;
	add.s64 	%rd180, %rd429, %rd179;
	add.s32 	%r93, %r92, 512;
	mul.wide.u32 	%rd181, %r93, 4;
	add.s64 	%rd182, %rd2, %rd181;
	ld.global.f32 	%f42, [%rd182];
	setp.eq.f32 	%p54, %f42, %f2;
	selp.u64 	%rd183, 1, 0, %p54;
	add.s64 	%rd184, %rd180, %rd183;
	add.s32 	%r94, %r92, 1024;
	mul.wide.u32 	%rd185, %r94, 4;
	add.s64 	%rd186, %rd2, %rd185;
	ld.global.f32 	%f43, [%rd186];
	setp.eq.f32 	%p55, %f43, %f2;
	selp.u64 	%rd187, 1, 0, %p55;
	add.s64 	%rd188, %rd184, %rd187;
	add.s32 	%r95, %r92, 1536;
	mul.wide.u32 	%rd189, %r95, 4;
	add.s64 	%rd190, %rd2, %rd189;
	ld.global.f32 	%f44, [%rd190];
	setp.eq.f32 	%p56, %f44, %f2;
	selp.u64 	%rd191, 1, 0, %p56;
	add.s64 	%rd429, %rd188, %rd191;
	add.s32 	%r288, %r288, 2048;
$L__BB1_43:
	setp.eq.s32 	%p57, %r43, 0;
	@%p57 bra 	$L__BB1_46;
	add.s32 	%r291, %r288, %r283;
	neg.s32 	%r290, %r43;
$L__BB1_45:
	.pragma "nounroll";
	mul.wide.u32 	%rd192, %r291, 4;
	add.s64 	%rd193, %rd2, %rd192;
	ld.global.f32 	%f45, [%rd193];
	setp.eq.f32 	%p58, %f45, %f2;
	selp.u64 	%rd194, 1, 0, %p58;
	add.s64 	%rd429, %rd429, %rd194;
	add.s32 	%r291, %r291, 512;
	add.s32 	%r290, %r290, 1;
	setp.ne.s32 	%p59, %r290, 0;
	@%p59 bra 	$L__BB1_45;
$L__BB1_46:
	// begin inline asm
	mov.u32 %r96, %laneid;
	// end inline asm
	mov.b64 	{%r98, %r103}, %rd429;
	mov.b32 	%r104, 1;
	mov.b32 	%r145, 31;
	mov.b32 	%r146, -1;
	// begin inline asm
	shfl.sync.down.b32 %r97, %r98, %r104, %r145, %r146;
	// end inline asm
	// begin inline asm
	shfl.sync.down.b32 %r102, %r103, %r104, %r145, %r146;
	// end inline asm
	mov.b64 	%rd195, {%r97, %r102};
	setp.gt.s32 	%p60, %r96, 30;
	selp.b64 	%rd196, 0, %rd195, %p60;
	add.s64 	%rd197, %rd196, %rd429;
	mov.b64 	{%r108, %r113}, %rd197;
	mov.b32 	%r114, 2;
	// begin inline asm
	shfl.sync.down.b32 %r107, %r108, %r114, %r145, %r146;
	// end inline asm
	// begin inline asm
	shfl.sync.down.b32 %r112, %r113, %r114, %r145, %r146;
	// end inline asm
	mov.b64 	%rd198, {%r107, %r112};
	setp.gt.s32 	%p61, %r96, 29;
	selp.b64 	%rd199, 0, %rd198, %p61;
	add.s64 	%rd200, %rd199, %rd197;
	mov.b64 	{%r118, %r123}, %rd200;
	mov.b32 	%r124, 4;
	// begin inline asm
	shfl.sync.down.b32 %r117, %r118, %r124, %r145, %r146;
	// end inline asm
	// begin inline asm
	shfl.sync.down.b32 %r122, %r123, %r124, %r145, %r146;
	// end inline asm
	mov.b64 	%rd201, {%r117, %r122};
	setp.gt.s32 	%p62, %r96, 27;
	selp.b64 	%rd202, 0, %rd201, %p62;
	add.s64 	%rd203, %rd202, %rd200;
	mov.b64 	{%r128, %r133}, %rd203;
	mov.b32 	%r134, 8;
	// begin inline asm
	shfl.sync.down.b32 %r127, %r128, %r134, %r145, %r146;
	// end inline asm
	// begin inline asm
	shfl.sync.down.b32 %r132, %r133, %r134, %r145, %r146;
	// end inline asm
	mov.b64 	%rd204, {%r127, %r132};
	setp.gt.s32 	%p63, %r96, 23;
	selp.b64 	%rd205, 0, %rd204, %p63;
	add.s64 	%rd206, %rd205, %rd203;
	mov.b64 	{%r138, %r143}, %rd206;
	mov.b32 	%r144, 16;
	// begin inline asm
	shfl.sync.down.b32 %r137, %r138, %r144, %r145, %r146;
	// end inline asm
	// begin inline asm
	shfl.sync.down.b32 %r142, %r143, %r144, %r145, %r146;
	// end inline asm
	mov.b64 	%rd207, {%r137, %r142};
	setp.gt.s32 	%p64, %r96, 15;
	selp.b64 	%rd208, 0, %rd207, %p64;
	add.s64 	%rd430, %rd208, %rd206;
	setp.ne.s32 	%p65, %r96, 0;
	@%p65 bra 	$L__BB1_48;
	shr.u32 	%r147, %r22, 2;
	and.b32  	%r148, %r147, 248;
	mov.u32 	%r149, _ZZN3cub18CUB_300001_SM_10006detail6reduce28DeviceReduceSingleTileKernelINS2_10policy_hubIljN4cuda3std3__44plusIlEEE10Policy1000EN6thrust24THRUST_300001_SM_1000_NS18transform_iteratorINSD_6detail14equal_to_valueIiEENSF_15normal_iteratorINSD_10device_ptrIfEEEEllEEPljS9_llNS7_10__identityEEEvT0_T1_T2_T3_T4_T6_E12temp_storage;
	add.s32 	%r150, %r149, %r148;
	st.shared.u64 	[%r150+16], %rd430;
$L__BB1_48:
	bar.sync 	0;
	setp.ne.s32 	%p66, %r22, 0;
	@%p66 bra 	$L__BB1_50;
	ld.shared.u64 	%rd209, [_ZZN3cub18CUB_300001_SM_10006detail6reduce28DeviceReduceSingleTileKernelINS2_10policy_hubIljN4cuda3std3__44plusIlEEE10Policy1000EN6thrust24THRUST_300001_SM_1000_NS18transform_iteratorINSD_6detail14equal_to_valueIiEENSF_15normal_iteratorINSD_10device_ptrIfEEEEllEEPljS9_llNS7_10__identityEEEvT0_T1_T2_T3_T4_T6_E12temp_storage+24];
	add.s64 	%rd210, %rd209, %rd430;
	ld.shared.u64 	%rd211, [_ZZN3cub18CUB_300001_SM_10006detail6reduce28DeviceReduceSingleTileKernelINS2_10policy_hubIljN4cuda3std3__44plusIlEEE10Policy1000EN6thrust24THRUST_300001_SM_1000_NS18transform_iteratorINSD_6detail14equal_to_valueIiEENSF_15normal_iteratorINSD_10device_ptrIfEEEEllEEPljS9_llNS7_10__identityEEEvT0_T1_T2_T3_T4_T6_E12temp_storage+32];
	add.s64 	%rd212, %rd210, %rd211;
	ld.shared.u64 	%rd213, [_ZZN3cub18CUB_300001_SM_10006detail6reduce28DeviceReduceSingleTileKernelINS2_10policy_hubIljN4cuda3std3__44plusIlEEE10Policy1000EN6thrust24THRUST_300001_SM_1000_NS18transform_iteratorINSD_6detail14equal_to_valueIiEENSF_15normal_iteratorINSD_10device_ptrIfEEEEllEEPljS9_llNS7_10__identityEEEvT0_T1_T2_T3_T4_T6_E12temp_storage+40];
	add.s64 	%rd214, %rd212, %rd213;
	ld.shared.u64 	%rd215, [_ZZN3cub18CUB_300001_SM_10006detail6reduce28DeviceReduceSingleTileKernelINS2_10policy_hubIljN4cuda3std3__44plusIlEEE10Policy1000EN6thrust24THRUST_300001_SM_1000_NS18transform_iteratorINSD_6detail14equal_to_valueIiEENSF_15normal_iteratorINSD_10device_ptrIfEEEEllEEPljS9_llNS7_10__identityEEEvT0_T1_T2_T3_T4_T6_E12temp_storage+48];
	add.s64 	%rd216, %rd214, %rd215;
	ld.shared.u64 	%rd217, [_ZZN3cub18CUB_300001_SM_10006detail6reduce28DeviceReduceSingleTileKernelINS2_10policy_hubIljN4cuda3std3__44plusIlEEE10Policy1000EN6thrust24THRUST_300001_SM_1000_NS18transform_iteratorINSD_6detail14equal_to_valueIiEENSF_15normal_iteratorINSD_10device_ptrIfEEEEllEEPljS9_llNS7_10__identityEEEvT0_T1_T2_T3_T4_T6_E12temp_storage+56];
	add.s64 	%rd218, %rd216, %rd217;
	ld.shared.u64 	%rd219, [_ZZN3cub18CUB_300001_SM_10006detail6reduce28DeviceReduceSingleTileKernelINS2_10policy_hubIljN4cuda3std3__44plusIlEEE10Policy1000EN6thrust24THRUST_300001_SM_1000_NS18transform_iteratorINSD_6detail14equal_to_valueIiEENSF_15normal_iteratorINSD_10device_ptrIfEEEEllEEPljS9_llNS7_10__identityEEEvT0_T1_T2_T3_T4_T6_E12temp_storage+64];
	add.s64 	%rd220, %rd218, %rd219;
	ld.shared.u64 	%rd221, [_ZZN3cub18CUB_300001_SM_10006detail6reduce28DeviceReduceSingleTileKernelINS2_10policy_hubIljN4cuda3std3__44plusIlEEE10Policy1000EN6thrust24THRUST_300001_SM_1000_NS18transform_iteratorINSD_6detail14equal_to_valueIiEENSF_15normal_iteratorINSD_10device_ptrIfEEEEllEEPljS9_llNS7_10__identityEEEvT0_T1_T2_T3_T4_T6_E12temp_storage+72];
	add.s64 	%rd222, %rd220, %rd221;
	ld.shared.u64 	%rd223, [_ZZN3cub18CUB_300001_SM_10006detail6reduce28DeviceReduceSingleTileKernelINS2_10policy_hubIljN4cuda3std3__44plusIlEEE10Policy1000EN6thrust24THRUST_300001_SM_1000_NS18transform_iteratorINSD_6detail14equal_to_valueIiEENSF_15normal_iteratorINSD_10device_ptrIfEEEEllEEPljS9_llNS7_10__identityEEEvT0_T1_T2_T3_T4_T6_E12temp_storage+80];
	add.s64 	%rd224, %rd222, %rd223;
	ld.shared.u64 	%rd225, [_ZZN3cub18CUB_300001_SM_10006detail6reduce28DeviceReduceSingleTileKernelINS2_10policy_hubIljN4cuda3std3__44plusIlEEE10Policy1000EN6thrust24THRUST_300001_SM_1000_NS18transform_iteratorINSD_6detail14equal_to_valueIiEENSF_15normal_iteratorINSD_10device_ptrIfEEEEllEEPljS9_llNS7_10__identityEEEvT0_T1_T2_T3_T4_T6_E12temp_storage+88];
	add.s64 	%rd226, %rd224, %rd225;
	ld.shared.u64 	%rd227, [_ZZN3cub18CUB_300001_SM_10006detail6reduce28DeviceReduceSingleTileKernelINS2_10policy_hubIljN4cuda3std3__44plusIlEEE10Policy1000EN6thrust24THRUST_300001_SM_1000_NS18transform_iteratorINSD_6detail14equal_to_valueIiEENSF_15normal_iteratorINSD_10device_ptrIfEEEEllEEPljS9_llNS7_10__identityEEEvT0_T1_T2_T3_T4_T6_E12temp_storage+96];
	add.s64 	%rd228, %rd226, %rd227;
	ld.shared.u64 	%rd229, [_ZZN3cub18CUB_300001_SM_10006detail6reduce28DeviceReduceSingleTileKernelINS2_10policy_hubIljN4cuda3std3__44plusIlEEE10Policy1000EN6thrust24THRUST_300001_SM_1000_NS18transform_iteratorINSD_6detail14equal_to_valueIiEENSF_15normal_iteratorINSD_10device_ptrIfEEEEllEEPljS9_llNS7_10__identityEEEvT0_T1_T2_T3_T4_T6_E12temp_storage+104];
	add.s64 	%rd230, %rd228, %rd229;
	ld.shared.u64 	%rd231, [_ZZN3cub18CUB_300001_SM_10006detail6reduce28DeviceReduceSingleTileKernelINS2_10policy_hubIljN4cuda3std3__44plusIlEEE10Policy1000EN6thrust24THRUST_300001_SM_1000_NS18transform_iteratorINSD_6detail14equal_to_valueIiEENSF_15normal_iteratorINSD_10device_ptrIfEEEEllEEPljS9_llNS7_10__identityEEEvT0_T1_T2_T3_T4_T6_E12temp_storage+112];
	add.s64 	%rd232, %rd230, %rd231;
	ld.shared.u64 	%rd233, [_ZZN3cub18CUB_300001_SM_10006detail6reduce28DeviceReduceSingleTileKernelINS2_10policy_hubIljN4cuda3std3__44plusIlEEE10Policy1000EN6thrust24THRUST_300001_SM_1000_NS18transform_iteratorINSD_6detail14equal_to_valueIiEENSF_15normal_iteratorINSD_10device_ptrIfEEEEllEEPljS9_llNS7_10__identityEEEvT0_T1_T2_T3_T4_T6_E12temp_storage+120];
	add.s64 	%rd234, %rd232, %rd233;
	ld.shared.u64 	%rd235, [_ZZN3cub18CUB_300001_SM_10006detail6reduce28DeviceReduceSingleTileKernelINS2_10policy_hubIljN4cuda3std3__44plusIlEEE10Policy1000EN6thrust24THRUST_300001_SM_1000_NS18transform_iteratorINSD_6detail14equal_to_valueIiEENSF_15normal_iteratorINSD_10device_ptrIfEEEEllEEPljS9_llNS7_10__identityEEEvT0_T1_T2_T3_T4_T6_E12temp_storage+128];
	add.s64 	%rd236, %rd234, %rd235;
	ld.shared.u64 	%rd237, [_ZZN3cub18CUB_300001_SM_10006detail6reduce28DeviceReduceSingleTileKernelINS2_10policy_hubIljN4cuda3std3__44plusIlEEE10Policy1000EN6thrust24THRUST_300001_SM_1000_NS18transform_iteratorINSD_6detail14equal_to_valueIiEENSF_15normal_iteratorINSD_10device_ptrIfEEEEllEEPljS9_llNS7_10__identityEEEvT0_T1_T2_T3_T4_T6_E12temp_storage+136];
	add.s64 	%rd430, %rd236, %rd237;
$L__BB1_50:
	mov.u32 	%r273, %tid.x;
	setp.ne.s32 	%p138, %r273, 0;
	@%p138 bra 	$L__BB1_52;
	add.s64 	%rd406, %rd430, %rd50;
	st.global.u64 	[%rd1], %rd406;
$L__BB1_52:
	ret;

}
	// .globl	_ZN3cub18CUB_300001_SM_10006detail6reduce18DeviceReduceKernelINS2_10policy_hubIljN4cuda3std3__44plusIlEEE10Policy1000EN6thrust24THRUST_300001_SM_1000_NS18transform_iteratorINSD_6detail14equal_to_valueIiEENSF_15normal_iteratorINSD_10device_ptrIfEEEEllEEjS9_lNS7_10__identityEEEvT0_PT3_T1_NS0_13GridEvenShareISR_EET2_T4_
.visible .entry _ZN3cub18CUB_300001_SM_10006detail6reduce18DeviceReduceKernelINS2_10policy_hubIljN4cuda3std3__44plusIlEEE10Policy1000EN6thrust24THRUST_300001_SM_1000_NS18transform_iteratorINSD_6detail14equal_to_valueIiEENSF_15normal_iteratorINSD_10device_ptrIfEEEEllEEjS9_lNS7_10__identityEEEvT0_PT3_T1_NS0_13GridEvenShareISR_EET2_T4_(
	.param .align 8 .b8 _ZN3cub18CUB_300001_SM_10006detail6reduce18DeviceReduceKernelINS2_10policy_hubIljN4cuda3std3__44plusIlEEE10Policy1000EN6thrust24THRUST_300001_SM_1000_NS18transform_iteratorINSD_6detail14equal_to_valueIiEENSF_15normal_iteratorINSD_10device_ptrIfEEEEllEEjS9_lNS7_10__identityEEEvT0_PT3_T1_NS0_13GridEvenShareISR_EET2_T4__param_0[16],
	.param .u64 .ptr .align 1 _ZN3cub18CUB_300001_SM_10006detail6reduce18DeviceReduceKernelINS2_10policy_hubIljN4cuda3std3__44plusIlEEE10Policy1000EN6thrust24THRUST_300001_SM_1000_NS18transform_iteratorINSD_6detail14equal_to_valueIiEENSF_15normal_iteratorINSD_10device_ptrIfEEEEllEEjS9_lNS7_10__identityEEEvT0_PT3_T1_NS0_13GridEvenShareISR_EET2_T4__param_1,
	.param .u32 _ZN3cub18CUB_300001_SM_10006detail6reduce18DeviceReduceKernelINS2_10policy_hubIljN4cuda3std3__44plusIlEEE10Policy1000EN6thrust24THRUST_300001_SM_1000_NS18transform_iteratorINSD_6detail14equal_to_valueIiEENSF_15normal_iteratorINSD_10device_ptrIfEEEEllEEjS9_lNS7_10__identityEEEvT0_PT3_T1_NS0_13GridEvenShareISR_EET2_T4__param_2,
	.param .align 4 .b8 _ZN3cub18CUB_300001_SM_10006detail6reduce18DeviceReduceKernelINS2_10policy_hubIljN4cuda3std3__44plusIlEEE10Policy1000EN6thrust24THRUST_300001_SM_1000_NS18transform_iteratorINSD_6detail14equal_to_valueIiEENSF_15normal_iteratorINSD_10device_ptrIfEEEEllEEjS9_lNS7_10__identityEEEvT0_PT3_T1_NS0_13GridEvenShareISR_EET2_T4__param_3[40],
	.param .align 1 .b8 _ZN3cub18CUB_300001_SM_10006detail6reduce18DeviceReduceKernelINS2_10policy_hubIljN4cuda3std3__44plusIlEEE10Policy1000EN6thrust24THRUST_300001_SM_1000_NS18transform_iteratorINSD_6detail14equal_to_valueIiEENSF_15normal_iteratorINSD_10device_ptrIfEEEEllEEjS9_lNS7_10__identityEEEvT0_PT3_T1_NS0_13GridEvenShareISR_EET2_T4__param_4[1],
	.param .align 1 .b8 _ZN3cub18CUB_300001_SM_10006detail6reduce18DeviceReduceKernelINS2_10policy_hubIljN4cuda3std3__44plusIlEEE10Policy1000EN6thrust24THRUST_300001_SM_1000_NS18transform_iteratorINSD_6detail14equal_to_valueIiEENSF_15normal_iteratorINSD_10device_ptrIfEEEEllEEjS9_lNS7_10__identityEEEvT0_PT3_T1_NS0_13GridEvenShareISR_EET2_T4__param_5[1]
)
.maxntid 512
{
	.reg .pred 	%p<138>;
	.reg .b16 	%rs<4>;
	.reg .b32 	%r<351>;
	.reg .b32 	%f<77>;
	.reg .b64 	%rd<476>;
	// demoted variable
	.shared .align 8 .b8 _ZZN3cub18CUB_300001_SM_10006detail6reduce18DeviceReduceKernelINS2_10policy_hubIljN4cuda3std3__44plusIlEEE10Policy1000EN6thrust24THRUST_300001_SM_1000_NS18transform_iteratorINSD_6detail14equal_to_valueIiEENSF_15normal_iteratorINSD_10device_ptrIfEEEEllEEjS9_lNS7_10__identityEEEvT0_PT3_T1_NS0_13GridEvenShareISR_EET2_T4_E12temp_storage[152];
	ld.param.u32 	%r3, [_ZN3cub18CUB_300001_SM_10006detail6reduce18DeviceReduceKernelINS2_10policy_hubIljN4cuda3std3__44plusIlEEE10Policy1000EN6thrust24THRUST_300001_SM_1000_NS18transform_iteratorINSD_6detail14equal_to_valueIiEENSF_15normal_iteratorINSD_10device_ptrIfEEEEllEEjS9_lNS7_10__identityEEEvT0_PT3_T1_NS0_13GridEvenShareISR_EET2_T4__param_0+8];
	ld.param.u32 	%r1, [_ZN3cub18CUB_300001_SM_10006detail6reduce18DeviceReduceKernelINS2_10policy_hubIljN4cuda3std3__44plusIlEEE10Policy1000EN6thrust24THRUST_300001_SM_1000_NS18transform_iteratorINSD_6detail14equal_to_valueIiEENSF_15normal_iteratorINSD_10device_ptrIfEEEEllEEjS9_lNS7_10__identityEEEvT0_PT3_T1_NS0_13GridEvenShareISR_EET2_T4__param_3+20];
	ld.param.u32 	%r2, [_ZN3cub18CUB_300001_SM_10006detail6reduce18DeviceReduceKernelINS2_10policy_hubIljN4cuda3std3__44plusIlEEE10Policy1000EN6thrust24THRUST_300001_SM_1000_NS18transform_iteratorINSD_6detail14equal_to_valueIiEENSF_15normal_iteratorINSD_10device_ptrIfEEEEllEEjS9_lNS7_10__identityEEEvT0_PT3_T1_NS0_13GridEvenShareISR_EET2_T4__param_3+24];
	ld.param.u64 	%rd41, [_ZN3cub18CUB_300001_SM_10006detail6reduce18DeviceReduceKernelINS2_10policy_hubIljN4cuda3std3__44plusIlEEE10Policy1000EN6thrust24THRUST_300001_SM_1000_NS18transform_iteratorINSD_6detail14equal_to_valueIiEENSF_15normal_iteratorINSD_10device_ptrIfEEEEllEEjS9_lNS7_10__identityEEEvT0_PT3_T1_NS0_13GridEvenShareISR_EET2_T4__param_0];
	cvta.to.global.u64 	%rd1, %rd41;
	mov.u32 	%r4, %ctaid.x;
	mul.lo.s32 	%r5, %r2, 3584;
	mul.lo.s32 	%r342, %r4, 3584;
	sub.s32 	%r7, %r1, %r342;
	setp.gt.u32 	%p1, %r7, 3583;
	@%p1 bra 	$L__BB2_26;
	mov.u32 	%r8, %tid.x;
	setp.ge.u32 	%p66, %r8, %r7;
	mov.b64 	%rd464, 0;
	mov.u32 	%r333, %r8;
	@%p66 bra 	$L__BB2_3;
	add.s32 	%r177, %r342, %r8;
	mul.wide.u32 	%rd233, %r177, 4;
	add.s64 	%rd234, %rd1, %rd233;
	ld.global.f32 	%f46, [%rd234];
	cvt.rn.f32.s32 	%f47, %r3;
	setp.eq.f32 	%p67, %f46, %f47;
	selp.u64 	%rd464, 1, 0, %p67;
	add.s32 	%r333, %r8, 512;
$L__BB2_3:
	setp.ge.u32 	%p68, %r333, %r7;
	@%p68 bra 	$L__BB2_17;
	cvt.rn.f32.s32 	%f1, %r3;
	not.b32 	%r178, %r333;
	add.s32 	%r179, %r1, %r178;
	sub.s32 	%r180, %r179, %r342;
	shr.u32 	%r181, %r180, 9;
	add.s32 	%r11, %r181, 1;
	and.b32  	%r12, %r11, 15;
	setp.lt.u32 	%p69, %r180, 7680;
	@%p69 bra 	$L__BB2_8;
	or.b32  	%r332, %r333, 4096;
	add.s32 	%r331, %r333, %r342;
	and.b32  	%r182, %r11, 16777200;
	neg.s32 	%r330, %r182;
$L__BB2_6:
	.pragma "nounroll";
	mul.wide.u32 	%rd236, %r331, 4;
	add.s64 	%rd237, %rd1, %rd236;
	ld.global.f32 	%f48, [%rd237];
	setp.eq.f32 	%p70, %f48, %f1;
	selp.u64 	%rd238, 1, 0, %p70;
	add.s64 	%rd239, %rd464, %rd238;
	add.s32 	%r183, %r331, 512;
	mul.wide.u32 	%rd240, %r183, 4;
	add.s64 	%rd241, %rd1, %rd240;
	ld.global.f32 	%f49, [%rd241];
	setp.eq.f32 	%p71, %f49, %f1;
	selp.u64 	%rd242, 1, 0, %p71;
	add.s64 	%rd243, %rd239, %rd242;
	add.s32 	%r184, %r331, 1024;
	mul.wide.u32 	%rd244, %r184, 4;
	add.s64 	%rd245, %rd1, %rd244;
	ld.global.f32 	%f50, [%rd245];
	setp.eq.f32 	%p72, %f50, %f1;
	selp.u64 	%rd246, 1, 0, %p72;
	add.s64 	%rd247, %rd243, %rd246;
	add.s32 	%r185, %r331, 1536;
	mul.wide.u32 	%rd248, %r185, 4;
	add.s64 	%rd249, %rd1, %rd248;
	ld.global.f32 	%f51, [%rd249];
	setp.eq.f32 	%p73, %f51, %f1;
	selp.u64 	%rd250, 1, 0, %p73;
	add.s64 	%rd251, %rd247, %rd250;
	add.s32 	%r186, %r331, 2048;
	mul.wide.u32 	%rd252, %r186, 4;
	add.s64 	%rd253, %rd1, %rd252;
	ld.global.f32 	%f52, [%rd253];
	setp.eq.f32 	%p74, %f52, %f1;
	selp.u64 	%rd254, 1, 0, %p74;
	add.s64 	%rd255, %rd251, %rd254;
	add.s32 	%r187, %r331, 2560;
	mul.wide.u32 	%rd256, %r187, 4;
	add.s64 	%rd257, %rd1, %rd256;
	ld.global.f32 	%f53, [%rd257];
	setp.eq.f32 	%p75, %f53, %f1;
	selp.u64 	%rd258, 1, 0, %p75;
	add.s64 	%rd259, %rd255, %rd258;
	add.s32 	%r188, %r331, 3072;
	mul.wide.u32 	%rd260, %r188, 4;
	add.s64 	%rd261, %rd1, %rd260;
	ld.global.f32 	%f54, [%rd261];
	setp.eq.f32 	%p76, %f54, %f1;
	selp.u64 	%rd262, 1, 0, %p76;
	add.s64 	%rd263, %rd259, %rd262;
	add.s32 	%r189, %r331, 3584;
	mul.wide.u32 	%rd264, %r189, 4;
	add.s64 	%rd265, %rd1, %rd264;
	ld.global.f32 	%f55, [%rd265];
	setp.eq.f32 	%p77, %f55, %f1;
	selp.u64 	%rd266, 1, 0, %p77;
	add.s64 	%rd267, %rd263, %rd266;
	add.s32 	%r190, %r331, 4096;
	mul.wide.u32 	%rd268, %r190, 4;
	add.s64 	%rd269, %rd1, %rd268;
	ld.global.f32 	%f56, [%rd269];
	setp.eq.f32 	%p78, %f56, %f1;
	selp.u64 	%rd270, 1, 0, %p78;
	add.s64 	%rd271, %rd267, %rd270;
	add.s32 	%r191, %r331, 4608;
	mul.wide.u32 	%rd272, %r191, 4;
	add.s64 	%rd273, %rd1, %rd272;
	ld.global.f32 	%f57, [%rd273];
	setp.eq.f32 	%p79, %f57, %f1;
	selp.u64 	%rd274, 1, 0, %p79;
	add.s64 	%rd275, %rd271, %rd274;
	add.s32 	%r192, %r331, 5120;
	mul.wide.u32 	%rd276, %r192, 4;
	add.s64 	%rd277, %rd1, %rd276;
	ld.global.f32 	%f58, [%rd277];
	setp.eq.f32 	%p80, %f58, %f1;
	selp.u64 	%rd278, 1, 0, %p80;
	add.s64 	%rd279, %rd275, %rd278;
	add.s32 	%r193, %r331, 5632;
	mul.wide.u32 	%rd280, %r193, 4;
	add.s64 	%rd281, %rd1, %rd280;
	ld.global.f32 	%f59, [%rd281];
	setp.eq.f32 	%p81, %f59, %f1;
	selp.u64 	%rd282, 1, 0, %p81;
	add.s64 	%rd283, %rd279, %rd282;
	add.s32 	%r194, %r331, 6144;
	mul.wide.u32 	%rd284, %r194, 4;
	add.s64 	%rd285, %rd1, %rd284;
	ld.global.f32 	%f60, [%rd285];
	setp.eq.f32 	%p82, %f60, %f1;
	selp.u64 	%rd286, 1, 0, %p82;
	add.s64 	%rd287, %rd283, %rd286;
	add.s32 	%r195, %r331, 6656;
	mul.wide.u32 	%rd288, %r195, 4;
	add.s64 	%rd289, %rd1, %rd288;
	ld.global.f32 	%f61, [%rd289];
	setp.eq.f32 	%p83, %f61, %f1;
	selp.u64 	%rd290, 1, 0, %p83;
	add.s64 	%rd291, %rd287, %rd290;
	add.s32 	%r196, %r331, 7168;
	mul.wide.u32 	%rd292, %r196, 4;
	add.s64 	%rd293, %rd1, %rd292;
	ld.global.f32 	%f62, [%rd293];
	setp.eq.f32 	%p84, %f62, %f1;
	selp.u64 	%rd294, 1, 0, %p84;
	add.s64 	%rd295, %rd291, %rd294;
	add.s32 	%r197, %r331, 7680;
	mul.wide.u32 	%rd296, %r197, 4;
	add.s64 	%rd297, %rd1, %rd296;
	ld.global.f32 	%f63, [%rd297];
	setp.eq.f32 	%p85, %f63, %f1;
	selp.u64 	%rd298, 1, 0, %p85;
	add.s64 	%rd464, %rd295, %rd298;
	add.s32 	%r332, %r332, 8192;
	add.s32 	%r331, %r331, 8192;
	add.s32 	%r330, %r330, 16;
	setp.ne.s32 	%p86, %r330, 0;
	@%p86 bra 	$L__BB2_6;
	add.s32 	%r333, %r332, -4096;
$L__BB2_8:
	setp.eq.s32 	%p87, %r12, 0;
	@%p87 bra 	$L__BB2_17;
	and.b32  	%r24, %r11, 7;
	setp.lt.u32 	%p88, %r12, 8;
	@%p88 bra 	$L__BB2_11;
	add.s32 	%r198, %r333, %r342;
	mul.wide.u32 	%rd300, %r198, 4;
	add.s64 	%rd301, %rd1, %rd300;
	ld.global.f32 	%f64, [%rd301];
	setp.eq.f32 	%p89, %f64, %f1;
	selp.u64 	%rd302, 1, 0, %p89;
	add.s64 	%rd303, %rd464, %rd302;
	add.s32 	%r199, %r198, 512;
	mul.wide.u32 	%rd304, %r199, 4;
	add.s64 	%rd305, %rd1, %rd304;
	ld.global.f32 	%f65, [%rd305];
	setp.eq.f32 	%p90, %f65, %f1;
	selp.u64 	%rd306, 1, 0, %p90;
	add.s64 	%rd307, %rd303, %rd306;
	add.s32 	%r200, %r198, 1024;
	mul.wide.u32 	%rd308, %r200, 4;
	add.s64 	%rd309, %rd1, %rd308;
	ld.global.f32 	%f66, [%rd309];
	setp.eq.f32 	%p91, %f66, %f1;
	selp.u64 	%rd310, 1, 0, %p91;
	add.s64 	%rd311, %rd307, %rd310;
	add.s32 	%r201, %r198, 1536;
	mul.wide.u32 	%rd312, %r201, 4;
	add.s64 	%rd313, %rd1, %rd312;
	ld.global.f32 	%f67, [%rd313];
	setp.eq.f32 	%p92, %f67, %f1;
	selp.u64 	%rd314, 1, 0, %p92;
	add.s64 	%rd315, %rd311, %rd314;
	add.s32 	%r202, %r198, 2048;
	mul.wide.u32 	%rd316, %r202, 4;
	add.s64 	%rd317, %rd1, %rd316;
	ld.global.f32 	%f68, [%rd317];
	setp.eq.f32 	%p93, %f68, %f1;
	selp.u64 	%rd318, 1, 0, %p93;
	add.s64 	%rd319, %rd315, %rd318;
	add.s32 	%r203, %r198, 2560;
	mul.wide.u32 	%rd320, %r203, 4;
	add.s64 	%rd321, %rd1, %rd320;
	ld.global.f32 	%f69, [%rd321];
	setp.eq.f32 	%p94, %f69, %f1;
	selp.u64 	%rd322, 1, 0, %p94;
	add.s64 	%rd323, %rd319, %rd322;
	add.s32 	%r204, %r198, 3072;
	mul.wide.u32 	%rd324, %r204, 4;
	add.s64 	%rd325, %rd1, %rd324;
	ld.global.f32 	%f70, [%rd325];
	setp.eq.f32 	%p95, %f70, %f1;
	selp.u64 	%rd326, 1, 0, %p95;
	add.s64 	%rd327, %rd323, %rd326;
	add.s32 	%r205, %r198, 3584;
	mul.wide.u32 	%rd328, %r205, 4;
	add.s64 	%rd329, %rd1, %rd328;
	ld.global.f32 	%f71, [%rd329];
	setp.eq.f32 	%p96, %f71, %f1;
	selp.u64 	%rd330, 1, 0, %p96;
	add.s64 	%rd464, %rd327, %rd330;
	add.s32 	%r333, %r333, 4096;
$L__BB2_11:
	setp.eq.s32 	%p97, %r24, 0;
	@%p97 bra 	$L__BB2_17;
	and.b32  	%r27, %r11, 3;
	setp.lt.u32 	%p98, %r24, 4;
	@%p98 bra 	$L__BB2_14;
	add.s32 	%r206, %r333, %r342;
	mul.wide.u32 	%rd332, %r206, 4;
	add.s64 	%rd333, %rd1, %rd332;
	ld.global.f32 	%f72, [%rd333];
	setp.eq.f32 	%p99, %f72, %f1;
	selp.u64 	%rd334, 1, 0, %p99;
	add.s64 	%rd335, %rd464, %rd334;
	add.s32 	%r207, %r206, 512;
	mul.wide.u32 	%rd336, %r207, 4;
	add.s64 	%rd337, %rd1, %rd336;
	ld.global.f32 	%f73, [%rd337];
	setp.eq.f32 	%p100, %f73, %f1;
	selp.u64 	%rd338, 1, 0, %p100;
	add.s64 	%rd339, %rd335, %rd338;
	add.s32 	%r208, %r206, 1024;
	mul.wide.u32 	%rd340, %r208, 4;
	add.s64 	%rd341, %rd1, %rd340;
	ld.global.f32 	%f74, [%rd341];
	setp.eq.f32 	%p101, %f74, %f1;
	selp.u64 	%rd342, 1, 0, %p101;
	add.s64 	%rd343, %rd339, %rd342;
	add.s32 	%r209, %r206, 1536;
	mul.wide.u32 	%rd344, %r209, 4;
	add.s64 	%rd345, %rd1, %rd344;
	ld.global.f32 	%f75, [%rd345];
	setp.eq.f32 	%p102, %f75, %f1;
	selp.u64 	%rd346, 1, 0, %p102;
	add.s64 	%rd464, %rd343, %rd346;
	add.s32 	%r333, %r333, 2048;
$L__BB2_14:
	setp.eq.s32 	%p103, %r27, 0;
	@%p103 bra 	$L__BB2_17;
	add.s32 	%r337, %r333, %r342;
	neg.s32 	%r336, %r27;
$L__BB2_16:
	.pragma "nounroll";
	mul.wide.u32 	%rd347, %r337, 4;
	add.s64 	%rd348, %rd1, %rd347;
	ld.global.f32 	%f76, [%rd348];
	setp.eq.f32 	%p104, %f76, %f1;
	selp.u64 	%rd349, 1, 0, %p104;
	add.s64 	%rd464, %rd464, %rd349;
	add.s32 	%r337, %r337, 512;
	add.s32 	%r336, %r336, 1;
	setp.ne.s32 	%p105, %r336, 0;
	@%p105 bra 	$L__BB2_16;
$L__BB2_17:
	setp.lt.u32 	%p106, %r7, 512;
	@%p106 bra 	$L__BB2_22;
	// begin inline asm
	mov.u32 %r273, %laneid;
	// end inline asm
	mov.b64 	{%r275, %r280}, %rd464;
	mov.b32 	%r281, 1;
	mov.b32 	%r322, 31;
	mov.b32 	%r323, -1;
	// begin inline asm
	shfl.sync.down.b32 %r274, %r275, %r281, %r322, %r323;
	// end inline asm
	// begin inline asm
	shfl.sync.down.b32 %r279, %r280, %r281, %r322, %r323;
	// end inline asm
	mov.b64 	%rd408, {%r274, %r279};
	setp.gt.s32 	%p130, %r273, 30;
	selp.b64 	%rd409, 0, %rd408, %p130;
	add.s64 	%rd410, %rd409, %rd464;
	mov.b64 	{%r285, %r290}, %rd410;
	mov.b32 	%r291, 2;
	// begin inline asm
	shfl.sync.down.b32 %r284, %r285, %r291, %r322, %r323;
	// end inline asm
	// begin inline asm
	shfl.sync.down.b32 %r289, %r290, %r291, %r322, %r323;
	// end inline asm
	mov.b64 	%rd411, {%r284, %r289};
	setp.gt.s32 	%p131, %r273, 29;
	selp.b64 	%rd412, 0, %rd411, %p131;
	add.s64 	%rd413, %rd412, %rd410;
	mov.b64 	{%r295, %r300}, %rd413;
	mov.b32 	%r301, 4;
	// begin inline asm
	shfl.sync.down.b32 %r294, %r295, %r301, %r322, %r323;
	// end inline asm
	// begin inline asm
	shfl.sync.down.b32 %r299, %r300, %r301, %r322, %r323;
	// end inline asm
	mov.b64 	%rd414, {%r294, %r299};
	setp.gt.s32 	%p132, %r273, 27;
	selp.b64 	%rd415, 0, %rd414, %p132;
	add.s64 	%rd416, %rd415, %rd413;
	mov.b64 	{%r305, %r310}, %rd416;
	mov.b32 	%r311, 8;
	// begin inline asm
	shfl.sync.down.b32 %r304, %r305, %r311, %r322, %r323;
	// end inline asm
	// begin inline asm
	shfl.sync.down.b32 %r309, %r310, %r311, %r322, %r323;
	// end inline asm
	mov.b64 	%rd417, {%r304, %r309};
	setp.gt.s32 	%p133, %r273, 23;
	selp.b64 	%rd418, 0, %rd417, %p133;
	add.s64 	%rd419, %rd418, %rd416;
	mov.b64 	{%r315, %r320}, %rd419;
	mov.b32 	%r321, 16;
	// begin inline asm
	shfl.sync.down.b32 %r314, %r315, %r321, %r322, %r323;
	// end inline asm
	// begin inline asm
	shfl.sync.down.b32 %r319, %r320, %r321, %r322, %r323;
	// end inline asm
	mov.b64 	%rd420, {%r314, %r319};
	setp.gt.s32 	%p134, %r273, 15;
	selp.b64 	%rd421, 0, %rd420, %p134;
	add.s64 	%rd475, %rd421, %rd419;
	setp.ne.s32 	%p135, %r273, 0;
	@%p135 bra 	$L__BB2_20;
	shr.u32 	%r324, %r8, 2;
	and.b32  	%r325, %r324, 248;
	mov.u32 	%r326, _ZZN3cub18CUB_300001_SM_10006detail6reduce18DeviceReduceKernelINS2_10policy_hubIljN4cuda3std3__44plusIlEEE10Policy1000EN6thrust24THRUST_300001_SM_1000_NS18transform_iteratorINSD_6detail14equal_to_valueIiEENSF_15normal_iteratorINSD_10device_ptrIfEEEEllEEjS9_lNS7_10__identityEEEvT0_PT3_T1_NS0_13GridEvenShareISR_EET2_T4_E12temp_storage;
	add.s32 	%r327, %r326, %r325;
	st.shared.u64 	[%r327+16], %rd475;
$L__BB2_20:
	bar.sync 	0;
	setp.ne.s32 	%p136, %r8, 0;
	@%p136 bra 	$L__BB2_48;
	ld.shared.u64 	%rd422, [_ZZN3cub18CUB_300001_SM_10006detail6reduce18DeviceReduceKernelINS2_10policy_hubIljN4cuda3std3__44plusIlEEE10Policy1000EN6thrust24THRUST_300001_SM_1000_NS18transform_iteratorINSD_6detail14equal_to_valueIiEENSF_15normal_iteratorINSD_10device_ptrIfEEEEllEEjS9_lNS7_10__identityEEEvT0_PT3_T1_NS0_13GridEvenShareISR_EET2_T4_E12temp_storage+24];
	add.s64 	%rd423, %rd422, %rd475;
	ld.shared.u64 	%rd424, [_ZZN3cub18CUB_300001_SM_10006detail6reduce18DeviceReduceKernelINS2_10policy_hubIljN4cuda3std3__44plusIlEEE10Policy1000EN6thrust24THRUST_300001_SM_1000_NS18transform_iteratorINSD_6detail14equal_to_valueIiEENSF_15normal_iteratorINSD_10device_ptrIfEEEEllEEjS9_lNS7_10__identityEEEvT0_PT3_T1_NS0_13GridEvenShareISR_EET2_T4_E12temp_storage+32];
	add.s64 	%rd425, %rd423, %rd424;
	ld.shared.u64 	%rd426, [_ZZN3cub18CUB_300001_SM_10006detail6reduce18DeviceReduceKernelINS2_10policy_hubIljN4cuda3std3__44plusIlEEE10Policy1000EN6thrust24THRUST_300001_SM_1000_NS18transform_iteratorINSD_6detail14equal_to_valueIiEENSF_15normal_iteratorINSD_10device_ptrIfEEEEllEEjS9_lNS7_10__identityEEEvT0_PT3_T1_NS0_13GridEvenShareISR_EET2_T4_E12temp_storage+40];
	add.s64 	%rd427, %rd425, %rd426;
	ld.shared.u64 	%rd428, [_ZZN3cub18CUB_300001_SM_10006detail6reduce18DeviceReduceKernelINS2_10policy_hubIljN4cuda3std3__44plusIlEEE10Policy1000EN6thrust24THRUST_300001_SM_1000_NS18transform_iteratorINSD_6detail14equal_to_valueIiEENSF_15normal_iteratorINSD_10device_ptrIfEEEEllEEjS9_lNS7_10__identityEEEvT0_PT3_T1_NS0_13GridEvenShareISR_EET2_T4_E12temp_storage+48];
	add.s64 	%rd429, %rd427, %rd428;
	ld.shared.u64 	%rd430, [_ZZN3cub18CUB_300001_SM_10006detail6reduce18DeviceReduceKernelINS2_10policy_hubIljN4cuda3std3__44plusIlEEE10Policy1000EN6thrust24THRUST_300001_SM_1000_NS18transform_iteratorINSD_6detail14equal_to_valueIiEENSF_15normal_iteratorINSD_10device_ptrIfEEEEllEEjS9_lNS7_10__identityEEEvT0_PT3_T1_NS0_13GridEvenShareISR_EET2_T4_E12temp_storage+56];
	add.s64 	%rd431, %rd429, %rd430;
	ld.shared.u64 	%rd432, [_ZZN3cub18CUB_300001_SM_10006detail6reduce18DeviceReduceKernelINS2_10policy_hubIljN4cuda3std3__44plusIlEEE10Policy1000EN6thrust24THRUST_300001_SM_1000_NS18transform_iteratorINSD_6detail14equal_to_valueIiEENSF_15normal_iteratorINSD_10device_ptrIfEEEEllEEjS9_lNS7_10__identityEEEvT0_PT3_T1_NS0_13GridEvenShareISR_EET2_T4_E12temp_storage+64];
	add.s64 	%rd433, %rd431, %rd432;
	ld.shared.u64 	%rd434, [_ZZN3cub18CUB_300001_SM_10006detail6reduce18DeviceReduceKernelINS2_10policy_hubIljN4cuda3std3__44plusIlEEE10Policy1000EN6thrust24THRUST_300001_SM_1000_NS18transform_iteratorINSD_6detail14equal_to_valueIiEENSF_15normal_iteratorINSD_10device_ptrIfEEEEllEEjS9_lNS7_10__identityEEEvT0_PT3_T1_NS0_13GridEvenShareISR_EET2_T4_E12temp_storage+72];
	add.s64 	%rd435, %rd433, %rd434;
	ld.shared.u64 	%rd436, [_ZZN3cub18CUB_300001_SM_10006detail6reduce18DeviceReduceKernelINS2_10policy_hubIljN4cuda3std3__44plusIlEEE10Policy1000EN6thrust24THRUST_300001_SM_1000_NS18transform_iteratorINSD_6detail14equal_to_valueIiEENSF_15normal_iteratorINSD_10device_ptrIfEEEEllEEjS9_lNS7_10__identityEEEvT0_PT3_T1_NS0_13GridEvenShareISR_EET2_T4_E12temp_storage+80];
	add.s64 	%rd437, %rd435, %rd436;
	ld.shared.u64 	%rd438, [_ZZN3cub18CUB_300001_SM_10006detail6reduce18DeviceReduceKernelINS2_10policy_hubIljN4cuda3std3__44plusIlEEE10Policy1000EN6thrust24THRUST_300001_SM_1000_NS18transform_iteratorINSD_6detail14equal_to_valueIiEENSF_15normal_iteratorINSD_10device_ptrIfEEEEllEEjS9_lNS7_10__identityEEEvT0_PT3_T1_NS0_13GridEvenShareISR_EET2_T4_E12temp_storage+88];
	add.s64 	%rd439, %rd437, %rd438;
	ld.shared.u64 	%rd440, [_ZZN3cub18CUB_300001_SM_10006detail6reduce18DeviceReduceKernelINS2_10policy_hubIljN4cuda3std3__44plusIlEEE10Policy1000EN6thrust24THRUST_300001_SM_1000_NS18transform_iteratorINSD_6detail14equal_to_valueIiEENSF_15normal_iteratorINSD_10device_ptrIfEEEEllEEjS9_lNS7_10__identityEEEvT0_PT3_T1_NS0_13GridEvenShareISR_EET2_T4_E12temp_storage+96];
	add.s64 	%rd441, %rd439, %rd440;
	ld.shared.u64 	%rd442, [_ZZN3cub18CUB_300001_SM_10006detail6reduce18DeviceReduceKernelINS2_10policy_hubIljN4cuda3std3__44plusIlEEE10Policy1000EN6thrust24THRUST_300001_SM_1000_NS18transform_iteratorINSD_6detail14equal_to_valueIiEENSF_15normal_iteratorINSD_10device_ptrIfEEEEllEEjS9_lNS7_10__identityEEEvT0_PT3_T1_NS0_13GridEvenShareISR_EET2_T4_E12temp_storage+104];
	add.s64 	%rd443, %rd441, %rd442;
	ld.shared.u64 	%rd444, [_ZZN3cub18CUB_300001_SM_10006detail6reduce18DeviceReduceKernelINS2_10policy_hubIljN4cuda3std3__44plusIlEEE10Policy1000EN6thrust24THRUST_300001_SM_1000_NS18transform_iteratorINSD_6detail14equal_to_valueIiEENSF_15normal_iteratorINSD_10device_ptrIfEEEEllEEjS9_lNS7_10__identityEEEvT0_PT3_T1_NS0_13GridEvenShareISR_EET2_T4_E12temp_storage+112];
	add.s64 	%rd445, %rd443, %rd444;
	ld.shared.u64 	%rd446, [_ZZN3cub18CUB_300001_SM_10006detail6reduce18DeviceReduceKernelINS2_10policy_hubIljN4cuda3std3__44plusIlEEE10Policy1000EN6thrust24THRUST_300001_SM_1000_NS18transform_iteratorINSD_6detail14equal_to_valueIiEENSF_15normal_iteratorINSD_10device_ptrIfEEEEllEEjS9_lNS7_10__identityEEEvT0_PT3_T1_NS0_13GridEvenShareISR_EET2_T4_E12temp_storage+120];
	add.s64 	%rd447, %rd445, %rd446;
	ld.shared.u64 	%rd448, [_ZZN3cub18CUB_300001_SM_10006detail6reduce18DeviceReduceKernelINS2_10policy_hubIljN4cuda3std3__44plusIlEEE10Policy1000EN6thrust24THRUST_300001_SM_1000_NS18transform_iteratorINSD_6detail14equal_to_valueIiEENSF_15normal_iteratorINSD_10device_ptrIfEEEEllEEjS9_lNS7_10__identityEEEvT0_PT3_T1_NS0_13GridEvenShareISR_EET2_T4_E12temp_storage+128];
	add.s64 	%rd449, %rd447, %rd448;
	ld.shared.u64 	%rd450, [_ZZN3cub18CUB_300001_SM_10006detail6reduce18DeviceReduceKernelINS2_10policy_hubIljN4cuda3std3__44plusIlEEE10Policy1000EN6thrust24THRUST_300001_SM_1000_NS18transform_iteratorINSD_6detail14equal_to_valueIiEENSF_15normal_iteratorINSD_10device_ptrIfEEEEllEEjS9_lNS7_10__identityEEEvT0_PT3_T1_NS0_13GridEvenShareISR_EET2_T4_E12temp_storage+136];
	add.s64 	%rd475, %rd449, %rd450;
	bra.uni 	$L__BB2_48;
$L__BB2_22:
	// begin inline asm
	mov.u32 %r210, %laneid;
	// end inline asm
	and.b32  	%r261, %r8, 992;
	add.s32 	%r262, %r261, 32;
	setp.gt.u32 	%p107, %r262, %r7;
	not.b32 	%r263, %r261;
	add.s32 	%r264, %r7, %r263;
	selp.b32 	%r259, %r264, 31, %p107;
	mov.b64 	{%r212, %r217}, %rd464;
	mov.b32 	%r218, 1;
	mov.b32 	%r260, -1;
	// begin inline asm
	shfl.sync.down.b32 %r211, %r212, %r218, %r259, %r260;
	// end inline asm
	// begin inline asm
	shfl.sync.down.b32 %r216, %r217, %r218, %r259, %r260;
	// end inline asm
	mov.b64 	%rd350, {%r211, %r216};
	setp.lt.s32 	%p108, %r210, %r259;
	selp.b64 	%rd351, %rd350, 0, %p108;
	add.s64 	%rd352, %rd351, %rd464;
	mov.b64 	{%r222, %r227}, %rd352;
	mov.b32 	%r228, 2;
	// begin inline asm
	shfl.sync.down.b32 %r221, %r222, %r228, %r259, %r260;
	// end inline asm
	// begin inline asm
	shfl.sync.down.b32 %r226, %r227, %r228, %r259, %r260;
	// end inline asm
	mov.b64 	%rd353, {%r221, %r226};
	add.s32 	%r265, %r210, 2;
	setp.gt.s32 	%p109, %r265, %r259;
	selp.b64 	%rd354, 0, %rd353, %p109;
	add.s64 	%rd355, %rd354, %rd352;
	mov.b64 	{%r232, %r237}, %rd355;
	mov.b32 	%r238, 4;
	// begin inline asm
	shfl.sync.down.b32 %r231, %r232, %r238, %r259, %r260;
	// end inline asm
	// begin inline asm
	shfl.sync.down.b32 %r236, %r237, %r238, %r259, %r260;
	// end inline asm
	mov.b64 	%rd356, {%r231, %r236};
	add.s32 	%r266, %r210, 4;
	setp.gt.s32 	%p110, %r266, %r259;
	selp.b64 	%rd357, 0, %rd356, %p110;
	add.s64 	%rd358, %rd357, %rd355;
	mov.b64 	{%r242, %r247}, %rd358;
	mov.b32 	%r248, 8;
	// begin inline asm
	shfl.sync.down.b32 %r241, %r242, %r248, %r259, %r260;
	// end inline asm
	// begin inline asm
	shfl.sync.down.b32 %r246, %r247, %r248, %r259, %r260;
	// end inline asm
	mov.b64 	%rd359, {%r241, %r246};
	add.s32 	%r267, %r210, 8;
	setp.gt.s32 	%p111, %r267, %r259;
	selp.b64 	%rd360, 0, %rd359, %p111;
	add.s64 	%rd361, %rd360, %rd358;
	mov.b64 	{%r252, %r257}, %rd361;
	mov.b32 	%r258, 16;
	// begin inline asm
	shfl.sync.down.b32 %r251, %r252, %r258, %r259, %r260;
	// end inline asm
	// begin inline asm
	shfl.sync.down.b32 %r256, %r257, %r258, %r259, %r260;
	// end inline asm
	mov.b64 	%rd362, {%r251, %r256};
	add.s32 	%r268, %r210, 16;
	setp.gt.s32 	%p112, %r268, %r259;
	selp.b64 	%rd363, 0, %rd362, %p112;
	add.s64 	%rd475, %rd363, %rd361;
	setp.ne.s32 	%p113, %r210, 0;
	@%p113 bra 	$L__BB2_24;
	shr.u32 	%r269, %r8, 2;
	and.b32  	%r270, %r269, 248;
	mov.u32 	%r271, _ZZN3cub18CUB_300001_SM_10006detail6reduce18DeviceReduceKernelINS2_10policy_hubIljN4cuda3std3__44plusIlEEE10Policy1000EN6thrust24THRUST_300001_SM_1000_NS18transform_iteratorINSD_6detail14equal_to_valueIiEENSF_15normal_iteratorINSD_10device_ptrIfEEEEllEEjS9_lNS7_10__identityEEEvT0_PT3_T1_NS0_13GridEvenShareISR_EET2_T4_E12temp_storage;
	add.s32 	%r272, %r271, %r270;
	st.shared.u64 	[%r272+16], %rd475;
$L__BB2_24:
	bar.sync 	0;
	setp.ne.s32 	%p114, %r8, 0;
	@%p114 bra 	$L__BB2_48;
	setp.gt.u32 	%p115, %r7, 32;
	ld.shared.u64 	%rd364, [_ZZN3cub18CUB_300001_SM_10006detail6reduce18DeviceReduceKernelINS2_10policy_hubIljN4cuda3std3__44plusIlEEE10Policy1000EN6thrust24THRUST_300001_SM_1000_NS18transform_iteratorINSD_6detail14equal_to_valueIiEENSF_15normal_iteratorINSD_10device_ptrIfEEEEllEEjS9_lNS7_10__identityEEEvT0_PT3_T1_NS0_13GridEvenShareISR_EET2_T4_E12temp_storage+24];
	selp.b64 	%rd365, %rd364, 0, %p115;
	add.s64 	%rd366, %rd365, %rd475;
	setp.gt.u32 	%p116, %r7, 64;
	ld.shared.u64 	%rd367, [_ZZN3cub18CUB_300001_SM_10006detail6reduce18DeviceReduceKernelINS2_10policy_hubIljN4cuda3std3__44plusIlEEE10Policy1000EN6thrust24THRUST_300001_SM_1000_NS18transform_iteratorINSD_6detail14equal_to_valueIiEENSF_15normal_iteratorINSD_10device_ptrIfEEEEllEEjS9_lNS7_10__identityEEEvT0_PT3_T1_NS0_13GridEvenShareISR_EET2_T4_E12temp_storage+32];
	selp.b64 	%rd368, %rd367, 0, %p116;
	add.s64 	%rd369, %rd366, %rd368;
	setp.gt.u32 	%p117, %r7, 96;
	ld.shared.u64 	%rd370, [_ZZN3cub18CUB_300001_SM_10006detail6reduce18DeviceReduceKernelINS2_10policy_hubIljN4cuda3std3__44plusIlEEE10Policy1000EN6thrust24THRUST_300001_SM_1000_NS18transform_iteratorINSD_6detail14equal_to_valueIiEENSF_15normal_iteratorINSD_10device_ptrIfEEEEllEEjS9_lNS7_10__identityEEEvT0_PT3_T1_NS0_13GridEvenShareISR_EET2_T4_E12temp_storage+40];
	selp.b64 	%rd371, %rd370, 0, %p117;
	add.s64 	%rd372, %rd369, %rd371;
	setp.gt.u32 	%p118, %r7, 128;
	ld.shared.u64 	%rd373, [_ZZN3cub18CUB_300001_SM_10006detail6reduce18DeviceReduceKernelINS2_10policy_hubIljN4cuda3std3__44plusIlEEE10Policy1000EN6thrust24THRUST_300001_SM_1000_NS18transform_iteratorINSD_6detail14equal_to_valueIiEENSF_15normal_iteratorINSD_10device_ptrIfEEEEllEEjS9_lNS7_10__identityEEEvT0_PT3_T1_NS0_13GridEvenShareISR_EET2_T4_E12temp_storage+48];
	selp.b64 	%rd374, %rd373, 0, %p118;
	add.s64 	%rd375, %rd372, %rd374;
	setp.gt.u32 	%p119, %r7, 160;
	ld.shared.u64 	%rd376, [_ZZN3cub18CUB_300001_SM_10006detail6reduce18DeviceReduceKernelINS2_10policy_hubIljN4cuda3std3__44plusIlEEE10Policy1000EN6thrust24THRUST_300001_SM_1000_NS18transform_iteratorINSD_6detail14equal_to_valueIiEENSF_15normal_iteratorINSD_10device_ptrIfEEEEllEEjS9_lNS7_10__identityEEEvT0_PT3_T1_NS0_13GridEvenShareISR_EET2_T4_E12temp_storage+56];
	selp.b64 	%rd377, %rd376, 0, %p119;
	add.s64 	%rd378, %rd375, %rd377;
	setp.gt.u32 	%p120, %r7, 192;
	ld.shared.u64 	%rd379, [_ZZN3cub18CUB_300001_SM_10006detail6reduce18DeviceReduceKernelINS2_10policy_hubIljN4cuda3std3__44plusIlEEE10Policy1000EN6thrust24THRUST_300001_SM_1000_NS18transform_iteratorINSD_6detail14equal_to_valueIiEENSF_15normal_iteratorINSD_10device_ptrIfEEEEllEEjS9_lNS7_10__identityEEEvT0_PT3_T1_NS0_13GridEvenShareISR_EET2_T4_E12temp_storage+64];
	selp.b64 	%rd380, %rd379, 0, %p120;
	add.s64 	%rd381, %rd378, %rd380;
	setp.gt.u32 	%p121, %r7, 224;
	ld.shared.u64 	%rd382, [_ZZN3cub18CUB_300001_SM_10006detail6reduce18DeviceReduceKernelINS2_10policy_hubIljN4cuda3std3__44plusIlEEE10Policy1000EN6thrust24THRUST_300001_SM_1000_NS18transform_iteratorINSD_6detail14equal_to_valueIiEENSF_15normal_iteratorINSD_10device_ptrIfEEEEllEEjS9_lNS7_10__identityEEEvT0_PT3_T1_NS0_13GridEvenShareISR_EET2_T4_E12temp_storage+72];
	selp.b64 	%rd383, %rd382, 0, %p121;
	add.s64 	%rd384, %rd381, %rd383;
	setp.gt.u32 	%p122, %r7, 256;
	ld.shared.u64 	%rd385, [_ZZN3cub18CUB_300001_SM_10006detail6reduce18DeviceReduceKernelINS2_10policy_hubIljN4cuda3std3__44plusIlEEE10Policy1000EN6thrust24THRUST_300001_SM_1000_NS18transform_iteratorINSD_6detail14equal_to_valueIiEENSF_15normal_iteratorINSD_10device_ptrIfEEEEllEEjS9_lNS7_10__identityEEEvT0_PT3_T1_NS0_13GridEvenShareISR_EET2_T4_E12temp_storage+80];
	selp.b64 	%rd386, %rd385, 0, %p122;
	add.s64 	%rd387, %rd384, %rd386;
	setp.gt.u32 	%p123, %r7, 288;
	ld.shared.u64 	%rd388, [_ZZN3cub18CUB_300001_SM_10006detail6reduce18DeviceReduceKernelINS2_10policy_hubIljN4cuda3std3__44plusIlEEE10Policy1000EN6thrust24THRUST_300001_SM_1000_NS18transform_iteratorINSD_6detail14equal_to_valueIiEENSF_15normal_iteratorINSD_10device_ptrIfEEEEllEEjS9_lNS7_10__identityEEEvT0_PT3_T1_NS0_13GridEvenShareISR_EET2_T4_E12temp_storage+88];
	selp.b64 	%rd389, %rd388, 0, %p123;
	add.s64 	%rd390, %rd387, %rd389;
	setp.gt.u32 	%p124, %r7, 320;
	ld.shared.u64 	%rd391, [_ZZN3cub18CUB_300001_SM_10006detail6reduce18DeviceReduceKernelINS2_10policy_hubIljN4cuda3std3__44plusIlEEE10Policy1000EN6thrust24THRUST_300001_SM_1000_NS18transform_iteratorINSD_6detail14equal_to_valueIiEENSF_15normal_iteratorINSD_10device_ptrIfEEEEllEEjS9_lNS7_10__identityEEEvT0_PT3_T1_NS0_13GridEvenShareISR_EET2_T4_E12temp_storage+96];
	selp.b64 	%rd392, %rd391, 0, %p124;
	add.s64 	%rd393, %rd390, %rd392;
	setp.gt.u32 	%p125, %r7, 352;
	ld.shared.u64 	%rd394, [_ZZN3cub18CUB_300001_SM_10006detail6reduce18DeviceReduceKernelINS2_10policy_hubIljN4cuda3std3__44plusIlEEE10Policy1000EN6thrust24THRUST_300001_SM_1000_NS18transform_iteratorINSD_6detail14equal_to_valueIiEENSF_15normal_iteratorINSD_10device_ptrIfEEEEllEEjS9_lNS7_10__identityEEEvT0_PT3_T1_NS0_13GridEvenShareISR_EET2_T4_E12temp_storage+104];
	selp.b64 	%rd395, %rd394, 0, %p125;
	add.s64 	%rd396, %rd393, %rd395;
	setp.gt.u32 	%p126, %r7, 384;
	ld.shared.u64 	%rd397, [_ZZN3cub18CUB_300001_SM_10006detail6reduce18DeviceReduceKernelINS2_10policy_hubIljN4cuda3std3__44plusIlEEE10Policy1000EN6thrust24THRUST_300001_SM_1000_NS18transform_iteratorINSD_6detail14equal_to_valueIiEENSF_15normal_iteratorINSD_10device_ptrIfEEEEllEEjS9_lNS7_10__identityEEEvT0_PT3_T1_NS0_13GridEvenShareISR_EET2_T4_E12temp_storage+112];
	selp.b64 	%rd398, %rd397, 0, %p126;
	add.s64 	%rd399, %rd396, %rd398;
	setp.gt.u32 	%p127, %r7, 416;
	ld.shared.u64 	%rd400, [_ZZN3cub18CUB_300001_SM_10006detail6reduce18DeviceReduceKernelINS2_10policy_hubIljN4cuda3std3__44plusIlEEE10Policy1000EN6thrust24THRUST_300001_SM_1000_NS18transform_iteratorINSD_6detail14equal_to_valueIiEENSF_15normal_iteratorINSD_10device_ptrIfEEEEllEEjS9_lNS7_10__identityEEEvT0_PT3_T1_NS0_13GridEvenShareISR_EET2_T4_E12temp_storage+120];
	selp.b64 	%rd401, %rd400, 0, %p127;
	add.s64 	%rd402, %rd399, %rd401;
	setp.gt.u32 	%p128, %r7, 448;
	ld.shared.u64 	%rd403, [_ZZN3cub18CUB_300001_SM_10006detail6reduce18DeviceReduceKernelINS2_10policy_hubIljN4cuda3std3__44plusIlEEE10Policy1000EN6thrust24THRUST_300001_SM_1000_NS18transform_iteratorINSD_6detail14equal_to_valueIiEENSF_15normal_iteratorINSD_10device_ptrIfEEEEllEEjS9_lNS7_10__identityEEEvT0_PT3_T1_NS0_13GridEvenShareISR_EET2_T4_E12temp_storage+128];
	selp.b64 	%rd404, %rd403, 0, %p128;
	add.s64 	%rd405, %rd402, %rd404;
	setp.gt.u32 	%p129, %r7, 480;
	ld.shared.u64 	%rd406, [_ZZN3cub18CUB_300001_SM_10006detail6reduce18DeviceReduceKernelINS2_10policy_hubIljN4cuda3std3__44plusIlEEE10Policy1000EN6thrust24THRUST_300001_SM_1000_NS18transform_iteratorINSD_6detail14equal_to_valueIiEENSF_15normal_iteratorINSD_10device_ptrIfEEEEllEEjS9_lNS7_10__identityEEEvT0_PT3_T1_NS0_13GridEvenShareISR_EET2_T4_E12temp_storage+136];
	selp.b64 	%rd407, %rd406, 0, %p129;
	add.s64 	%rd475, %rd405, %rd407;
	bra.uni 	$L__BB2_48;
$L__BB2_26:
	mov.u32 	%r36, %tid.x;
	add.s32 	%r73, %r342, %r36;
	cvt.rn.f32.s32 	%f2, %r3;
	mul.wide.u32 	%rd42, %r73, 4;
	add.s64 	%rd43, %rd1, %rd42;
	ld.global.f32 	%f3, [%rd43];
	setp.eq.f32 	%p2, %f3, %f2;
	selp.u64 	%rd44, 1, 0, %p2;
	ld.global.f32 	%f4, [%rd43+2048];
	setp.eq.f32 	%p3, %f4, %f2;
	selp.u64 	%rd45, 1, 0, %p3;
	ld.global.f32 	%f5, [%rd43+4096];
	setp.eq.f32 	%p4, %f5, %f2;
	selp.u64 	%rd46, 1, 0, %p4;
	ld.global.f32 	%f6, [%rd43+6144];
	setp.eq.f32 	%p5, %f6, %f2;
	selp.u64 	%rd47, 1, 0, %p5;
	ld.global.f32 	%f7, [%rd43+8192];
	setp.eq.f32 	%p6, %f7, %f2;
	selp.u64 	%rd48, 1, 0, %p6;
	ld.global.f32 	%f8, [%rd43+10240];
	setp.eq.f32 	%p7, %f8, %f2;
	selp.u64 	%rd49, 1, 0, %p7;
	ld.global.f32 	%f9, [%rd43+12288];
	setp.eq.f32 	%p8, %f9, %f2;
	selp.u64 	%rd50, 1, 0, %p8;
	add.s64 	%rd51, %rd45, %rd44;
	add.s64 	%rd52, %rd51, %rd46;
	add.s64 	%rd53, %rd52, %rd47;
	add.s64 	%rd54, %rd53, %rd48;
	add.s64 	%rd55, %rd54, %rd49;
	add.s64 	%rd474, %rd55, %rd50;
	setp.lt.u32 	%p9, %r7, %r5;
	@%p9 bra 	$L__BB2_44;
	add.s32 	%r37, %r5, %r342;
	not.b32 	%r75, %r36;
	add.s32 	%r76, %r75, %r1;
	sub.s32 	%r77, %r76, %r5;
	sub.s32 	%r339, %r77, %r342;
	add.s32 	%r78, %r37, %r36;
	add.s32 	%r338, %r78, 4096;
	mov.b32 	%r341, 0;
	cvt.u64.u32 	%rd57, %r36;
	mov.u32 	%r340, %r37;
$L__BB2_28:
	add.s32 	%r342, %r342, %r5;
	add.s32 	%r79, %r1, -3584;
	setp.gt.u32 	%p10, %r342, %r79;
	@%p10 bra 	$L__BB2_30;
	cvt.u64.u32 	%rd56, %r342;
	add.s64 	%rd58, %rd57, %rd56;
	shl.b64 	%rd59, %rd58, 2;
	add.s64 	%rd60, %rd1, %rd59;
	ld.global.f32 	%f10, [%rd60];
	setp.eq.f32 	%p11, %f10, %f2;
	selp.u64 	%rd61, 1, 0, %p11;
	ld.global.f32 	%f11, [%rd60+2048];
	setp.eq.f32 	%p12, %f11, %f2;
	selp.u64 	%rd62, 1, 0, %p12;
	ld.global.f32 	%f12, [%rd60+4096];
	setp.eq.f32 	%p13, %f12, %f2;
	selp.u64 	%rd63, 1, 0, %p13;
	ld.global.f32 	%f13, [%rd60+6144];
	setp.eq.f32 	%p14, %f13, %f2;
	selp.u64 	%rd64, 1, 0, %p14;
	ld.global.f32 	%f14, [%rd60+8192];
	setp.eq.f32 	%p15, %f14, %f2;
	selp.u64 	%rd65, 1, 0, %p15;
	ld.global.f32 	%f15, [%rd60+10240];
	setp.eq.f32 	%p16, %f15, %f2;
	selp.u64 	%rd66, 1, 0, %p16;
	ld.global.f32 	%f16, [%rd60+12288];
	setp.eq.f32 	%p17, %f16, %f2;
	selp.u64 	%rd67, 1, 0, %p17;
	add.s64 	%rd68, %rd474, %rd61;
	add.s64 	%rd69, %rd68, %rd62;
	add.s64 	%rd70, %rd69, %rd63;
	add.s64 	%rd71, %rd70, %rd64;
	add.s64 	%rd72, %rd71, %rd65;
	add.s64 	%rd73, %rd72, %rd66;
	add.s64 	%rd474, %rd73, %rd67;
	sub.s32 	%r80, %r1, %r342;
	setp.lt.u32 	%p18, %r80, %r5;
	add.s32 	%r341, %r341, 1;
	add.s32 	%r340, %r340, %r5;
	sub.s32 	%r339, %r339, %r5;
	add.s32 	%r338, %r338, %r5;
	@%p18 bra 	$L__BB2_44;
	bra.uni 	$L__BB2_28;
$L__BB2_30:
	setp.le.u32 	%p19, %r1, %r342;
	sub.s32 	%r81, %r1, %r342;
	setp.ge.s32 	%p20, %r36, %r81;
	or.pred  	%p21, %p19, %p20;
	@%p21 bra 	$L__BB2_44;
	not.b32 	%r83, %r36;
	add.s32 	%r84, %r1, %r83;
	sub.s32 	%r85, %r84, %r37;
	mul.lo.s32 	%r86, %r2, %r341;
	mad.lo.s32 	%r87, %r86, -3584, %r85;
	shr.u32 	%r88, %r87, 9;
	add.s32 	%r50, %r88, 1;
	and.b32  	%r51, %r50, 15;
	setp.lt.u32 	%p22, %r87, 7680;
	mov.u32 	%r347, %r36;
	@%p22 bra 	$L__BB2_35;
	or.b32  	%r345, %r36, 4096;
	shr.u32 	%r89, %r339, 9;
	add.s32 	%r90, %r89, 1;
	and.b32  	%r91, %r90, 16777200;
	neg.s32 	%r343, %r91;
$L__BB2_33:
	.pragma "nounroll";
	add.s32 	%r92, %r338, -4096;
	mul.wide.u32 	%rd75, %r92, 4;
	add.s64 	%rd76, %rd1, %rd75;
	ld.global.f32 	%f17, [%rd76];
	setp.eq.f32 	%p23, %f17, %f2;
	selp.u64 	%rd77, 1, 0, %p23;
	add.s64 	%rd78, %rd474, %rd77;
	add.s32 	%r93, %r338, -3584;
	mul.wide.u32 	%rd79, %r93, 4;
	add.s64 	%rd80, %rd1, %rd79;
	ld.global.f32 	%f18, [%rd80];
	setp.eq.f32 	%p24, %f18, %f2;
	selp.u64 	%rd81, 1, 0, %p24;
	add.s64 	%rd82, %rd78, %rd81;
	add.s32 	%r94, %r338, -3072;
	mul.wide.u32 	%rd83, %r94, 4;
	add.s64 	%rd84, %rd1, %rd83;
	ld.global.f32 	%f19, [%rd84];
	setp.eq.f32 	%p25, %f19, %f2;
	selp.u64 	%rd85, 1, 0, %p25;
	add.s64 	%rd86, %rd82, %rd85;
	add.s32 	%r95, %r338, -2560;
	mul.wide.u32 	%rd87, %r95, 4;
	add.s64 	%rd88, %rd1, %rd87;
	ld.global.f32 	%f20, [%rd88];
	setp.eq.f32 	%p26, %f20, %f2;
	selp.u64 	%rd89, 1, 0, %p26;
	add.s64 	%rd90, %rd86, %rd89;
	add.s32 	%r96, %r338, -2048;
	mul.wide.u32 	%rd91, %r96, 4;
	add.s64 	%rd92, %rd1, %rd91;
	ld.global.f32 	%f21, [%rd92];
	setp.eq.f32 	%p27, %f21, %f2;
	selp.u64 	%rd93, 1, 0, %p27;
	add.s64 	%rd94, %rd90, %rd93;
	add.s32 	%r97, %r338, -1536;
	mul.wide.u32 	%rd95, %r97, 4;
	add.s64 	%rd96, %rd1, %rd95;
	ld.global.f32 	%f22, [%rd96];
	setp.eq.f32 	%p28, %f22, %f2;
	selp.u64 	%rd97, 1, 0, %p28;
	add.s64 	%rd98, %rd94, %rd97;
	add.s32 	%r98, %r338, -1024;
	mul.wide.u32 	%rd99, %r98, 4;
	add.s64 	%rd100, %rd1, %rd99;
	ld.global.f32 	%f23, [%rd100];
	setp.eq.f32 	%p29, %f23, %f2;
	selp.u64 	%rd101, 1, 0, %p29;
	add.s64 	%rd102, %rd98, %rd101;
	add.s32 	%r99, %r338, 3584;
	add.s32 	%r100, %r338, -512;
	mul.wide.u32 	%rd103, %r100, 4;
	add.s64 	%rd104, %rd1, %rd103;
	ld.global.f32 	%f24, [%rd104];
	setp.eq.f32 	%p30, %f24, %f2;
	selp.u64 	%rd105, 1, 0, %p30;
	add.s64 	%rd106, %rd102, %rd105;
	mul.wide.u32 	%rd107, %r338, 4;
	add.s64 	%rd108, %rd1, %rd107;
	ld.global.f32 	%f25, [%rd108];
	setp.eq.f32 	%p31, %f25, %f2;
	selp.u64 	%rd109, 1, 0, %p31;
	add.s64 	%rd110, %rd106, %rd109;
	add.s32 	%r101, %r338, 512;
	mul.wide.u32 	%rd111, %r101, 4;
	add.s64 	%rd112, %rd1, %rd111;
	ld.global.f32 	%f26, [%rd112];
	setp.eq.f32 	%p32, %f26, %f2;
	selp.u64 	%rd113, 1, 0, %p32;
	add.s64 	%rd114, %rd110, %rd113;
	add.s32 	%r102, %r338, 1024;
	mul.wide.u32 	%rd115, %r102, 4;
	add.s64 	%rd116, %rd1, %rd115;
	ld.global.f32 	%f27, [%rd116];
	setp.eq.f32 	%p33, %f27, %f2;
	selp.u64 	%rd117, 1, 0, %p33;
	add.s64 	%rd118, %rd114, %rd117;
	add.s32 	%r103, %r338, 1536;
	mul.wide.u32 	%rd119, %r103, 4;
	add.s64 	%rd120, %rd1, %rd119;
	ld.global.f32 	%f28, [%rd120];
	setp.eq.f32 	%p34, %f28, %f2;
	selp.u64 	%rd121, 1, 0, %p34;
	add.s64 	%rd122, %rd118, %rd121;
	add.s32 	%r104, %r338, 2048;
	mul.wide.u32 	%rd123, %r104, 4;
	add.s64 	%rd124, %rd1, %rd123;
	ld.global.f32 	%f29, [%rd124];
	setp.eq.f32 	%p35, %f29, %f2;
	selp.u64 	%rd125, 1, 0, %p35;
	add.s64 	%rd126, %rd122, %rd125;
	add.s32 	%r105, %r338, 2560;
	mul.wide.u32 	%rd127, %r105, 4;
	add.s64 	%rd128, %rd1, %rd127;
	ld.global.f32 	%f30, [%rd128];
	setp.eq.f32 	%p36, %f30, %f2;
	selp.u64 	%rd129, 1, 0, %p36;
	add.s64 	%rd130, %rd126, %rd129;
	add.s32 	%r106, %r338, 3072;
	mul.wide.u32 	%rd131, %r106, 4;
	add.s64 	%rd132, %rd1, %rd131;
	ld.global.f32 	%f31, [%rd132];
	setp.eq.f32 	%p37, %f31, %f2;
	selp.u64 	%rd133, 1, 0, %p37;
	add.s64 	%rd134, %rd130, %rd133;
	mul.wide.u32 	%rd135, %r99, 4;
	add.s64 	%rd136, %rd1, %rd135;
	ld.global.f32 	%f32, [%rd136];
	setp.eq.f32 	%p38, %f32, %f2;
	selp.u64 	%rd137, 1, 0, %p38;
	add.s64 	%rd474, %rd134, %rd137;
	add.s32 	%r345, %r345, 8192;
	add.s32 	%r338, %r338, 8192;
	add.s32 	%r343, %r343, 16;
	setp.ne.s32 	%p39, %r343, 0;
	@%p39 bra 	$L__BB2_33;
	add.s32 	%r347, %r345, -4096;
$L__BB2_35:
	setp.eq.s32 	%p40, %r51, 0;
	@%p40 bra 	$L__BB2_44;
	and.b32  	%r62, %r50, 7;
	setp.lt.u32 	%p41, %r51, 8;
	@%p41 bra 	$L__BB2_38;
	add.s32 	%r107, %r347, %r342;
	mul.wide.u32 	%rd139, %r107, 4;
	add.s64 	%rd140, %rd1, %rd139;
	ld.global.f32 	%f33, [%rd140];
	setp.eq.f32 	%p42, %f33, %f2;
	selp.u64 	%rd141, 1, 0, %p42;
	add.s64 	%rd142, %rd474, %rd141;
	add.s32 	%r108, %r107, 512;
	mul.wide.u32 	%rd143, %r108, 4;
	add.s64 	%rd144, %rd1, %rd143;
	ld.global.f32 	%f34, [%rd144];
	setp.eq.f32 	%p43, %f34, %f2;
	selp.u64 	%rd145, 1, 0, %p43;
	add.s64 	%rd146, %rd142, %rd145;
	add.s32 	%r109, %r107, 1024;
	mul.wide.u32 	%rd147, %r109, 4;
	add.s64 	%rd148, %rd1, %rd147;
	ld.global.f32 	%f35, [%rd148];
	setp.eq.f32 	%p44, %f35, %f2;
	selp.u64 	%rd149, 1, 0, %p44;
	add.s64 	%rd150, %rd146, %rd149;
	add.s32 	%r110, %r107, 1536;
	mul.wide.u32 	%rd151, %r110, 4;
	add.s64 	%rd152, %rd1, %rd151;
	ld.global.f32 	%f36, [%rd152];
	setp.eq.f32 	%p45, %f36, %f2;
	selp.u64 	%rd153, 1, 0, %p45;
	add.s64 	%rd154, %rd150, %rd153;
	add.s32 	%r111, %r107, 2048;
	mul.wide.u32 	%rd155, %r111, 4;
	add.s64 	%rd156, %rd1, %rd155;
	ld.global.f32 	%f37, [%rd156];
	setp.eq.f32 	%p46, %f37, %f2;
	selp.u64 	%rd157, 1, 0, %p46;
	add.s64 	%rd158, %rd154, %rd157;
	add.s32 	%r112, %r107, 2560;
	mul.wide.u32 	%rd159, %r112, 4;
	add.s64 	%rd160, %rd1, %rd159;
	ld.global.f32 	%f38, [%rd160];
	setp.eq.f32 	%p47, %f38, %f2;
	selp.u64 	%rd161, 1, 0, %p47;
	add.s64 	%rd162, %rd158, %rd161;
	add.s32 	%r113, %r107, 3072;
	mul.wide.u32 	%rd163, %r113, 4;
	add.s64 	%rd164, %rd1, %rd163;
	ld.global.f32 	%f39, [%rd164];
	setp.eq.f32 	%p48, %f39, %f2;
	selp.u64 	%rd165, 1, 0, %p48;
	add.s64 	%rd166, %rd162, %rd165;
	add.s32 	%r114, %r107, 3584;
	mul.wide.u32 	%rd167, %r114, 4;
	add.s64 	%rd168, %rd1, %rd167;
	ld.global.f32 	%f40, [%rd168];
	setp.eq.f32 	%p49, %f40, %f2;
	selp.u64 	%rd169, 1, 0, %p49;
	add.s64 	%rd474, %rd166, %rd169;
	add.s32 	%r347, %r347, 4096;
$L__BB2_38:
	setp.eq.s32 	%p50, %r62, 0;
	@%p50 bra 	$L__BB2_44;
	setp.lt.u32 	%p51, %r62, 4;
	@%p51 bra 	$L__BB2_41;
	add.s32 	%r115, %r347, %r342;
	mul.wide.u32 	%rd171, %r115, 4;
	add.s64 	%rd172, %rd1, %rd171;
	ld.global.f32 	%f41, [%rd172];
	setp.eq.f32 	%p52, %f41, %f2;
	selp.u64 	%rd173, 1, 0, %p52;
	add.s64 	%rd174, %rd474, %rd173;
	add.s32 	%r116, %r115, 512;
	mul.wide.u32 	%rd175, %r116, 4;
	add.s64 	%rd176, %rd1, %rd175;
	ld.global.f32 	%f42, [%rd176];
	setp.eq.f32 	%p53, %f42, %f2;
	selp.u64 	%rd177, 1, 0, %p53;
	add.s64 	%rd178, %rd174, %rd177;
	add.s32 	%r117, %r115, 1024;
	mul.wide.u32 	%rd179, %r117, 4;
	add.s64 	%rd180, %rd1, %rd179;
	ld.global.f32 	%f43, [%rd180];
	setp.eq.f32 	%p54, %f43, %f2;
	selp.u64 	%rd181, 1, 0, %p54;
	add.s64 	%rd182, %rd178, %rd181;
	add.s32 	%r118, %r115, 1536;
	mul.wide.u32 	%rd183, %r118, 4;
	add.s64 	%rd184, %rd1, %rd183;
	ld.global.f32 	%f44, [%rd184];
	setp.eq.f32 	%p55, %f44, %f2;
	selp.u64 	%rd185, 1, 0, %p55;
	add.s64 	%rd474, %rd182, %rd185;
	add.s32 	%r347, %r347, 2048;
$L__BB2_41:
	and.b32  	%r119, %r50, 3;
	setp.eq.s32 	%p56, %r119, 0;
	@%p56 bra 	$L__BB2_44;
	add.s32 	%r350, %r347, %r340;
	cvt.u16.u32 	%rs1, %r339;
	shr.u16 	%rs2, %rs1, 9;
	add.s16 	%rs3, %rs2, 1;
	cvt.u32.u16 	%r120, %rs3;
	and.b32  	%r121, %r120, 3;
	neg.s32 	%r349, %r121;
$L__BB2_43:
	.pragma "nounroll";
	mul.wide.u32 	%rd186, %r350, 4;
	add.s64 	%rd187, %rd1, %rd186;
	ld.global.f32 	%f45, [%rd187];
	setp.eq.f32 	%p57, %f45, %f2;
	selp.u64 	%rd188, 1, 0, %p57;
	add.s64 	%rd474, %rd474, %rd188;
	add.s32 	%r350, %r350, 512;
	add.s32 	%r349, %r349, 1;
	setp.ne.s32 	%p58, %r349, 0;
	@%p58 bra 	$L__BB2_43;
$L__BB2_44:
	// begin inline asm
	mov.u32 %r122, %laneid;
	// end inline asm
	mov.b64 	{%r124, %r129}, %rd474;
	mov.b32 	%r130, 1;
	mov.b32 	%r171, 31;
	mov.b32 	%r172, -1;
	// begin inline asm
	shfl.sync.down.b32 %r123, %r124, %r130, %r171, %r172;
	// end inline asm
	// begin inline asm
	shfl.sync.down.b32 %r128, %r129, %r130, %r171, %r172;
	// end inline asm
	mov.b64 	%rd189, {%r123, %r128};
	setp.gt.s32 	%p59, %r122, 30;
	selp.b64 	%rd190, 0, %rd189, %p59;
	add.s64 	%rd191, %rd190, %rd474;
	mov.b64 	{%r134, %r139}, %rd191;
	mov.b32 	%r140, 2;
	// begin inline asm
	shfl.sync.down.b32 %r133, %r134, %r140, %r171, %r172;
	// end inline asm
	// begin inline asm
	shfl.sync.down.b32 %r138, %r139, %r140, %r171, %r172;
	// end inline asm
	mov.b64 	%rd192, {%r133, %r138};
	setp.gt.s32 	%p60, %r122, 29;
	selp.b64 	%rd193, 0, %rd192, %p60;
	add.s64 	%rd194, %rd193, %rd191;
	mov.b64 	{%r144, %r149}, %rd194;
	mov.b32 	%r150, 4;
	// begin inline asm
	shfl.sync.down.b32 %r143, %r144, %r150, %r171, %r172;
	// end inline asm
	// begin inline asm
	shfl.sync.down.b32 %r148, %r149, %r150, %r171, %r172;
	// end inline asm
	mov.b64 	%rd195, {%r143, %r148};
	setp.gt.s32 	%p61, %r122, 27;
	selp.b64 	%rd196, 0, %rd195, %p61;
	add.s64 	%rd197, %rd196, %rd194;
	mov.b64 	{%r154, %r159}, %rd197;
	mov.b32 	%r160, 8;
	// begin inline asm
	shfl.sync.down.b32 %r153, %r154, %r160, %r171, %r172;
	// end inline asm
	// begin inline asm
	shfl.sync.down.b32 %r158, %r159, %r160, %r171, %r172;
	// end inline asm
	mov.b64 	%rd198, {%r153, %r158};
	setp.gt.s32 	%p62, %r122, 23;
	selp.b64 	%rd199, 0, %rd198, %p62;
	add.s64 	%rd200, %rd199, %rd197;
	mov.b64 	{%r164, %r169}, %rd200;
	mov.b32 	%r170, 16;
	// begin inline asm
	shfl.sync.down.b32 %r163, %r164, %r170, %r171, %r172;
	// end inline asm
	// begin inline asm
	shfl.sync.down.b32 %r168, %r169, %r170, %r171, %r172;
	// end inline asm
	mov.b64 	%rd201, {%r163, %r168};
	setp.gt.s32 	%p63, %r122, 15;
	selp.b64 	%rd202, 0, %rd201, %p63;
	add.s64 	%rd475, %rd202, %rd200;
	setp.ne.s32 	%p64, %r122, 0;
	@%p64 bra 	$L__BB2_46;
	shr.u32 	%r173, %r36, 2;
	and.b32  	%r174, %r173, 248;
	mov.u32 	%r175, _ZZN3cub18CUB_300001_SM_10006detail6reduce18DeviceReduceKernelINS2_10policy_hubIljN4cuda3std3__44plusIlEEE10Policy1000EN6thrust24THRUST_300001_SM_1000_NS18transform_iteratorINSD_6detail14equal_to_valueIiEENSF_15normal_iteratorINSD_10device_ptrIfEEEEllEEjS9_lNS7_10__identityEEEvT0_PT3_T1_NS0_13GridEvenShareISR_EET2_T4_E12temp_storage;
	add.s32 	%r176, %r175, %r174;
	st.shared.u64 	[%r176+16], %rd475;
$L__BB2_46:
	bar.sync 	0;
	setp.ne.s32 	%p65, %r36, 0;
	@%p65 bra 	$L__BB2_48;
	ld.shared.u64 	%rd203, [_ZZN3cub18CUB_300001_SM_10006detail6reduce18DeviceReduceKernelINS2_10policy_hubIljN4cuda3std3__44plusIlEEE10Policy1000EN6thrust24THRUST_300001_SM_1000_NS18transform_iteratorINSD_6detail14equal_to_valueIiEENSF_15normal_iteratorINSD_10device_ptrIfEEEEllEEjS9_lNS7_10__identityEEEvT0_PT3_T1_NS0_13GridEvenShareISR_EET2_T4_E12temp_storage+24];
	add.s64 	%rd204, %rd203, %rd475;
	ld.shared.u64 	%rd205, [_ZZN3cub18CUB_300001_SM_10006detail6reduce18DeviceReduceKernelINS2_10policy_hubIljN4cuda3std3__44plusIlEEE10Policy1000EN6thrust24THRUST_300001_SM_1000_NS18transform_iteratorINSD_6detail14equal_to_valueIiEENSF_15normal_iteratorINSD_10device_ptrIfEEEEllEEjS9_lNS7_10__identityEEEvT0_PT3_T1_NS0_13GridEvenShareISR_EET2_T4_E12temp_storage+32];
	add.s64 	%rd206, %rd204, %rd205;
	ld.shared.u64 	%rd207, [_ZZN3cub18CUB_300001_SM_10006detail6reduce18DeviceReduceKernelINS2_10policy_hubIljN4cuda3std3__44plusIlEEE10Policy1000EN6thrust24THRUST_300001_SM_1000_NS18transform_iteratorINSD_6detail14equal_to_valueIiEENSF_15normal_iteratorINSD_10device_ptrIfEEEEllEEjS9_lNS7_10__identityEEEvT0_PT3_T1_NS0_13GridEvenShareISR_EET2_T4_E12temp_storage+40];
	add.s64 	%rd208, %rd206, %rd207;
	ld.shared.u64 	%rd209, [_ZZN3cub18CUB_300001_SM_10006detail6reduce18DeviceReduceKernelINS2_10policy_hubIljN4cuda3std3__44plusIlEEE10Policy1000EN6thrust24THRUST_300001_SM_1000_NS18transform_iteratorINSD_6detail14equal_to_valueIiEENSF_15normal_iteratorINSD_10device_ptrIfEEEEllEEjS9_lNS7_10__identityEEEvT0_PT3_T1_NS0_13GridEvenShareISR_EET2_T4_E12temp_storage+48];
	add.s64 	%rd210, %rd208, %rd209;
	ld.shared.u64 	%rd211, [_ZZN3cub18CUB_300001_SM_10006detail6reduce18DeviceReduceKernelINS2_10policy_hubIljN4cuda3std3__44plusIlEEE10Policy1000EN6thrust24THRUST_300001_SM_1000_NS18transform_iteratorINSD_6detail14equal_to_valueIiEENSF_15normal_iteratorINSD_10device_ptrIfEEEEllEEjS9_lNS7_10__identityEEEvT0_PT3_T1_NS0_13GridEvenShareISR_EET2_T4_E12temp_storage+56];
	add.s64 	%rd212, %rd210, %rd211;
	ld.shared.u64 	%rd213, [_ZZN3cub18CUB_300001_SM_10006detail6reduce18DeviceReduceKernelINS2_10policy_hubIljN4cuda3std3__44plusIlEEE10Policy1000EN6thrust24THRUST_300001_SM_1000_NS18transform_iteratorINSD_6detail14equal_to_valueIiEENSF_15normal_iteratorINSD_10device_ptrIfEEEEllEEjS9_lNS7_10__identityEEEvT0_PT3_T1_NS0_13GridEvenShareISR_EET2_T4_E12temp_storage+64];
	add.s64 	%rd214, %rd212, %rd213;
	ld.shared.u64 	%rd215, [_ZZN3cub18CUB_300001_SM_10006detail6reduce18DeviceReduceKernelINS2_10policy_hubIljN4cuda3std3__44plusIlEEE10Policy1000EN6thrust24THRUST_300001_SM_1000_NS18transform_iteratorINSD_6detail14equal_to_valueIiEENSF_15normal_iteratorINSD_10device_ptrIfEEEEllEEjS9_lNS7_10__identityEEEvT0_PT3_T1_NS0_13GridEvenShareISR_EET2_T4_E12temp_storage+72];
	add.s64 	%rd216, %rd214, %rd215;
	ld.shared.u64 	%rd217, [_ZZN3cub18CUB_300001_SM_10006detail6reduce18DeviceReduceKernelINS2_10policy_hubIljN4cuda3std3__44plusIlEEE10Policy1000EN6thrust24THRUST_300001_SM_1000_NS18transform_iteratorINSD_6detail14equal_to_valueIiEENSF_15normal_iteratorINSD_10device_ptrIfEEEEllEEjS9_lNS7_10__identityEEEvT0_PT3_T1_NS0_13GridEvenShareISR_EET2_T4_E12temp_storage+80];
	add.s64 	%rd218, %rd216, %rd217;
	ld.shared.u64 	%rd219, [_ZZN3cub18CUB_300001_SM_10006detail6reduce18DeviceReduceKernelINS2_10policy_hubIljN4cuda3std3__44plusIlEEE10Policy1000EN6thrust24THRUST_300001_SM_1000_NS18transform_iteratorINSD_6detail14equal_to_valueIiEENSF_15normal_iteratorINSD_10device_ptrIfEEEEllEEjS9_lNS7_10__identityEEEvT0_PT3_T1_NS0_13GridEvenShareISR_EET2_T4_E12temp_storage+88];
	add.s64 	%rd220, %rd218, %rd219;
	ld.shared.u64 	%rd221, [_ZZN3cub18CUB_300001_SM_10006detail6reduce18DeviceReduceKernelINS2_10policy_hubIljN4cuda3std3__44plusIlEEE10Policy1000EN6thrust24THRUST_300001_SM_1000_NS18transform_iteratorINSD_6detail14equal_to_valueIiEENSF_15normal_iteratorINSD_10device_ptrIfEEEEllEEjS9_lNS7_10__identityEEEvT0_PT3_T1_NS0_13GridEvenShareISR_EET2_T4_E12temp_storage+96];
	add.s64 	%rd222, %rd220, %rd221;
	ld.shared.u64 	%rd223, [_ZZN3cub18CUB_300001_SM_10006detail6reduce18DeviceReduceKernelINS2_10policy_hubIljN4cuda3std3__44plusIlEEE10Policy1000EN6thrust24THRUST_300001_SM_1000_NS18transform_iteratorINSD_6detail14equal_to_valueIiEENSF_15normal_iteratorINSD_10device_ptrIfEEEEllEEjS9_lNS7_10__identityEEEvT0_PT3_T1_NS0_13GridEvenShareISR_EET2_T4_E12temp_storage+104];
	add.s64 	%rd224, %rd222, %rd223;
	ld.shared.u64 	%rd225, [_ZZN3cub18CUB_300001_SM_10006detail6reduce18DeviceReduceKernelINS2_10policy_hubIljN4cuda3std3__44plusIlEEE10Policy1000EN6thrust24THRUST_300001_SM_1000_NS18transform_iteratorINSD_6detail14equal_to_valueIiEENSF_15normal_iteratorINSD_10device_ptrIfEEEEllEEjS9_lNS7_10__identityEEEvT0_PT3_T1_NS0_13GridEvenShareISR_EET2_T4_E12temp_storage+112];
	add.s64 	%rd226, %rd224, %rd225;
	ld.shared.u64 	%rd227, [_ZZN3cub18CUB_300001_SM_10006detail6reduce18DeviceReduceKernelINS2_10policy_hubIljN4cuda3std3__44plusIlEEE10Policy1000EN6thrust24THRUST_300001_SM_1000_NS18transform_iteratorINSD_6detail14equal_to_valueIiEENSF_15normal_iteratorINSD_10device_ptrIfEEEEllEEjS9_lNS7_10__identityEEEvT0_PT3_T1_NS0_13GridEvenShareISR_EET2_T4_E12temp_storage+120];
	add.s64 	%rd228, %rd226, %rd227;
	ld.shared.u64 	%rd229, [_ZZN3cub18CUB_300001_SM_10006detail6reduce18DeviceReduceKernelINS2_10policy_hubIljN4cuda3std3__44plusIlEEE10Policy1000EN6thrust24THRUST_300001_SM_1000_NS18transform_iteratorINSD_6detail14equal_to_valueIiEENSF_15normal_iteratorINSD_10device_ptrIfEEEEllEEjS9_lNS7_10__identityEEEvT0_PT3_T1_NS0_13GridEvenShareISR_EET2_T4_E12temp_storage+128];
	add.s64 	%rd230, %rd228, %rd229;
	ld.shared.u64 	%rd231, [_ZZN3cub18CUB_300001_SM_10006detail6reduce18DeviceReduceKernelINS2_10policy_hubIljN4cuda3std3__44plusIlEEE10Policy1000EN6thrust24THRUST_300001_SM_1000_NS18transform_iteratorINSD_6detail14equal_to_valueIiEENSF_15normal_iteratorINSD_10device_ptrIfEEEEllEEjS9_lNS7_10__identityEEEvT0_PT3_T1_NS0_13GridEvenShareISR_EET2_T4_E12temp_storage+136];
	add.s64 	%rd475, %rd230, %rd231;
$L__BB2_48:
	mov.u32 	%r328, %tid.x;
	setp.ne.s32 	%p137, %r328, 0;
	@%p137 bra 	$L__BB2_50;
	ld.param.u64 	%rd454, [_ZN3cub18CUB_300001_SM_10006detail6reduce18DeviceReduceKernelINS2_10policy_hubIljN4cuda3std3__44plusIlEEE10Policy1000EN6thrust24THRUST_300001_SM_1000_NS18transform_iteratorINSD_6detail14equal_to_valueIiEENSF_15normal_iteratorINSD_10device_ptrIfEEEEllEEjS9_lNS7_10__identityEEEvT0_PT3_T1_NS0_13GridEvenShareISR_EET2_T4__param_1];
	cvta.to.global.u64 	%rd451, %rd454;
	mul.wide.u32 	%rd452, %r4, 8;
	add.s64 	%rd453, %rd451, %rd452;
	st.global.u64 	[%rd453], %rd475;
$L__BB2_50:
	ret;

}
	// .globl	_ZN3cub18CUB_300001_SM_10006detail6reduce28DeviceReduceSingleTileKernelINS2_10policy_hubIljN4cuda3std3__44plusIlEEE10Policy1000EPlSC_iS9_llNS7_10__identityEEEvT0_T1_T2_T3_T4_T6_
.visible .entry _ZN3cub18CUB_300001_SM_10006detail6reduce28DeviceReduceSingleTileKernelINS2_10policy_hubIljN4cuda3std3__44plusIlEEE10Policy1000EPlSC_iS9_llNS7_10__identityEEEvT0_T1_T2_T3_T4_T6_(
	.param .u64 .ptr .align 1 _ZN3cub18CUB_300001_SM_10006detail6reduce28DeviceReduceSingleTileKernelINS2_10policy_hubIljN4cuda3std3__44plusIlEEE10Policy1000EPlSC_iS9_llNS7_10__identityEEEvT0_T1_T2_T3_T4_T6__param_0,
	.param .u64 .ptr .align 1 _ZN3cub18CUB_300001_SM_10006detail6reduce28DeviceReduceSingleTileKernelINS2_10policy_hubIljN4cuda3std3__44plusIlEEE10Policy1000EPlSC_iS9_llNS7_10__identityEEEvT0_T1_T2_T3_T4_T6__param_1,
	.param .u32 _ZN3cub18CUB_300001_SM_10006detail6reduce28DeviceReduceSingleTileKernelINS2_10policy_hubIljN4cuda3std3__44plusIlEEE10Policy1000EPlSC_iS9_llNS7_10__identityEEEvT0_T1_T2_T3_T4_T6__param_2,
	.param .align 1 .b8 _ZN3cub18CUB_300001_SM_10006detail6reduce28DeviceReduceSingleTileKernelINS2_10policy_hubIljN4cuda3std3__44plusIlEEE10Policy1000EPlSC_iS9_llNS7_10__identityEEEvT0_T1_T2_T3_T4_T6__param_3[1],
	.param .u64 _ZN3cub18CUB_300001_SM_10006detail6reduce28DeviceReduceSingleTileKernelINS2_10policy_hubIljN4cuda3std3__44plusIlEEE10Policy1000EPlSC_iS9_llNS7_10__identityEEEvT0_T1_T2_T3_T4_T6__param_4,
	.param .align 1 .b8 _ZN3cub18CUB_300001_SM_10006detail6reduce28DeviceReduceSingleTileKernelINS2_10policy_hubIljN4cuda3std3__44plusIlEEE10Policy1000EPlSC_iS9_llNS7_10__identityEEEvT0_T1_T2_T3_T4_T6__param_5[1]
)
.maxntid 512
.minnctapersm 1
{
	.reg .pred 	%p<58>;
	.reg .b32 	%r<238>;
	.reg .b64 	%rd<281>;
	// demoted variable
	.shared .align 8 .b8 _ZZN3cub18CUB_300001_SM_10006detail6reduce28DeviceReduceSingleTileKernelINS2_10policy_hubIljN4cuda3std3__44plusIlEEE10Policy1000EPlSC_iS9_llNS7_10__identityEEEvT0_T1_T2_T3_T4_T6_E12temp_storage[152];
	ld.param.u64 	%rd35, [_ZN3cub18CUB_300001_SM_10006detail6reduce28DeviceReduceSingleTileKernelINS2_10policy_hubIljN4cuda3std3__44plusIlEEE10Policy1000EPlSC_iS9_llNS7_10__identityEEEvT0_T1_T2_T3_T4_T6__param_0];
	ld.param.u64 	%rd37, [_ZN3cub18CUB_300001_SM_10006detail6reduce28DeviceReduceSingleTileKernelINS2_10policy_hubIljN4cuda3std3__44plusIlEEE10Policy1000EPlSC_iS9_llNS7_10__identityEEEvT0_T1_T2_T3_T4_T6__param_1];
	ld.param.u32 	%r34, [_ZN3cub18CUB_300001_SM_10006detail6reduce28DeviceReduceSingleTileKernelINS2_10policy_hubIljN4cuda3std3__44plusIlEEE10Policy1000EPlSC_iS9_llNS7_10__identityEEEvT0_T1_T2_T3_T4_T6__param_2];
	ld.param.u64 	%rd36, [_ZN3cub18CUB_300001_SM_10006detail6reduce28DeviceReduceSingleTileKernelINS2_10policy_hubIljN4cuda3std3__44plusIlEEE10Policy1000EPlSC_iS9_llNS7_10__identityEEEvT0_T1_T2_T3_T4_T6__param_4];
	cvta.to.global.u64 	%rd1, %rd37;
	setp.ne.s32 	%p1, %r34, 0;
	@%p1 bra 	$L__BB3_3;
	mov.u32 	%r224, %tid.x;
	setp.ne.s32 	%p57, %r224, 0;
	@%p57 bra 	$L__BB3_39;
	st.global.u64 	[%rd1], %rd36;
	bra.uni 	$L__BB3_39;
$L__BB3_3:
	setp.gt.s32 	%p2, %r34, 3583;
	@%p2 bra 	$L__BB3_21;
	mov.u32 	%r1, %tid.x;
	setp.ge.s32 	%p19, %r1, %r34;
	mov.b64 	%rd271, 0;
	mov.u32 	%r228, %r1;
	@%p19 bra 	$L__BB3_6;
	mul.wide.u32 	%rd146, %r1, 8;
	add.s64 	%rd145, %rd35, %rd146;
	// begin inline asm
	ld.global.nc.u64 %rd271, [%rd145];
	// end inline asm
	add.s32 	%r228, %r1, 512;
$L__BB3_6:
	setp.ge.s32 	%p20, %r228, %r34;
	@%p20 bra 	$L__BB3_12;
	not.b32 	%r100, %r228;
	add.s32 	%r4, %r34, %r100;
	and.b32  	%r101, %r4, 1536;
	setp.eq.s32 	%p21, %r101, 1536;
	@%p21 bra 	$L__BB3_10;
	mul.wide.u32 	%rd148, %r228, 8;
	add.s64 	%rd266, %rd35, %rd148;
	shr.u32 	%r102, %r4, 9;
	add.s32 	%r103, %r102, 1;
	and.b32  	%r104, %r103, 3;
	neg.s32 	%r226, %r104;
$L__BB3_9:
	.pragma "nounroll";
	// begin inline asm
	ld.global.nc.u64 %rd149, [%rd266];
	// end inline asm
	add.s64 	%rd271, %rd149, %rd271;
	add.s32 	%r228, %r228, 512;
	add.s64 	%rd266, %rd266, 4096;
	add.s32 	%r226, %r226, 1;
	setp.ne.s32 	%p22, %r226, 0;
	@%p22 bra 	$L__BB3_9;
$L__BB3_10:
	setp.lt.u32 	%p23, %r4, 1536;
	@%p23 bra 	$L__BB3_12;
$L__BB3_11:
	mul.wide.s32 	%rd159, %r228, 8;
	add.s64 	%rd152, %rd35, %rd159;
	// begin inline asm
	ld.global.nc.u64 %rd151, [%rd152];
	// end inline asm
	add.s64 	%rd160, %rd151, %rd271;
	add.s64 	%rd154, %rd152, 4096;
	// begin inline asm
	ld.global.nc.u64 %rd153, [%rd154];
	// end inline asm
	add.s64 	%rd161, %rd153, %rd160;
	add.s64 	%rd156, %rd152, 8192;
	// begin inline asm
	ld.global.nc.u64 %rd155, [%rd156];
	// end inline asm
	add.s64 	%rd162, %rd155, %rd161;
	add.s64 	%rd158, %rd152, 12288;
	// begin inline asm
	ld.global.nc.u64 %rd157, [%rd158];
	// end inline asm
	add.s64 	%rd271, %rd157, %rd162;
	add.s32 	%r228, %r228, 2048;
	setp.lt.s32 	%p24, %r228, %r34;
	@%p24 bra 	$L__BB3_11;
$L__BB3_12:
	setp.lt.s32 	%p25, %r34, 512;
	@%p25 bra 	$L__BB3_17;
	// begin inline asm
	mov.u32 %r168, %laneid;
	// end inline asm
	mov.b64 	{%r170, %r175}, %rd271;
	mov.b32 	%r176, 1;
	mov.b32 	%r217, 31;
	mov.b32 	%r218, -1;
	// begin inline asm
	shfl.sync.down.b32 %r169, %r170, %r176, %r217, %r218;
	// end inline asm
	// begin inline asm
	shfl.sync.down.b32 %r174, %r175, %r176, %r217, %r218;
	// end inline asm
	mov.b64 	%rd221, {%r169, %r174};
	setp.gt.s32 	%p49, %r168, 30;
	selp.b64 	%rd222, 0, %rd221, %p49;
	add.s64 	%rd223, %rd222, %rd271;
	mov.b64 	{%r180, %r185}, %rd223;
	mov.b32 	%r186, 2;
	// begin inline asm
	shfl.sync.down.b32 %r179, %r180, %r186, %r217, %r218;
	// end inline asm
	// begin inline asm
	shfl.sync.down.b32 %r184, %r185, %r186, %r217, %r218;
	// end inline asm
	mov.b64 	%rd224, {%r179, %r184};
	setp.gt.s32 	%p50, %r168, 29;
	selp.b64 	%rd225, 0, %rd224, %p50;
	add.s64 	%rd226, %rd225, %rd223;
	mov.b64 	{%r190, %r195}, %rd226;
	mov.b32 	%r196, 4;
	// begin inline asm
	shfl.sync.down.b32 %r189, %r190, %r196, %r217, %r218;
	// end inline asm
	// begin inline asm
	shfl.sync.down.b32 %r194, %r195, %r196, %r217, %r218;
	// end inline asm
	mov.b64 	%rd227, {%r189, %r194};
	setp.gt.s32 	%p51, %r168, 27;
	selp.b64 	%rd228, 0, %rd227, %p51;
	add.s64 	%rd229, %rd228, %rd226;
	mov.b64 	{%r200, %r205}, %rd229;
	mov.b32 	%r206, 8;
	// begin inline asm
	shfl.sync.down.b32 %r199, %r200, %r206, %r217, %r218;
	// end inline asm
	// begin inline asm
	shfl.sync.down.b32 %r204, %r205, %r206, %r217, %r218;
	// end inline asm
	mov.b64 	%rd230, {%r199, %r204};
	setp.gt.s32 	%p52, %r168, 23;
	selp.b64 	%rd231, 0, %rd230, %p52;
	add.s64 	%rd232, %rd231, %rd229;
	mov.b64 	{%r210, %r215}, %rd232;
	mov.b32 	%r216, 16;
	// begin inline asm
	shfl.sync.down.b32 %r209, %r210, %r216, %r217, %r218;
	// end inline asm
	// begin inline asm
	shfl.sync.down.b32 %r214, %r215, %r216, %r217, %r218;
	// end inline asm
	mov.b64 	%rd233, {%r209, %r214};
	setp.gt.s32 	%p53, %r168, 15;
	selp.b64 	%rd234, 0, %rd233, %p53;
	add.s64 	%rd280, %rd234, %rd232;
	setp.ne.s32 	%p54, %r168, 0;
	@%p54 bra 	$L__BB3_15;
	shr.u32 	%r219, %r1, 2;
	and.b32  	%r220, %r219, 248;
	mov.u32 	%r221, _ZZN3cub18CUB_300001_SM_10006detail6reduce28DeviceReduceSingleTileKernelINS2_10policy_hubIljN4cuda3std3__44plusIlEEE10Policy1000EPlSC_iS9_llNS7_10__identityEEEvT0_T1_T2_T3_T4_T6_E12temp_storage;
	add.s32 	%r222, %r221, %r220;
	st.shared.u64 	[%r222+16], %rd280;
$L__BB3_15:
	bar.sync 	0;
	setp.ne.s32 	%p55, %r1, 0;
	@%p55 bra 	$L__BB3_37;
	ld.shared.u64 	%rd235, [_ZZN3cub18CUB_300001_SM_10006detail6reduce28DeviceReduceSingleTileKernelINS2_10policy_hubIljN4cuda3std3__44plusIlEEE10Policy1000EPlSC_iS9_llNS7_10__identityEEEvT0_T1_T2_T3_T4_T6_E12temp_storage+24];
	add.s64 	%rd236, %rd235, %rd280;
	ld.shared.u64 	%rd237, [_ZZN3cub18CUB_300001_SM_10006detail6reduce28DeviceReduceSingleTileKernelINS2_10policy_hubIljN4cuda3std3__44plusIlEEE10Policy1000EPlSC_iS9_llNS7_10__identityEEEvT0_T1_T2_T3_T4_T6_E12temp_storage+32];
	add.s64 	%rd238, %rd236, %rd237;
	ld.shared.u64 	%rd239, [_ZZN3cub18CUB_300001_SM_10006detail6reduce28DeviceReduceSingleTileKernelINS2_10policy_hubIljN4cuda3std3__44plusIlEEE10Policy1000EPlSC_iS9_llNS7_10__identityEEEvT0_T1_T2_T3_T4_T6_E12temp_storage+40];
	add.s64 	%rd240, %rd238, %rd239;
	ld.shared.u64 	%rd241, [_ZZN3cub18CUB_300001_SM_10006detail6reduce28DeviceReduceSingleTileKernelINS2_10policy_hubIljN4cuda3std3__44plusIlEEE10Policy1000EPlSC_iS9_llNS7_10__identityEEEvT0_T1_T2_T3_T4_T6_E12temp_storage+48];
	add.s64 	%rd242, %rd240, %rd241;
	ld.shared.u64 	%rd243, [_ZZN3cub18CUB_300001_SM_10006detail6reduce28DeviceReduceSingleTileKernelINS2_10policy_hubIljN4cuda3std3__44plusIlEEE10Policy1000EPlSC_iS9_llNS7_10__identityEEEvT0_T1_T2_T3_T4_T6_E12temp_storage+56];
	add.s64 	%rd244, %rd242, %rd243;
	ld.shared.u64 	%rd245, [_ZZN3cub18CUB_300001_SM_10006detail6reduce28DeviceReduceSingleTileKernelINS2_10policy_hubIljN4cuda3std3__44plusIlEEE10Policy1000EPlSC_iS9_llNS7_10__identityEEEvT0_T1_T2_T3_T4_T6_E12temp_storage+64];
	add.s64 	%rd246, %rd244, %rd245;
	ld.shared.u64 	%rd247, [_ZZN3cub18CUB_300001_SM_10006detail6reduce28DeviceReduceSingleTileKernelINS2_10policy_hubIljN4cuda3std3__44plusIlEEE10Policy1000EPlSC_iS9_llNS7_10__identityEEEvT0_T1_T2_T3_T4_T6_E12temp_storage+72];
	add.s64 	%rd248, %rd246, %rd247;
	ld.shared.u64 	%rd249, [_ZZN3cub18CUB_300001_SM_10006detail6reduce28DeviceReduceSingleTileKernelINS2_10policy_hubIljN4cuda3std3__44plusIlEEE10Policy1000EPlSC_iS9_llNS7_10__identityEEEvT0_T1_T2_T3_T4_T6_E12temp_storage+80];
	add.s64 	%rd250, %rd248, %rd249;
	ld.shared.u64 	%rd251, [_ZZN3cub18CUB_300001_SM_10006detail6reduce28DeviceReduceSingleTileKernelINS2_10policy_hubIljN4cuda3std3__44plusIlEEE10Policy1000EPlSC_iS9_llNS7_10__identityEEEvT0_T1_T2_T3_T4_T6_E12temp_storage+88];
	add.s64 	%rd252, %rd250, %rd251;
	ld.shared.u64 	%rd253, [_ZZN3cub18CUB_300001_SM_10006detail6reduce28DeviceReduceSingleTileKernelINS2_10policy_hubIljN4cuda3std3__44plusIlEEE10Policy1000EPlSC_iS9_llNS7_10__identityEEEvT0_T1_T2_T3_T4_T6_E12temp_storage+96];
	add.s64 	%rd254, %rd252, %rd253;
	ld.shared.u64 	%rd255, [_ZZN3cub18CUB_300001_SM_10006detail6reduce28DeviceReduceSingleTileKernelINS2_10policy_hubIljN4cuda3std3__44plusIlEEE10Policy1000EPlSC_iS9_llNS7_10__identityEEEvT0_T1_T2_T3_T4_T6_E12temp_storage+104];
	add.s64 	%rd256, %rd254, %rd255;
	ld.shared.u64 	%rd257, [_ZZN3cub18CUB_300001_SM_10006detail6reduce28DeviceReduceSingleTileKernelINS2_10policy_hubIljN4cuda3std3__44plusIlEEE10Policy1000EPlSC_iS9_llNS7_10__identityEEEvT0_T1_T2_T3_T4_T6_E12temp_storage+112];
	add.s64 	%rd258, %rd256, %rd257;
	ld.shared.u64 	%rd259, [_ZZN3cub18CUB_300001_SM_10006detail6reduce28DeviceReduceSingleTileKernelINS2_10policy_hubIljN4cuda3std3__44plusIlEEE10Policy1000EPlSC_iS9_llNS7_10__identityEEEvT0_T1_T2_T3_T4_T6_E12temp_storage+120];
	add.s64 	%rd260, %rd258, %rd259;
	ld.shared.u64 	%rd261, [_ZZN3cub18CUB_300001_SM_10006detail6reduce28DeviceReduceSingleTileKernelINS2_10policy_hubIljN4cuda3std3__44plusIlEEE10Policy1000EPlSC_iS9_llNS7_10__identityEEEvT0_T1_T2_T3_T4_T6_E12temp_storage+128];
	add.s64 	%rd262, %rd260, %rd261;
	ld.shared.u64 	%rd263, [_ZZN3cub18CUB_300001_SM_10006detail6reduce28DeviceReduceSingleTileKernelINS2_10policy_hubIljN4cuda3std3__44plusIlEEE10Policy1000EPlSC_iS9_llNS7_10__identityEEEvT0_T1_T2_T3_T4_T6_E12temp_storage+136];
	add.s64 	%rd280, %rd262, %rd263;
	bra.uni 	$L__BB3_37;
$L__BB3_17:
	// begin inline asm
	mov.u32 %r105, %laneid;
	// end inline asm
	and.b32  	%r156, %r1, 992;
	add.s32 	%r157, %r156, 32;
	setp.gt.s32 	%p26, %r157, %r34;
	not.b32 	%r158, %r156;
	add.s32 	%r159, %r34, %r158;
	selp.b32 	%r154, %r159, 31, %p26;
	mov.b64 	{%r107, %r112}, %rd271;
	mov.b32 	%r113, 1;
	mov.b32 	%r155, -1;
	// begin inline asm
	shfl.sync.down.b32 %r106, %r107, %r113, %r154, %r155;
	// end inline asm
	// begin inline asm
	shfl.sync.down.b32 %r111, %r112, %r113, %r154, %r155;
	// end inline asm
	mov.b64 	%rd163, {%r106, %r111};
	setp.lt.s32 	%p27, %r105, %r154;
	selp.b64 	%rd164, %rd163, 0, %p27;
	add.s64 	%rd165, %rd164, %rd271;
	mov.b64 	{%r117, %r122}, %rd165;
	mov.b32 	%r123, 2;
	// begin inline asm
	shfl.sync.down.b32 %r116, %r117, %r123, %r154, %r155;
	// end inline asm
	// begin inline asm
	shfl.sync.down.b32 %r121, %r122, %r123, %r154, %r155;
	// end inline asm
	mov.b64 	%rd166, {%r116, %r121};
	add.s32 	%r160, %r105, 2;
	setp.gt.s32 	%p28, %r160, %r154;
	selp.b64 	%rd167, 0, %rd166, %p28;
	add.s64 	%rd168, %rd167, %rd165;
	mov.b64 	{%r127, %r132}, %rd168;
	mov.b32 	%r133, 4;
	// begin inline asm
	shfl.sync.down.b32 %r126, %r127, %r133, %r154, %r155;
	// end inline asm
	// begin inline asm
	shfl.sync.down.b32 %r131, %r132, %r133, %r154, %r155;
	// end inline asm
	mov.b64 	%rd169, {%r126, %r131};
	add.s32 	%r161, %r105, 4;
	setp.gt.s32 	%p29, %r161, %r154;
	selp.b64 	%rd170, 0, %rd169, %p29;
	add.s64 	%rd171, %rd170, %rd168;
	mov.b64 	{%r137, %r142}, %rd171;
	mov.b32 	%r143, 8;
	// begin inline asm
	shfl.sync.down.b32 %r136, %r137, %r143, %r154, %r155;
	// end inline asm
	// begin inline asm
	shfl.sync.down.b32 %r141, %r142, %r143, %r154, %r155;
	// end inline asm
	mov.b64 	%rd172, {%r136, %r141};
	add.s32 	%r162, %r105, 8;
	setp.gt.s32 	%p30, %r162, %r154;
	selp.b64 	%rd173, 0, %rd172, %p30;
	add.s64 	%rd174, %rd173, %rd171;
	mov.b64 	{%r147, %r152}, %rd174;
	mov.b32 	%r153, 16;
	// begin inline asm
	shfl.sync.down.b32 %r146, %r147, %r153, %r154, %r155;
	// end inline asm
	// begin inline asm
	shfl.sync.down.b32 %r151, %r152, %r153, %r154, %r155;
	// end inline asm
	mov.b64 	%rd175, {%r146, %r151};
	add.s32 	%r163, %r105, 16;
	setp.gt.s32 	%p31, %r163, %r154;
	selp.b64 	%rd176, 0, %rd175, %p31;
	add.s64 	%rd280, %rd176, %rd174;
	setp.ne.s32 	%p32, %r105, 0;
	@%p32 bra 	$L__BB3_19;
	shr.u32 	%r164, %r1, 2;
	and.b32  	%r165, %r164, 248;
	mov.u32 	%r166, _ZZN3cub18CUB_300001_SM_10006detail6reduce28DeviceReduceSingleTileKernelINS2_10policy_hubIljN4cuda3std3__44plusIlEEE10Policy1000EPlSC_iS9_llNS7_10__identityEEEvT0_T1_T2_T3_T4_T6_E12temp_storage;
	add.s32 	%r167, %r166, %r165;
	st.shared.u64 	[%r167+16], %rd280;
$L__BB3_19:
	bar.sync 	0;
	setp.ne.s32 	%p33, %r1, 0;
	@%p33 bra 	$L__BB3_37;
	setp.gt.s32 	%p34, %r34, 32;
	ld.shared.u64 	%rd177, [_ZZN3cub18CUB_300001_SM_10006detail6reduce28DeviceReduceSingleTileKernelINS2_10policy_hubIljN4cuda3std3__44plusIlEEE10Policy1000EPlSC_iS9_llNS7_10__identityEEEvT0_T1_T2_T3_T4_T6_E12temp_storage+24];
	selp.b64 	%rd178, %rd177, 0, %p34;
	add.s64 	%rd179, %rd178, %rd280;
	setp.gt.s32 	%p35, %r34, 64;
	ld.shared.u64 	%rd180, [_ZZN3cub18CUB_300001_SM_10006detail6reduce28DeviceReduceSingleTileKernelINS2_10policy_hubIljN4cuda3std3__44plusIlEEE10Policy1000EPlSC_iS9_llNS7_10__identityEEEvT0_T1_T2_T3_T4_T6_E12temp_storage+32];
	selp.b64 	%rd181, %rd180, 0, %p35;
	add.s64 	%rd182, %rd179, %rd181;
	setp.gt.s32 	%p36, %r34, 96;
	ld.shared.u64 	%rd183, [_ZZN3cub18CUB_300001_SM_10006detail6reduce28DeviceReduceSingleTileKernelINS2_10policy_hubIljN4cuda3std3__44plusIlEEE10Policy1000EPlSC_iS9_llNS7_10__identityEEEvT0_T1_T2_T3_T4_T6_E12temp_storage+40];
	selp.b64 	%rd184, %rd183, 0, %p36;
	add.s64 	%rd185, %rd182, %rd184;
	setp.gt.s32 	%p37, %r34, 128;
	ld.shared.u64 	%rd186, [_ZZN3cub18CUB_300001_SM_10006detail6reduce28DeviceReduceSingleTileKernelINS2_10policy_hubIljN4cuda3std3__44plusIlEEE10Policy1000EPlSC_iS9_llNS7_10__identityEEEvT0_T1_T2_T3_T4_T6_E12temp_storage+48];
	selp.b64 	%rd187, %rd186, 0, %p37;
	add.s64 	%rd188, %rd185, %rd187;
	setp.gt.s32 	%p38, %r34, 160;
	ld.shared.u64 	%rd189, [_ZZN3cub18CUB_300001_SM_10006detail6reduce28DeviceReduceSingleTileKernelINS2_10policy_hubIljN4cuda3std3__44plusIlEEE10Policy1000EPlSC_iS9_llNS7_10__identityEEEvT0_T1_T2_T3_T4_T6_E12temp_storage+56];
	selp.b64 	%rd190, %rd189, 0, %p38;
	add.s64 	%rd191, %rd188, %rd190;
	setp.gt.s32 	%p39, %r34, 192;
	ld.shared.u64 	%rd192, [_ZZN3cub18CUB_300001_SM_10006detail6reduce28DeviceReduceSingleTileKernelINS2_10policy_hubIljN4cuda3std3__44plusIlEEE10Policy1000EPlSC_iS9_llNS7_10__identityEEEvT0_T1_T2_T3_T4_T6_E12temp_storage+64];
	selp.b64 	%rd193, %rd192, 0, %p39;
	add.s64 	%rd194, %rd191, %rd193;
	setp.gt.s32 	%p40, %r34, 224;
	ld.shared.u64 	%rd195, [_ZZN3cub18CUB_300001_SM_10006detail6reduce28DeviceReduceSingleTileKernelINS2_10policy_hubIljN4cuda3std3__44plusIlEEE10Policy1000EPlSC_iS9_llNS7_10__identityEEEvT0_T1_T2_T3_T4_T6_E12temp_storage+72];
	selp.b64 	%rd196, %rd195, 0, %p40;
	add.s64 	%rd197, %rd194, %rd196;
	setp.gt.s32 	%p41, %r34, 256;
	ld.shared.u64 	%rd198, [_ZZN3cub18CUB_300001_SM_10006detail6reduce28DeviceReduceSingleTileKernelINS2_10policy_hubIljN4cuda3std3__44plusIlEEE10Policy1000EPlSC_iS9_llNS7_10__identityEEEvT0_T1_T2_T3_T4_T6_E12temp_storage+80];
	selp.b64 	%rd199, %rd198, 0, %p41;
	add.s64 	%rd200, %rd197, %rd199;
	setp.gt.s32 	%p42, %r34, 288;
	ld.shared.u64 	%rd201, [_ZZN3cub18CUB_300001_SM_10006detail6reduce28DeviceReduceSingleTileKernelINS2_10policy_hubIljN4cuda3std3__44plusIlEEE10Policy1000EPlSC_iS9_llNS7_10__identityEEEvT0_T1_T2_T3_T4_T6_E12temp_storage+88];
	selp.b64 	%rd202, %rd201, 0, %p42;
	add.s64 	%rd203, %rd200, %rd202;
	setp.gt.s32 	%p43, %r34, 320;
	ld.shared.u64 	%rd204, [_ZZN3cub18CUB_300001_SM_10006detail6reduce28DeviceReduceSingleTileKernelINS2_10policy_hubIljN4cuda3std3__44plusIlEEE10Policy1000EPlSC_iS9_llNS7_10__identityEEEvT0_T1_T2_T3_T4_T6_E12temp_storage+96];
	selp.b64 	%rd205, %rd204, 0, %p43;
	add.s64 	%rd206, %rd203, %rd205;
	setp.gt.s32 	%p44, %r34, 352;
	ld.shared.u64 	%rd207, [_ZZN3cub18CUB_300001_SM_10006detail6reduce28DeviceReduceSingleTileKernelINS2_10policy_hubIljN4cuda3std3__44plusIlEEE10Policy1000EPlSC_iS9_llNS7_10__identityEEEvT0_T1_T2_T3_T4_T6_E12temp_storage+104];
	selp.b64 	%rd208, %rd207, 0, %p44;
	add.s64 	%rd209, %rd206, %rd208;
	setp.gt.s32 	%p45, %r34, 384;
	ld.shared.u64 	%rd210, [_ZZN3cub18CUB_300001_SM_10006detail6reduce28DeviceReduceSingleTileKernelINS2_10policy_hubIljN4cuda3std3__44plusIlEEE10Policy1000EPlSC_iS9_llNS7_10__identityEEEvT0_T1_T2_T3_T4_T6_E12temp_storage+112];
	selp.b64 	%rd211, %rd210, 0, %p45;
	add.s64 	%rd212, %rd209, %rd211;
	setp.gt.s32 	%p46, %r34, 416;
	ld.shared.u64 	%rd213, [_ZZN3cub18CUB_300001_SM_10006detail6reduce28DeviceReduceSingleTileKernelINS2_10policy_hubIljN4cuda3std3__44plusIlEEE10Policy1000EPlSC_iS9_llNS7_10__identityEEEvT0_T1_T2_T3_T4_T6_E12temp_storage+120];
	selp.b64 	%rd214, %rd213, 0, %p46;
	add.s64 	%rd215, %rd212, %rd214;
	setp.gt.s32 	%p47, %r34, 448;
	ld.shared.u64 	%rd216, [_ZZN3cub18CUB_300001_SM_10006detail6reduce28DeviceReduceSingleTileKernelINS2_10policy_hubIljN4cuda3std3__44plusIlEEE10Policy1000EPlSC_iS9_llNS7_10__identityEEEvT0_T1_T2_T3_T4_T6_E12temp_storage+128];
	selp.b64 	%rd217, %rd216, 0, %p47;
	add.s64 	%rd218, %rd215, %rd217;
	setp.gt.s32 	%p48, %r34, 480;
	ld.shared.u64 	%rd219, [_ZZN3cub18CUB_300001_SM_10006detail6reduce28DeviceReduceSingleTileKernelINS2_10policy_hubIljN4cuda3std3__44plusIlEEE10Policy1000EPlSC_iS9_llNS7_10__identityEEEvT0_T1_T2_T3_T4_T6_E12temp_storage+136];
	selp.b64 	%rd220, %rd219, 0, %p48;
	add.s64 	%rd280, %rd218, %rd220;
	bra.uni 	$L__BB3_37;
$L__BB3_21:
	mov.u32 	%r13, %tid.x;
	mul.wide.u32 	%rd52, %r13, 8;
	add.s64 	%rd39, %rd35, %rd52;
	// begin inline asm
	ld.global.nc.u64 %rd38, [%rd39];
	// end inline asm
	add.s64 	%rd41, %rd39, 4096;
	// begin inline asm
	ld.global.nc.u64 %rd40, [%rd41];
	// end inline asm
	add.s64 	%rd43, %rd39, 8192;
	// begin inline asm
	ld.global.nc.u64 %rd42, [%rd43];
	// end inline asm
	add.s64 	%rd45, %rd39, 12288;
	// begin inline asm
	ld.global.nc.u64 %rd44, [%rd45];
	// end inline asm
	add.s64 	%rd47, %rd39, 16384;
	// begin inline asm
	ld.global.nc.u64 %rd46, [%rd47];
	// end inline asm
	add.s64 	%rd49, %rd39, 20480;
	// begin inline asm
	ld.global.nc.u64 %rd48, [%rd49];
	// end inline asm
	add.s64 	%rd51, %rd39, 24576;
	// begin inline asm
	ld.global.nc.u64 %rd50, [%rd51];
	// end inline asm
	add.s64 	%rd53, %rd40, %rd38;
	add.s64 	%rd54, %rd42, %rd53;
	add.s64 	%rd55, %rd44, %rd54;
	add.s64 	%rd56, %rd46, %rd55;
	add.s64 	%rd57, %rd48, %rd56;
	add.s64 	%rd279, %rd50, %rd57;
	setp.lt.u32 	%p3, %r34, 7168;
	mov.b32 	%r231, 3584;
	@%p3 bra 	$L__BB3_25;
	add.s32 	%r14, %r34, -3584;
	mov.b32 	%r231, 3584;
$L__BB3_23:
	add.s32 	%r37, %r231, %r13;
	mul.wide.u32 	%rd72, %r37, 8;
	add.s64 	%rd59, %rd35, %rd72;
	// begin inline asm
	ld.global.nc.u64 %rd58, [%rd59];
	// end inline asm
	add.s64 	%rd61, %rd59, 4096;
	// begin inline asm
	ld.global.nc.u64 %rd60, [%rd61];
	// end inline asm
	add.s64 	%rd63, %rd59, 8192;
	// begin inline asm
	ld.global.nc.u64 %rd62, [%rd63];
	// end inline asm
	add.s64 	%rd65, %rd59, 12288;
	// begin inline asm
	ld.global.nc.u64 %rd64, [%rd65];
	// end inline asm
	add.s64 	%rd67, %rd59, 16384;
	// begin inline asm
	ld.global.nc.u64 %rd66, [%rd67];
	// end inline asm
	add.s64 	%rd69, %rd59, 20480;
	// begin inline asm
	ld.global.nc.u64 %rd68, [%rd69];
	// end inline asm
	add.s64 	%rd71, %rd59, 24576;
	// begin inline asm
	ld.global.nc.u64 %rd70, [%rd71];
	// end inline asm
	add.s64 	%rd73, %rd58, %rd279;
	add.s64 	%rd74, %rd60, %rd73;
	add.s64 	%rd75, %rd62, %rd74;
	add.s64 	%rd76, %rd64, %rd75;
	add.s64 	%rd77, %rd66, %rd76;
	add.s64 	%rd78, %rd68, %rd77;
	add.s64 	%rd279, %rd70, %rd78;
	sub.s32 	%r38, %r34, %r231;
	setp.lt.s32 	%p4, %r38, 3584;
	@%p4 bra 	$L__BB3_33;
	add.s32 	%r231, %r231, 3584;
	setp.le.s32 	%p5, %r231, %r14;
	@%p5 bra 	$L__BB3_23;
$L__BB3_25:
	setp.le.s32 	%p6, %r34, %r231;
	@%p6 bra 	$L__BB3_33;
	sub.s32 	%r18, %r34, %r231;
	setp.ge.s32 	%p7, %r13, %r18;
	@%p7 bra 	$L__BB3_33;
	not.b32 	%r39, %r13;
	add.s32 	%r40, %r34, %r39;
	sub.s32 	%r19, %r40, %r231;
	and.b32  	%r41, %r19, 1536;
	setp.eq.s32 	%p8, %r41, 1536;
	mov.u32 	%r235, %r13;
	@%p8 bra 	$L__BB3_30;
	add.s32 	%r233, %r13, %r231;
	shr.u32 	%r42, %r19, 9;
	add.s32 	%r43, %r42, 1;
	and.b32  	%r44, %r43, 3;
	neg.s32 	%r232, %r44;
	mov.u32 	%r235, %r13;
$L__BB3_29:
	.pragma "nounroll";
	mul.wide.u32 	%rd82, %r233, 8;
	add.s64 	%rd81, %rd35, %rd82;
	// begin inline asm
	ld.global.nc.u64 %rd80, [%rd81];
	// end inline asm
	add.s64 	%rd279, %rd80, %rd279;
	add.s32 	%r235, %r235, 512;
	add.s32 	%r233, %r233, 512;
	add.s32 	%r232, %r232, 1;
	setp.ne.s32 	%p9, %r232, 0;
	@%p9 bra 	$L__BB3_29;
$L__BB3_30:
	setp.lt.u32 	%p10, %r19, 1536;
	@%p10 bra 	$L__BB3_33;
	cvt.u64.u32 	%rd83, %r235;
	cvt.u64.u32 	%rd84, %r231;
	add.s64 	%rd85, %rd83, %rd84;
	shl.b64 	%rd86, %rd85, 3;
	add.s64 	%rd87, %rd86, %rd35;
	add.s64 	%rd277, %rd87, 8192;
	add.s32 	%r236, %r235, %r231;
$L__BB3_32:
	mul.wide.u32 	%rd96, %r236, 8;
	add.s64 	%rd89, %rd35, %rd96;
	// begin inline asm
	ld.global.nc.u64 %rd88, [%rd89];
	// end inline asm
	add.s64 	%rd97, %rd88, %rd279;
	add.s64 	%rd91, %rd277, -4096;
	// begin inline asm
	ld.global.nc.u64 %rd90, [%rd91];
	// end inline asm
	add.s64 	%rd98, %rd90, %rd97;
	// begin inline asm
	ld.global.nc.u64 %rd92, [%rd277];
	// end inline asm
	add.s64 	%rd99, %rd92, %rd98;
	add.s64 	%rd95, %rd277, 4096;
	// begin inline asm
	ld.global.nc.u64 %rd94, [%rd95];
	// end inline asm
	add.s64 	%rd279, %rd94, %rd99;
	add.s32 	%r235, %r235, 2048;
	add.s64 	%rd277, %rd277, 16384;
	add.s32 	%r236, %r236, 2048;
	setp.lt.s32 	%p11, %r235, %r18;
	@%p11 bra 	$L__BB3_32;
$L__BB3_33:
	// begin inline asm
	mov.u32 %r45, %laneid;
	// end inline asm
	mov.b64 	{%r47, %r52}, %rd279;
	mov.b32 	%r53, 1;
	mov.b32 	%r94, 31;
	mov.b32 	%r95, -1;
	// begin inline asm
	shfl.sync.down.b32 %r46, %r47, %r53, %r94, %r95;
	// end inline asm
	// begin inline asm
	shfl.sync.down.b32 %r51, %r52, %r53, %r94, %r95;
	// end inline asm
	mov.b64 	%rd100, {%r46, %r51};
	setp.gt.s32 	%p12, %r45, 30;
	selp.b64 	%rd101, 0, %rd100, %p12;
	add.s64 	%rd102, %rd101, %rd279;
	mov.b64 	{%r57, %r62}, %rd102;
	mov.b32 	%r63, 2;
	// begin inline asm
	shfl.sync.down.b32 %r56, %r57, %r63, %r94, %r95;
	// end inline asm
	// begin inline asm
	shfl.sync.down.b32 %r61, %r62, %r63, %r94, %r95;
	// end inline asm
	mov.b64 	%rd103, {%r56, %r61};
	setp.gt.s32 	%p13, %r45, 29;
	selp.b64 	%rd104, 0, %rd103, %p13;
	add.s64 	%rd105, %rd104, %rd102;
	mov.b64 	{%r67, %r72}, %rd105;
	mov.b32 	%r73, 4;
	// begin inline asm
	shfl.sync.down.b32 %r66, %r67, %r73, %r94, %r95;
	// end inline asm
	// begin inline asm
	shfl.sync.down.b32 %r71, %r72, %r73, %r94, %r95;
	// end inline asm
	mov.b64 	%rd106, {%r66, %r71};
	setp.gt.s32 	%p14, %r45, 27;
	selp.b64 	%rd107, 0, %rd106, %p14;
	add.s64 	%rd108, %rd107, %rd105;
	mov.b64 	{%r77, %r82}, %rd108;
	mov.b32 	%r83, 8;
	// begin inline asm
	shfl.sync.down.b32 %r76, %r77, %r83, %r94, %r95;
	// end inline asm
	// begin inline asm
	shfl.sync.down.b32 %r81, %r82, %r83, %r94, %r95;
	// end inline asm
	mov.b64 	%rd109, {%r76, %r81};
	setp.gt.s32 	%p15, %r45, 23;
	selp.b64 	%rd110, 0, %rd109, %p15;
	add.s64 	%rd111, %rd110, %rd108;
	mov.b64 	{%r87, %r92}, %rd111;
	mov.b32 	%r93, 16;
	// begin inline asm
	shfl.sync.down.b32 %r86, %r87, %r93, %r94, %r95;
	// end inline asm
	// begin inline asm
	shfl.sync.down.b32 %r91, %r92, %r93, %r94, %r95;
	// end inline asm
	mov.b64 	%rd112, {%r86, %r91};
	setp.gt.s32 	%p16, %r45, 15;
	selp.b64 	%rd113, 0, %rd112, %p16;
	add.s64 	%rd280, %rd113, %rd111;
	setp.ne.s32 	%p17, %r45, 0;
	@%p17 bra 	$L__BB3_35;
	shr.u32 	%r96, %r13, 2;
	and.b32  	%r97, %r96, 248;
	mov.u32 	%r98, _ZZN3cub18CUB_300001_SM_10006detail6reduce28DeviceReduceSingleTileKernelINS2_10policy_hubIljN4cuda3std3__44plusIlEEE10Policy1000EPlSC_iS9_llNS7_10__identityEEEvT0_T1_T2_T3_T4_T6_E12temp_storage;
	add.s32 	%r99, %r98, %r97;
	st.shared.u64 	[%r99+16], %rd280;
$L__BB3_35:
	bar.sync 	0;
	setp.ne.s32 	%p18, %r13, 0;
	@%p18 bra 	$L__BB3_37;
	ld.shared.u64 	%rd114, [_ZZN3cub18CUB_300001_SM_10006detail6reduce28DeviceReduceSingleTileKernelINS2_10policy_hubIljN4cuda3std3__44plusIlEEE10Policy1000EPlSC_iS9_llNS7_10__identityEEEvT0_T1_T2_T3_T4_T6_E12temp_storage+24];
	add.s64 	%rd115, %rd114, %rd280;
	ld.shared.u64 	%rd116, [_ZZN3cub18CUB_300001_SM_10006detail6reduce28DeviceReduceSingleTileKernelINS2_10policy_hubIljN4cuda3std3__44plusIlEEE10Policy1000EPlSC_iS9_llNS7_10__identityEEEvT0_T1_T2_T3_T4_T6_E12temp_storage+32];
	add.s64 	%rd117, %rd115, %rd116;
	ld.shared.u64 	%rd118, [_ZZN3cub18CUB_300001_SM_10006detail6reduce28DeviceReduceSingleTileKernelINS2_10policy_hubIljN4cuda3std3__44plusIlEEE10Policy1000EPlSC_iS9_llNS7_10__identityEEEvT0_T1_T2_T3_T4_T6_E12temp_storage+40];
	add.s64 	%rd119, %rd117, %rd118;
	ld.shared.u64 	%rd120, [_ZZN3cub18CUB_300001_SM_10006detail6reduce28DeviceReduceSingleTileKernelINS2_10policy_hubIljN4cuda3std3__44plusIlEEE10Policy1000EPlSC_iS9_llNS7_10__identityEEEvT0_T1_T2_T3_T4_T6_E12temp_storage+48];
	add.s64 	%rd121, %rd119, %rd120;
	ld.shared.u64 	%rd122, [_ZZN3cub18CUB_300001_SM_10006detail6reduce28DeviceReduceSingleTileKernelINS2_10policy_hubIljN4cuda3std3__44plusIlEEE10Policy1000EPlSC_iS9_llNS7_10__identityEEEvT0_T1_T2_T3_T4_T6_E12temp_storage+56];
	add.s64 	%rd123, %rd121, %rd122;
	ld.shared.u64 	%rd124, [_ZZN3cub18CUB_300001_SM_10006detail6reduce28DeviceReduceSingleTileKernelINS2_10policy_hubIljN4cuda3std3__44plusIlEEE10Policy1000EPlSC_iS9_llNS7_10__identityEEEvT0_T1_T2_T3_T4_T6_E12temp_storage+64];
	add.s64 	%rd125, %rd123, %rd124;
	ld.shared.u64 	%rd126, [_ZZN3cub18CUB_300001_SM_10006detail6reduce28DeviceReduceSingleTileKernelINS2_10policy_hubIljN4cuda3std3__44plusIlEEE10Policy1000EPlSC_iS9_llNS7_10__identityEEEvT0_T1_T2_T3_T4_T6_E12temp_storage+72];
	add.s64 	%rd127, %rd125, %rd126;
	ld.shared.u64 	%rd128, [_ZZN3cub18CUB_300001_SM_10006detail6reduce28DeviceReduceSingleTileKernelINS2_10policy_hubIljN4cuda3std3__44plusIlEEE10Policy1000EPlSC_iS9_llNS7_10__identityEEEvT0_T1_T2_T3_T4_T6_E12temp_storage+80];
	add.s64 	%rd129, %rd127, %rd128;
	ld.shared.u64 	%rd130, [_ZZN3cub18CUB_300001_SM_10006detail6reduce28DeviceReduceSingleTileKernelINS2_10policy_hubIljN4cuda3std3__44plusIlEEE10Policy1000EPlSC_iS9_llNS7_10__identityEEEvT0_T1_T2_T3_T4_T6_E12temp_storage+88];
	add.s64 	%rd131, %rd129, %rd130;
	ld.shared.u64 	%rd132, [_ZZN3cub18CUB_300001_SM_10006detail6reduce28DeviceReduceSingleTileKernelINS2_10policy_hubIljN4cuda3std3__44plusIlEEE10Policy1000EPlSC_iS9_llNS7_10__identityEEEvT0_T1_T2_T3_T4_T6_E12temp_storage+96];
	add.s64 	%rd133, %rd131, %rd132;
	ld.shared.u64 	%rd134, [_ZZN3cub18CUB_300001_SM_10006detail6reduce28DeviceReduceSingleTileKernelINS2_10policy_hubIljN4cuda3std3__44plusIlEEE10Policy1000EPlSC_iS9_llNS7_10__identityEEEvT0_T1_T2_T3_T4_T6_E12temp_storage+104];
	add.s64 	%rd135, %rd133, %rd134;
	ld.shared.u64 	%rd136, [_ZZN3cub18CUB_300001_SM_10006detail6reduce28DeviceReduceSingleTileKernelINS2_10policy_hubIljN4cuda3std3__44plusIlEEE10Policy1000EPlSC_iS9_llNS7_10__identityEEEvT0_T1_T2_T3_T4_T6_E12temp_storage+112];
	add.s64 	%rd137, %rd135, %rd136;
	ld.shared.u64 	%rd138, [_ZZN3cub18CUB_300001_SM_10006detail6reduce28DeviceReduceSingleTileKernelINS2_10policy_hubIljN4cuda3std3__44plusIlEEE10Policy1000EPlSC_iS9_llNS7_10__identityEEEvT0_T1_T2_T3_T4_T6_E12temp_storage+120];
	add.s64 	%rd139, %rd137, %rd138;
	ld.shared.u64 	%rd140, [_ZZN3cub18CUB_300001_SM_10006detail6reduce28DeviceReduceSingleTileKernelINS2_10policy_hubIljN4cuda3std3__44plusIlEEE10Policy1000EPlSC_iS9_llNS7_10__identityEEEvT0_T1_T2_T3_T4_T6_E12temp_storage+128];
	add.s64 	%rd141, %rd139, %rd140;
	ld.shared.u64 	%rd142, [_ZZN3cub18CUB_300001_SM_10006detail6reduce28DeviceReduceSingleTileKernelINS2_10policy_hubIljN4cuda3std3__44plusIlEEE10Policy1000EPlSC_iS9_llNS7_10__identityEEEvT0_T1_T2_T3_T4_T6_E12temp_storage+136];
	add.s64 	%rd280, %rd141, %rd142;
$L__BB3_37:
	mov.u32 	%r223, %tid.x;
	setp.ne.s32 	%p56, %r223, 0;
	@%p56 bra 	$L__BB3_39;
	add.s64 	%rd264, %rd280, %rd36;
	st.global.u64 	[%rd1], %rd264;
$L__BB3_39:
	ret;

}
	// .globl	_ZN3cub18CUB_300001_SM_10006detail6reduce28DeviceReduceSingleTileKernelINS2_10policy_hubIlyN4cuda3std3__44plusIlEEE10Policy1000EN6thrust24THRUST_300001_SM_1000_NS18transform_iteratorINSD_6detail14equal_to_valueIiEENSF_15normal_iteratorINSD_10device_ptrIfEEEEllEEPlyS9_llNS7_10__identityEEEvT0_T1_T2_T3_T4_T6_
.visible .entry _ZN3cub18CUB_300001_SM_10006detail6reduce28DeviceReduceSingleTileKernelINS2_10policy_hubIlyN4cuda3std3__44plusIlEEE10Policy1000EN6thrust24THRUST_300001_SM_1000_NS18transform_iteratorINSD_6detail14equal_to_valueIiEENSF_15normal_iteratorINSD_10device_ptrIfEEEEllEEPlyS9_llNS7_10__identityEEEvT0_T1_T2_T3_T4_T6_(
	.param .align 8 .b8 _ZN3cub18CUB_300001_SM_10006detail6reduce28DeviceReduceSingleTileKernelINS2_10policy_hubIlyN4cuda3std3__44plusIlEEE10Policy1000EN6thrust24THRUST_300001_SM_1000_NS18transform_iteratorINSD_6detail14equal_to_valueIiEENSF_15normal_iteratorINSD_10device_ptrIfEEEEllEEPlyS9_llNS7_10__identityEEEvT0_T1_T2_T3_T4_T6__param_0[16],
	.param .u64 .ptr .align 1 _ZN3cub18CUB_300001_SM_10006detail6reduce28DeviceReduceSingleTileKernelINS2_10policy_hubIlyN4cuda3std3__44plusIlEEE10Policy1000EN6thrust24THRUST_300001_SM_1000_NS18transform_iteratorINSD_6detail14equal_to_valueIiEENSF_15normal_iteratorINSD_10device_ptrIfEEEEllEEPlyS9_llNS7_10__identityEEEvT0_T1_T2_T3_T4_T6__param_1,
	.param .u64 _ZN3cub18CUB_300001_SM_10006detail6reduce28DeviceReduceSingleTileKernelINS2_10policy_hubIlyN4cuda3std3__44plusIlEEE10Policy1000EN6thrust24THRUST_300001_SM_1000_NS18transform_iteratorINSD_6detail14equal_to_valueIiEENSF_15normal_iteratorINSD_10device_ptrIfEEEEllEEPlyS9_llNS7_10__identityEEEvT0_T1_T2_T3_T4_T6__param_2,
	.param .align 1 .b8 _ZN3cub18CUB_300001_SM_10006detail6reduce28DeviceReduceSingleTileKernelINS2_10policy_hubIlyN4cuda3std3__44plusIlEEE10Policy1000EN6thrust24THRUST_300001_SM_1000_NS18transform_iteratorINSD_6detail14equal_to_valueIiEENSF_15normal_iteratorINSD_10device_ptrIfEEEEllEEPlyS9_llNS7_10__identityEEEvT0_T1_T2_T3_T4_T6__param_3[1],
	.param .u64 _ZN3cub18CUB_300001_SM_10006detail6reduce28DeviceReduceSingleTileKernelINS2_10policy_hubIlyN4cuda3std3__44plusIlEEE10Policy1000EN6thrust24THRUST_300001_SM_1000_NS18transform_iteratorINSD_6detail14equal_to_valueIiEENSF_15normal_iteratorINSD_10device_ptrIfEEEEllEEPlyS9_llNS7_10__identityEEEvT0_T1_T2_T3_T4_T6__param_4,
	.param .align 1 .b8 _ZN3cub18CUB_300001_SM_10006detail6reduce28DeviceReduceSingleTileKernelINS2_10policy_hubIlyN4cuda3std3__44plusIlEEE10Policy1000EN6thrust24THRUST_300001_SM_1000_NS18transform_iteratorINSD_6detail14equal_to_valueIiEENSF_15normal_iteratorINSD_10device_ptrIfEEEEllEEPlyS9_llNS7_10__identityEEEvT0_T1_T2_T3_T4_T6__param_5[1]
)
.maxntid 512
.minnctapersm 1
{
	.reg .pred 	%p<140>;
	.reg .b16 	%rs<5>;
	.reg .b32 	%r<253>;
	.reg .b32 	%f<77>;
	.reg .b64 	%rd<403>;
	// demoted variable
	.shared .align 8 .b8 _ZZN3cub18CUB_300001_SM_10006detail6reduce28DeviceReduceSingleTileKernelINS2_10policy_hubIlyN4cuda3std3__44plusIlEEE10Policy1000EN6thrust24THRUST_300001_SM_1000_NS18transform_iteratorINSD_6detail14equal_to_valueIiEENSF_15normal_iteratorINSD_10device_ptrIfEEEEllEEPlyS9_llNS7_10__identityEEEvT0_T1_T2_T3_T4_T6_E12temp_storage[152];
	ld.param.u32 	%r43, [_ZN3cub18CUB_300001_SM_10006detail6reduce28DeviceReduceSingleTileKernelINS2_10policy_hubIlyN4cuda3std3__44plusIlEEE10Policy1000EN6thrust24THRUST_300001_SM_1000_NS18transform_iteratorINSD_6detail14equal_to_valueIiEENSF_15normal_iteratorINSD_10device_ptrIfEEEEllEEPlyS9_llNS7_10__identityEEEvT0_T1_T2_T3_T4_T6__param_0+8];
	ld.param.u64 	%rd57, [_ZN3cub18CUB_300001_SM_10006detail6reduce28DeviceReduceSingleTileKernelINS2_10policy_hubIlyN4cuda3std3__44plusIlEEE10Policy1000EN6thrust24THRUST_300001_SM_1000_NS18transform_iteratorINSD_6detail14equal_to_valueIiEENSF_15normal_iteratorINSD_10device_ptrIfEEEEllEEPlyS9_llNS7_10__identityEEEvT0_T1_T2_T3_T4_T6__param_0];
	ld.param.u64 	%rd60, [_ZN3cub18CUB_300001_SM_10006detail6reduce28DeviceReduceSingleTileKernelINS2_10policy_hubIlyN4cuda3std3__44plusIlEEE10Policy1000EN6thrust24THRUST_300001_SM_1000_NS18transform_iteratorINSD_6detail14equal_to_valueIiEENSF_15normal_iteratorINSD_10device_ptrIfEEEEllEEPlyS9_llNS7_10__identityEEEvT0_T1_T2_T3_T4_T6__param_1];
	ld.param.u64 	%rd58, [_ZN3cub18CUB_300001_SM_10006detail6reduce28DeviceReduceSingleTileKernelINS2_10policy_hubIlyN4cuda3std3__44plusIlEEE10Policy1000EN6thrust24THRUST_300001_SM_1000_NS18transform_iteratorINSD_6detail14equal_to_valueIiEENSF_15normal_iteratorINSD_10device_ptrIfEEEEllEEPlyS9_llNS7_10__identityEEEvT0_T1_T2_T3_T4_T6__param_2];
	ld.param.u64 	%rd59, [_ZN3cub18CUB_300001_SM_10006detail6reduce28DeviceReduceSingleTileKernelINS2_10policy_hubIlyN4cuda3std3__44plusIlEEE10Policy1000EN6thrust24THRUST_300001_SM_1000_NS18transform_iteratorINSD_6detail14equal_to_valueIiEENSF_15normal_iteratorINSD_10device_ptrIfEEEEllEEPlyS9_llNS7_10__identityEEEvT0_T1_T2_T3_T4_T6__param_4];
	cvta.to.global.u64 	%rd1, %rd60;
	setp.ne.s64 	%p1, %rd58, 0;
	@%p1 bra 	$L__BB4_3;
	mov.u32 	%r238, %tid.x;
	setp.ne.s32 	%p139, %r238, 0;
	@%p139 bra 	$L__BB4_51;
	st.global.u64 	[%rd1], %rd59;
	bra.uni 	$L__BB4_51;
$L__BB4_3:
	cvta.to.global.u64 	%rd2, %rd57;
	setp.gt.u64 	%p2, %rd58, 3583;
	@%p2 bra 	$L__BB4_28;
	cvt.u32.u64 	%r2, %rd58;
	mov.u32 	%r3, %tid.x;
	setp.ge.u32 	%p67, %r3, %r2;
	mov.b64 	%rd386, 0;
	mov.u32 	%r242, %r3;
	@%p67 bra 	$L__BB4_6;
	mul.wide.u32 	%rd207, %r3, 4;
	add.s64 	%rd208, %rd2, %rd207;
	ld.global.f32 	%f46, [%rd208];
	cvt.rn.f32.s32 	%f47, %r43;
	setp.eq.f32 	%p68, %f46, %f47;
	selp.u64 	%rd386, 1, 0, %p68;
	add.s32 	%r242, %r3, 512;
$L__BB4_6:
	setp.ge.u32 	%p69, %r242, %r2;
	@%p69 bra 	$L__BB4_19;
	cvt.rn.f32.s32 	%f1, %r43;
	not.b32 	%r115, %r242;
	add.s32 	%r116, %r115, %r2;
	shr.u32 	%r117, %r116, 9;
	add.s32 	%r6, %r117, 1;
	and.b32  	%r7, %r6, 15;
	setp.lt.u32 	%p70, %r116, 7680;
	@%p70 bra 	$L__BB4_10;
	and.b32  	%r118, %r6, 16777200;
	neg.s32 	%r240, %r118;
	mul.wide.u32 	%rd210, %r242, 4;
	add.s64 	%rd211, %rd210, %rd2;
	add.s64 	%rd377, %rd211, 16384;
$L__BB4_9:
	.pragma "nounroll";
	ld.global.f32 	%f48, [%rd377+-16384];
	setp.eq.f32 	%p71, %f48, %f1;
	selp.u64 	%rd212, 1, 0, %p71;
	add.s64 	%rd213, %rd386, %rd212;
	ld.global.f32 	%f49, [%rd377+-14336];
	setp.eq.f32 	%p72, %f49, %f1;
	selp.u64 	%rd214, 1, 0, %p72;
	add.s64 	%rd215, %rd213, %rd214;
	ld.global.f32 	%f50, [%rd377+-12288];
	setp.eq.f32 	%p73, %f50, %f1;
	selp.u64 	%rd216, 1, 0, %p73;
	add.s64 	%rd217, %rd215, %rd216;
	ld.global.f32 	%f51, [%rd377+-10240];
	setp.eq.f32 	%p74, %f51, %f1;
	selp.u64 	%rd218, 1, 0, %p74;
	add.s64 	%rd219, %rd217, %rd218;
	ld.global.f32 	%f52, [%rd377+-8192];
	setp.eq.f32 	%p75, %f52, %f1;
	selp.u64 	%rd220, 1, 0, %p75;
	add.s64 	%rd221, %rd219, %rd220;
	ld.global.f32 	%f53, [%rd377+-6144];
	setp.eq.f32 	%p76, %f53, %f1;
	selp.u64 	%rd222, 1, 0, %p76;
	add.s64 	%rd223, %rd221, %rd222;
	ld.global.f32 	%f54, [%rd377+-4096];
	setp.eq.f32 	%p77, %f54, %f1;
	selp.u64 	%rd224, 1, 0, %p77;
	add.s64 	%rd225, %rd223, %rd224;
	ld.global.f32 	%f55, [%rd377+-2048];
	setp.eq.f32 	%p78, %f55, %f1;
	selp.u64 	%rd226, 1, 0, %p78;
	add.s64 	%rd227, %rd225, %rd226;
	ld.global.f32 	%f56, [%rd377];
	setp.eq.f32 	%p79, %f56, %f1;
	selp.u64 	%rd228, 1, 0, %p79;
	add.s64 	%rd229, %rd227, %rd228;
	ld.global.f32 	%f57, [%rd377+2048];
	setp.eq.f32 	%p80, %f57, %f1;
	selp.u64 	%rd230, 1, 0, %p80;
	add.s64 	%rd231, %rd229, %rd230;
	ld.global.f32 	%f58, [%rd377+4096];
	setp.eq.f32 	%p81, %f58, %f1;
	selp.u64 	%rd232, 1, 0, %p81;
	add.s64 	%rd233, %rd231, %rd232;
	ld.global.f32 	%f59, [%rd377+6144];
	setp.eq.f32 	%p82, %f59, %f1;
	selp.u64 	%rd234, 1, 0, %p82;
	add.s64 	%rd235, %rd233, %rd234;
	ld.global.f32 	%f60, [%rd377+8192];
	setp.eq.f32 	%p83, %f60, %f1;
	selp.u64 	%rd236, 1, 0, %p83;
	add.s64 	%rd237, %rd235, %rd236;
	ld.global.f32 	%f61, [%rd377+10240];
	setp.eq.f32 	%p84, %f61, %f1;
	selp.u64 	%rd238, 1, 0, %p84;
	add.s64 	%rd239, %rd237, %rd238;
	ld.global.f32 	%f62, [%rd377+12288];
	setp.eq.f32 	%p85, %f62, %f1;
	selp.u64 	%rd240, 1, 0, %p85;
	add.s64 	%rd241, %rd239, %rd240;
	ld.global.f32 	%f63, [%rd377+14336];
	setp.eq.f32 	%p86, %f63, %f1;
	selp.u64 	%rd242, 1, 0, %p86;
	add.s64 	%rd386, %rd241, %rd242;
	add.s32 	%r242, %r242, 8192;
	add.s32 	%r240, %r240, 16;
	add.s64 	%rd377, %rd377, 32768;
	setp.ne.s32 	%p87, %r240, 0;
	@%p87 bra 	$L__BB4_9;
$L__BB4_10:
	setp.eq.s32 	%p88, %r7, 0;
	@%p88 bra 	$L__BB4_19;
	and.b32  	%r14, %r6, 7;
	setp.lt.u32 	%p89, %r7, 8;
	@%p89 bra 	$L__BB4_13;
	mul.wide.s32 	%rd244, %r242, 4;
	add.s64 	%rd245, %rd2, %rd244;
	ld.global.f32 	%f64, [%rd245];
	setp.eq.f32 	%p90, %f64, %f1;
	selp.u64 	%rd246, 1, 0, %p90;
	add.s64 	%rd247, %rd386, %rd246;
	ld.global.f32 	%f65, [%rd245+2048];
	setp.eq.f32 	%p91, %f65, %f1;
	selp.u64 	%rd248, 1, 0, %p91;
	add.s64 	%rd249, %rd247, %rd248;
	ld.global.f32 	%f66, [%rd245+4096];
	setp.eq.f32 	%p92, %f66, %f1;
	selp.u64 	%rd250, 1, 0, %p92;
	add.s64 	%rd251, %rd249, %rd250;
	ld.global.f32 	%f67, [%rd245+6144];
	setp.eq.f32 	%p93, %f67, %f1;
	selp.u64 	%rd252, 1, 0, %p93;
	add.s64 	%rd253, %rd251, %rd252;
	ld.global.f32 	%f68, [%rd245+8192];
	setp.eq.f32 	%p94, %f68, %f1;
	selp.u64 	%rd254, 1, 0, %p94;
	add.s64 	%rd255, %rd253, %rd254;
	ld.global.f32 	%f69, [%rd245+10240];
	setp.eq.f32 	%p95, %f69, %f1;
	selp.u64 	%rd256, 1, 0, %p95;
	add.s64 	%rd257, %rd255, %rd256;
	ld.global.f32 	%f70, [%rd245+12288];
	setp.eq.f32 	%p96, %f70, %f1;
	selp.u64 	%rd258, 1, 0, %p96;
	add.s64 	%rd259, %rd257, %rd258;
	ld.global.f32 	%f71, [%rd245+14336];
	setp.eq.f32 	%p97, %f71, %f1;
	selp.u64 	%rd260, 1, 0, %p97;
	add.s64 	%rd386, %rd259, %rd260;
	add.s32 	%r242, %r242, 4096;
$L__BB4_13:
	setp.eq.s32 	%p98, %r14, 0;
	@%p98 bra 	$L__BB4_19;
	and.b32  	%r17, %r6, 3;
	setp.lt.u32 	%p99, %r14, 4;
	@%p99 bra 	$L__BB4_16;
	mul.wide.s32 	%rd262, %r242, 4;
	add.s64 	%rd263, %rd2, %rd262;
	ld.global.f32 	%f72, [%rd263];
	setp.eq.f32 	%p100, %f72, %f1;
	selp.u64 	%rd264, 1, 0, %p100;
	add.s64 	%rd265, %rd386, %rd264;
	ld.global.f32 	%f73, [%rd263+2048];
	setp.eq.f32 	%p101, %f73, %f1;
	selp.u64 	%rd266, 1, 0, %p101;
	add.s64 	%rd267, %rd265, %rd266;
	ld.global.f32 	%f74, [%rd263+4096];
	setp.eq.f32 	%p102, %f74, %f1;
	selp.u64 	%rd268, 1, 0, %p102;
	add.s64 	%rd269, %rd267, %rd268;
	ld.global.f32 	%f75, [%rd263+6144];
	setp.eq.f32 	%p103, %f75, %f1;
	selp.u64 	%rd270, 1, 0, %p103;
	add.s64 	%rd386, %rd269, %rd270;
	add.s32 	%r242, %r242, 2048;
$L__BB4_16:
	setp.eq.s32 	%p104, %r17, 0;
	@%p104 bra 	$L__BB4_19;
	neg.s32 	%r245, %r17;
$L__BB4_18:
	.pragma "nounroll";
	mul.wide.s32 	%rd271, %r242, 4;
	add.s64 	%rd272, %rd2, %rd271;
	ld.global.f32 	%f76, [%rd272];
	setp.eq.f32 	%p105, %f76, %f1;
	selp.u64 	%rd273, 1, 0, %p105;
	add.s64 	%rd386, %rd386, %rd273;
	add.s32 	%r242, %r242, 512;
	add.s32 	%r245, %r245, 1;
	setp.ne.s32 	%p106, %r245, 0;
	@%p106 bra 	$L__BB4_18;
$L__BB4_19:
	setp.lt.u64 	%p107, %rd58, 512;
	@%p107 bra 	$L__BB4_24;
	// begin inline asm
	mov.u32 %r182, %laneid;
	// end inline asm
	mov.b64 	{%r184, %r189}, %rd386;
	mov.b32 	%r190, 1;
	mov.b32 	%r231, 31;
	mov.b32 	%r232, -1;
	// begin inline asm
	shfl.sync.down.b32 %r183, %r184, %r190, %r231, %r232;
	// end inline asm
	// begin inline asm
	shfl.sync.down.b32 %r188, %r189, %r190, %r231, %r232;
	// end inline asm
	mov.b64 	%rd332, {%r183, %r188};
	setp.gt.s32 	%p131, %r182, 30;
	selp.b64 	%rd333, 0, %rd332, %p131;
	add.s64 	%rd334, %rd333, %rd386;
	mov.b64 	{%r194, %r199}, %rd334;
	mov.b32 	%r200, 2;
	// begin inline asm
	shfl.sync.down.b32 %r193, %r194, %r200, %r231, %r232;
	// end inline asm
	// begin inline asm
	shfl.sync.down.b32 %r198, %r199, %r200, %r231, %r232;
	// end inline asm
	mov.b64 	%rd335, {%r193, %r198};
	setp.gt.s32 	%p132, %r182, 29;
	selp.b64 	%rd336, 0, %rd335, %p132;
	add.s64 	%rd337, %rd336, %rd334;
	mov.b64 	{%r204, %r209}, %rd337;
	mov.b32 	%r210, 4;
	// begin inline asm
	shfl.sync.down.b32 %r203, %r204, %r210, %r231, %r232;
	// end inline asm
	// begin inline asm
	shfl.sync.down.b32 %r208, %r209, %r210, %r231, %r232;
	// end inline asm
	mov.b64 	%rd338, {%r203, %r208};
	setp.gt.s32 	%p133, %r182, 27;
	selp.b64 	%rd339, 0, %rd338, %p133;
	add.s64 	%rd340, %rd339, %rd337;
	mov.b64 	{%r214, %r219}, %rd340;
	mov.b32 	%r220, 8;
	// begin inline asm
	shfl.sync.down.b32 %r213, %r214, %r220, %r231, %r232;
	// end inline asm
	// begin inline asm
	shfl.sync.down.b32 %r218, %r219, %r220, %r231, %r232;
	// end inline asm
	mov.b64 	%rd341, {%r213, %r218};
	setp.gt.s32 	%p134, %r182, 23;
	selp.b64 	%rd342, 0, %rd341, %p134;
	add.s64 	%rd343, %rd342, %rd340;
	mov.b64 	{%r224, %r229}, %rd343;
	mov.b32 	%r230, 16;
	// begin inline asm
	shfl.sync.down.b32 %r223, %r224, %r230, %r231, %r232;
	// end inline asm
	// begin inline asm
	shfl.sync.down.b32 %r228, %r229, %r230, %r231, %r232;
	// end inline asm
	mov.b64 	%rd344, {%r223, %r228};
	setp.gt.s32 	%p135, %r182, 15;
	selp.b64 	%rd345, 0, %rd344, %p135;
	add.s64 	%rd402, %rd345, %rd343;
	setp.ne.s32 	%p136, %r182, 0;
	@%p136 bra 	$L__BB4_22;
	shr.u32 	%r233, %r3, 2;
	and.b32  	%r234, %r233, 248;
	mov.u32 	%r235, _ZZN3cub18CUB_300001_SM_10006detail6reduce28DeviceReduceSingleTileKernelINS2_10policy_hubIlyN4cuda3std3__44plusIlEEE10Policy1000EN6thrust24THRUST_300001_SM_1000_NS18transform_iteratorINSD_6detail14equal_to_valueIiEENSF_15normal_iteratorINSD_10device_ptrIfEEEEllEEPlyS9_llNS7_10__identityEEEvT0_T1_T2_T3_T4_T6_E12temp_storage;
	add.s32 	%r236, %r235, %r234;
	st.shared.u64 	[%r236+16], %rd402;
$L__BB4_22:
	bar.sync 	0;
	setp.ne.s32 	%p137, %r3, 0;
	@%p137 bra 	$L__BB4_49;
	ld.shared.u64 	%rd346, [_ZZN3cub18CUB_300001_SM_10006detail6reduce28DeviceReduceSingleTileKernelINS2_10policy_hubIlyN4cuda3std3__44plusIlEEE10Policy1000EN6thrust24THRUST_300001_SM_1000_NS18transform_iteratorINSD_6detail14equal_to_valueIiEENSF_15normal_iteratorINSD_10device_ptrIfEEEEllEEPlyS9_llNS7_10__identityEEEvT0_T1_T2_T3_T4_T6_E12temp_storage+24];
	add.s64 	%rd347, %rd346, %rd402;
	ld.shared.u64 	%rd348, [_ZZN3cub18CUB_300001_SM_10006detail6reduce28DeviceReduceSingleTileKernelINS2_10policy_hubIlyN4cuda3std3__44plusIlEEE10Policy1000EN6thrust24THRUST_300001_SM_1000_NS18transform_iteratorINSD_6detail14equal_to_valueIiEENSF_15normal_iteratorINSD_10device_ptrIfEEEEllEEPlyS9_llNS7_10__identityEEEvT0_T1_T2_T3_T4_T6_E12temp_storage+32];
	add.s64 	%rd349, %rd347, %rd348;
	ld.shared.u64 	%rd350, [_ZZN3cub18CUB_300001_SM_10006detail6reduce28DeviceReduceSingleTileKernelINS2_10policy_hubIlyN4cuda3std3__44plusIlEEE10Policy1000EN6thrust24THRUST_300001_SM_1000_NS18transform_iteratorINSD_6detail14equal_to_valueIiEENSF_15normal_iteratorINSD_10device_ptrIfEEEEllEEPlyS9_llNS7_10__identityEEEvT0_T1_T2_T3_T4_T6_E12temp_storage+40];
	add.s64 	%rd351, %rd349, %rd350;
	ld.shared.u64 	%rd352, [_ZZN3cub18CUB_300001_SM_10006detail6reduce28DeviceReduceSingleTileKernelINS2_10policy_hubIlyN4cuda3std3__44plusIlEEE10Policy1000EN6thrust24THRUST_300001_SM_1000_NS18transform_iteratorINSD_6detail14equal_to_valueIiEENSF_15normal_iteratorINSD_10device_ptrIfEEEEllEEPlyS9_llNS7_10__identityEEEvT0_T1_T2_T3_T4_T6_E12temp_storage+48];
	add.s64 	%rd353, %rd351, %rd352;
	ld.shared.u64 	%rd354, [_ZZN3cub18CUB_300001_SM_10006detail6reduce28DeviceReduceSingleTileKernelINS2_10policy_hubIlyN4cuda3std3__44plusIlEEE10Policy1000EN6thrust24THRUST_300001_SM_1000_NS18transform_iteratorINSD_6detail14equal_to_valueIiEENSF_15normal_iteratorINSD_10device_ptrIfEEEEllEEPlyS9_llNS7_10__identityEEEvT0_T1_T2_T3_T4_T6_E12temp_storage+56];
	add.s64 	%rd355, %rd353, %rd354;
	ld.shared.u64 	%rd356, [_ZZN3cub18CUB_300001_SM_10006detail6reduce28DeviceReduceSingleTileKernelINS2_10policy_hubIlyN4cuda3std3__44plusIlEEE10Policy1000EN6thrust24THRUST_300001_SM_1000_NS18transform_iteratorINSD_6detail14equal_to_valueIiEENSF_15normal_iteratorINSD_10device_ptrIfEEEEllEEPlyS9_llNS7_10__identityEEEvT0_T1_T2_T3_T4_T6_E12temp_storage+64];
	add.s64 	%rd357, %rd355, %rd356;
	ld.shared.u64 	%rd358, [_ZZN3cub18CUB_300001_SM_10006detail6reduce28DeviceReduceSingleTileKernelINS2_10policy_hubIlyN4cuda3std3__44plusIlEEE10Policy1000EN6thrust24THRUST_300001_SM_1000_NS18transform_iteratorINSD_6detail14equal_to_valueIiEENSF_15normal_iteratorINSD_10device_ptrIfEEEEllEEPlyS9_llNS7_10__identityEEEvT0_T1_T2_T3_T4_T6_E12temp_storage+72];
	add.s64 	%rd359, %rd357, %rd358;
	ld.shared.u64 	%rd360, [_ZZN3cub18CUB_300001_SM_10006detail6reduce28DeviceReduceSingleTileKernelINS2_10policy_hubIlyN4cuda3std3__44plusIlEEE10Policy1000EN6thrust24THRUST_300001_SM_1000_NS18transform_iteratorINSD_6detail14equal_to_valueIiEENSF_15normal_iteratorINSD_10device_ptrIfEEEEllEEPlyS9_llNS7_10__identityEEEvT0_T1_T2_T3_T4_T6_E12temp_storage+80];
	add.s64 	%rd361, %rd359, %rd360;
	ld.shared.u64 	%rd362, [_ZZN3cub18CUB_300001_SM_10006detail6reduce28DeviceReduceSingleTileKernelINS2_10policy_hubIlyN4cuda3std3__44plusIlEEE10Policy1000EN6thrust24THRUST_300001_SM_1000_NS18transform_iteratorINSD_6detail14equal_to_valueIiEENSF_15normal_iteratorINSD_10device_ptrIfEEEEllEEPlyS9_llNS7_10__identityEEEvT0_T1_T2_T3_T4_T6_E12temp_storage+88];
	add.s64 	%rd363, %rd361, %rd362;
	ld.shared.u64 	%rd364, [_ZZN3cub18CUB_300001_SM_10006detail6reduce28DeviceReduceSingleTileKernelINS2_10policy_hubIlyN4cuda3std3__44plusIlEEE10Policy1000EN6thrust24THRUST_300001_SM_1000_NS18transform_iteratorINSD_6detail14equal_to_valueIiEENSF_15normal_iteratorINSD_10device_ptrIfEEEEllEEPlyS9_llNS7_10__identityEEEvT0_T1_T2_T3_T4_T6_E12temp_storage+96];
	add.s64 	%rd365, %rd363, %rd364;
	ld.shared.u64 	%rd366, [_ZZN3cub18CUB_300001_SM_10006detail6reduce28DeviceReduceSingleTileKernelINS2_10policy_hubIlyN4cuda3std3__44plusIlEEE10Policy1000EN6thrust24THRUST_300001_SM_1000_NS18transform_iteratorINSD_6detail14equal_to_valueIiEENSF_15normal_iteratorINSD_10device_ptrIfEEEEllEEPlyS9_llNS7_10__identityEEEvT0_T1_T2_T3_T4_T6_E12temp_storage+104];
	add.s64 	%rd367, %rd365, %rd366;
	ld.shared.u64 	%rd368, [_ZZN3cub18CUB_300001_SM_10006detail6reduce28DeviceReduceSingleTileKernelINS2_10policy_hubIlyN4cuda3std3__44plusIlEEE10Policy1000EN6thrust24THRUST_300001_SM_1000_NS18transform_iteratorINSD_6detail14equal_to_valueIiEENSF_15normal_iteratorINSD_10device_ptrIfEEEEllEEPlyS9_llNS7_10__identityEEEvT0_T1_T2_T3_T4_T6_E12temp_storage+112];
	add.s64 	%rd369, %rd367, %rd368;
	ld.shared.u64 	%rd370, [_ZZN3cub18CUB_300001_SM_10006detail6reduce28DeviceReduceSingleTileKernelINS2_10policy_hubIlyN4cuda3std3__44plusIlEEE10Policy1000EN6thrust24THRUST_300001_SM_1000_NS18transform_iteratorINSD_6detail14equal_to_valueIiEENSF_15normal_iteratorINSD_10device_ptrIfEEEEllEEPlyS9_llNS7_10__identityEEEvT0_T1_T2_T3_T4_T6_E12temp_storage+120];
	add.s64 	%rd371, %rd369, %rd370;
	ld.shared.u64 	%rd372, [_ZZN3cub18CUB_300001_SM_10006detail6reduce28DeviceReduceSingleTileKernelINS2_10policy_hubIlyN4cuda3std3__44plusIlEEE10Policy1000EN6thrust24THRUST_300001_SM_1000_NS18transform_iteratorINSD_6detail14equal_to_valueIiEENSF_15normal_iteratorINSD_10device_ptrIfEEEEllEEPlyS9_llNS7_10__identityEEEvT0_T1_T2_T3_T4_T6_E12temp_storage+128];
	add.s64 	%rd373, %rd371, %rd372;
	ld.shared.u64 	%rd374, [_ZZN3cub18CUB_300001_SM_10006detail6reduce28DeviceReduceSingleTileKernelINS2_10policy_hubIlyN4cuda3std3__44plusIlEEE10Policy1000EN6thrust24THRUST_300001_SM_1000_NS18transform_iteratorINSD_6detail14equal_to_valueIiEENSF_15normal_iteratorINSD_10device_ptrIfEEEEllEEPlyS9_llNS7_10__identityEEEvT0_T1_T2_T3_T4_T6_E12temp_storage+136];
	add.s64 	%rd402, %rd373, %rd374;
	bra.uni 	$L__BB4_49;
$L__BB4_24:
	// begin inline asm
	mov.u32 %r119, %laneid;
	// end inline asm
	and.b32  	%r170, %r3, 992;
	add.s32 	%r171, %r170, 32;
	setp.gt.u32 	%p108, %r171, %r2;
	not.b32 	%r172, %r170;
	add.s32 	%r173, %r2, %r172;
	selp.b32 	%r168, %r173, 31, %p108;
	mov.b64 	{%r121, %r126}, %rd386;
	mov.b32 	%r127, 1;
	mov.b32 	%r169, -1;
	// begin inline asm
	shfl.sync.down.b32 %r120, %r121, %r127, %r168, %r169;
	// end inline asm
	// begin inline asm
	shfl.sync.down.b32 %r125, %r126, %r127, %r168, %r169;
	// end inline asm
	mov.b64 	%rd274, {%r120, %r125};
	setp.lt.s32 	%p109, %r119, %r168;
	selp.b64 	%rd275, %rd274, 0, %p109;
	add.s64 	%rd276, %rd275, %rd386;
	mov.b64 	{%r131, %r136}, %rd276;
	mov.b32 	%r137, 2;
	// begin inline asm
	shfl.sync.down.b32 %r130, %r131, %r137, %r168, %r169;
	// end inline asm
	// begin inline asm
	shfl.sync.down.b32 %r135, %r136, %r137, %r168, %r169;
	// end inline asm
	mov.b64 	%rd277, {%r130, %r135};
	add.s32 	%r174, %r119, 2;
	setp.gt.s32 	%p110, %r174, %r168;
	selp.b64 	%rd278, 0, %rd277, %p110;
	add.s64 	%rd279, %rd278, %rd276;
	mov.b64 	{%r141, %r146}, %rd279;
	mov.b32 	%r147, 4;
	// begin inline asm
	shfl.sync.down.b32 %r140, %r141, %r147, %r168, %r169;
	// end inline asm
	// begin inline asm
	shfl.sync.down.b32 %r145, %r146, %r147, %r168, %r169;
	// end inline asm
	mov.b64 	%rd280, {%r140, %r145};
	add.s32 	%r175, %r119, 4;
	setp.gt.s32 	%p111, %r175, %r168;
	selp.b64 	%rd281, 0, %rd280, %p111;
	add.s64 	%rd282, %rd281, %rd279;
	mov.b64 	{%r151, %r156}, %rd282;
	mov.b32 	%r157, 8;
	// begin inline asm
	shfl.sync.down.b32 %r150, %r151, %r157, %r168, %r169;
	// end inline asm
	// begin inline asm
	shfl.sync.down.b32 %r155, %r156, %r157, %r168, %r169;
	// end inline asm
	mov.b64 	%rd283, {%r150, %r155};
	add.s32 	%r176, %r119, 8;
	setp.gt.s32 	%p112, %r176, %r168;
	selp.b64 	%rd284, 0, %rd283, %p112;
	add.s64 	%rd285, %rd284, %rd282;
	mov.b64 	{%r161, %r166}, %rd285;
	mov.b32 	%r167, 16;
	// begin inline asm
	shfl.sync.down.b32 %r160, %r161, %r167, %r168, %r169;
	// end inline asm
	// begin inline asm
	shfl.sync.down.b32 %r165, %r166, %r167, %r168, %r169;
	// end inline asm
	mov.b64 	%rd286, {%r160, %r165};
	add.s32 	%r177, %r119, 16;
	setp.gt.s32 	%p113, %r177, %r168;
	selp.b64 	%rd287, 0, %rd286, %p113;
	add.s64 	%rd402, %rd287, %rd285;
	setp.ne.s32 	%p114, %r119, 0;
	@%p114 bra 	$L__BB4_26;
	shr.u32 	%r178, %r3, 2;
	and.b32  	%r179, %r178, 248;
	mov.u32 	%r180, _ZZN3cub18CUB_300001_SM_10006detail6reduce28DeviceReduceSingleTileKernelINS2_10policy_hubIlyN4cuda3std3__44plusIlEEE10Policy1000EN6thrust24THRUST_300001_SM_1000_NS18transform_iteratorINSD_6detail14equal_to_valueIiEENSF_15normal_iteratorINSD_10device_ptrIfEEEEllEEPlyS9_llNS7_10__identityEEEvT0_T1_T2_T3_T4_T6_E12temp_storage;
	add.s32 	%r181, %r180, %r179;
	st.shared.u64 	[%r181+16], %rd402;
$L__BB4_26:
	bar.sync 	0;
	setp.ne.s32 	%p115, %r3, 0;
	@%p115 bra 	$L__BB4_49;
	setp.gt.u64 	%p116, %rd58, 32;
	ld.shared.u64 	%rd288, [_ZZN3cub18CUB_300001_SM_10006detail6reduce28DeviceReduceSingleTileKernelINS2_10policy_hubIlyN4cuda3std3__44plusIlEEE10Policy1000EN6thrust24THRUST_300001_SM_1000_NS18transform_iteratorINSD_6detail14equal_to_valueIiEENSF_15normal_iteratorINSD_10device_ptrIfEEEEllEEPlyS9_llNS7_10__identityEEEvT0_T1_T2_T3_T4_T6_E12temp_storage+24];
	selp.b64 	%rd289, %rd288, 0, %p116;
	add.s64 	%rd290, %rd289, %rd402;
	setp.gt.u64 	%p117, %rd58, 64;
	ld.shared.u64 	%rd291, [_ZZN3cub18CUB_300001_SM_10006detail6reduce28DeviceReduceSingleTileKernelINS2_10policy_hubIlyN4cuda3std3__44plusIlEEE10Policy1000EN6thrust24THRUST_300001_SM_1000_NS18transform_iteratorINSD_6detail14equal_to_valueIiEENSF_15normal_iteratorINSD_10device_ptrIfEEEEllEEPlyS9_llNS7_10__identityEEEvT0_T1_T2_T3_T4_T6_E12temp_storage+32];
	selp.b64 	%rd292, %rd291, 0, %p117;
	add.s64 	%rd293, %rd290, %rd292;
	setp.gt.u64 	%p118, %rd58, 96;
	ld.shared.u64 	%rd294, [_ZZN3cub18CUB_300001_SM_10006detail6reduce28DeviceReduceSingleTileKernelINS2_10policy_hubIlyN4cuda3std3__44plusIlEEE10Policy1000EN6thrust24THRUST_300001_SM_1000_NS18transform_iteratorINSD_6detail14equal_to_valueIiEENSF_15normal_iteratorINSD_10device_ptrIfEEEEllEEPlyS9_llNS7_10__identityEEEvT0_T1_T2_T3_T4_T6_E12temp_storage+40];
	selp.b64 	%rd295, %rd294, 0, %p118;
	add.s64 	%rd296, %rd293, %rd295;
	setp.gt.u64 	%p119, %rd58, 128;
	ld.shared.u64 	%rd297, [_ZZN3cub18CUB_300001_SM_10006detail6reduce28DeviceReduceSingleTileKernelINS2_10policy_hubIlyN4cuda3std3__44plusIlEEE10Policy1000EN6thrust24THRUST_300001_SM_1000_NS18transform_iteratorINSD_6detail14equal_to_valueIiEENSF_15normal_iteratorINSD_10device_ptrIfEEEEllEEPlyS9_llNS7_10__identityEEEvT0_T1_T2_T3_T4_T6_E12temp_storage+48];
	selp.b64 	%rd298, %rd297, 0, %p119;
	add.s64 	%rd299, %rd296, %rd298;
	setp.gt.u64 	%p120, %rd58, 160;
	ld.shared.u64 	%rd300, [_ZZN3cub18CUB_300001_SM_10006detail6reduce28DeviceReduceSingleTileKernelINS2_10policy_hubIlyN4cuda3std3__44plusIlEEE10Policy1000EN6thrust24THRUST_300001_SM_1000_NS18transform_iteratorINSD_6detail14equal_to_valueIiEENSF_15normal_iteratorINSD_10device_ptrIfEEEEllEEPlyS9_llNS7_10__identityEEEvT0_T1_T2_T3_T4_T6_E12temp_storage+56];
	selp.b64 	%rd301, %rd300, 0, %p120;
	add.s64 	%rd302, %rd299, %rd301;
	setp.gt.u64 	%p121, %rd58, 192;
	ld.shared.u64 	%rd303, [_ZZN3cub18CUB_300001_SM_10006detail6reduce28DeviceReduceSingleTileKernelINS2_10policy_hubIlyN4cuda3std3__44plusIlEEE10Policy1000EN6thrust24THRUST_300001_SM_1000_NS18transform_iteratorINSD_6detail14equal_to_valueIiEENSF_15normal_iteratorINSD_10device_ptrIfEEEEllEEPlyS9_llNS7_10__identityEEEvT0_T1_T2_T3_T4_T6_E12temp_storage+64];
	selp.b64 	%rd304, %rd303, 0, %p121;
	add.s64 	%rd305, %rd302, %rd304;
	setp.gt.u64 	%p122, %rd58, 224;
	ld.shared.u64 	%rd306, [_ZZN3cub18CUB_300001_SM_10006detail6reduce28DeviceReduceSingleTileKernelINS2_10policy_hubIlyN4cuda3std3__44plusIlEEE10Policy1000EN6thrust24THRUST_300001_SM_1000_NS18transform_iteratorINSD_6detail14equal_to_valueIiEENSF_15normal_iteratorINSD_10device_ptrIfEEEEllEEPlyS9_llNS7_10__identityEEEvT0_T1_T2_T3_T4_T6_E12temp_storage+72];
	selp.b64 	%rd307, %rd306, 0, %p122;
	add.s64 	%rd308, %rd305, %rd307;
	setp.gt.u64 	%p123, %rd58, 256;
	ld.shared.u64 	%rd309, [_ZZN3cub18CUB_300001_SM_10006detail6reduce28DeviceReduceSingleTileKernelINS2_10policy_hubIlyN4cuda3std3__44plusIlEEE10Policy1000EN6thrust24THRUST_300001_SM_1000_NS18transform_iteratorINSD_6detail14equal_to_valueIiEENSF_15normal_iteratorINSD_10device_ptrIfEEEEllEEPlyS9_llNS7_10__identityEEEvT0_T1_T2_T3_T4_T6_E12temp_storage+80];
	selp.b64 	%rd310, %rd309, 0, %p123;
	add.s64 	%rd311, %rd308, %rd310;
	setp.gt.u64 	%p124, %rd58, 288;
	ld.shared.u64 	%rd312, [_ZZN3cub18CUB_300001_SM_10006detail6reduce28DeviceReduceSingleTileKernelINS2_10policy_hubIlyN4cuda3std3__44plusIlEEE10Policy1000EN6thrust24THRUST_300001_SM_1000_NS18transform_iteratorINSD_6detail14equal_to_valueIiEENSF_15normal_iteratorINSD_10device_ptrIfEEEEllEEPlyS9_llNS7_10__identityEEEvT0_T1_T2_T3_T4_T6_E12temp_storage+88];
	selp.b64 	%rd313, %rd312, 0, %p124;
	add.s64 	%rd314, %rd311, %rd313;
	setp.gt.u64 	%p125, %rd58, 320;
	ld.shared.u64 	%rd315, [_ZZN3cub18CUB_300001_SM_10006detail6reduce28DeviceReduceSingleTileKernelINS2_10policy_hubIlyN4cuda3std3__44plusIlEEE10Policy1000EN6thrust24THRUST_300001_SM_1000_NS18transform_iteratorINSD_6detail14equal_to_valueIiEENSF_15normal_iteratorINSD_10device_ptrIfEEEEllEEPlyS9_llNS7_10__identityEEEvT0_T1_T2_T3_T4_T6_E12temp_storage+96];
	selp.b64 	%rd316, %rd315, 0, %p125;
	add.s64 	%rd317, %rd314, %rd316;
	setp.gt.u64 	%p126, %rd58, 352;
	ld.shared.u64 	%rd318, [_ZZN3cub18CUB_300001_SM_10006detail6reduce28DeviceReduceSingleTileKernelINS2_10policy_hubIlyN4cuda3std3__44plusIlEEE10Policy1000EN6thrust24THRUST_300001_SM_1000_NS18transform_iteratorINSD_6detail14equal_to_valueIiEENSF_15normal_iteratorINSD_10device_ptrIfEEEEllEEPlyS9_llNS7_10__identityEEEvT0_T1_T2_T3_T4_T6_E12temp_storage+104];
	selp.b64 	%rd319, %rd318, 0, %p126;
	add.s64 	%rd320, %rd317, %rd319;
	setp.gt.u64 	%p127, %rd58, 384;
	ld.shared.u64 	%rd321, [_ZZN3cub18CUB_300001_SM_10006detail6reduce28DeviceReduceSingleTileKernelINS2_10policy_hubIlyN4cuda3std3__44plusIlEEE10Policy1000EN6thrust24THRUST_300001_SM_1000_NS18transform_iteratorINSD_6detail14equal_to_valueIiEENSF_15normal_iteratorINSD_10device_ptrIfEEEEllEEPlyS9_llNS7_10__identityEEEvT0_T1_T2_T3_T4_T6_E12temp_storage+112];
	selp.b64 	%rd322, %rd321, 0, %p127;
	add.s64 	%rd323, %rd320, %rd322;
	setp.gt.u64 	%p128, %rd58, 416;
	ld.shared.u64 	%rd324, [_ZZN3cub18CUB_300001_SM_10006detail6reduce28DeviceReduceSingleTileKernelINS2_10policy_hubIlyN4cuda3std3__44plusIlEEE10Policy1000EN6thrust24THRUST_300001_SM_1000_NS18transform_iteratorINSD_6detail14equal_to_valueIiEENSF_15normal_iteratorINSD_10device_ptrIfEEEEllEEPlyS9_llNS7_10__identityEEEvT0_T1_T2_T3_T4_T6_E12temp_storage+120];
	selp.b64 	%rd325, %rd324, 0, %p128;
	add.s64 	%rd326, %rd323, %rd325;
	setp.gt.u64 	%p129, %rd58, 448;
	ld.shared.u64 	%rd327, [_ZZN3cub18CUB_300001_SM_10006detail6reduce28DeviceReduceSingleTileKernelINS2_10policy_hubIlyN4cuda3std3__44plusIlEEE10Policy1000EN6thrust24THRUST_300001_SM_1000_NS18transform_iteratorINSD_6detail14equal_to_valueIiEENSF_15normal_iteratorINSD_10device_ptrIfEEEEllEEPlyS9_llNS7_10__identityEEEvT0_T1_T2_T3_T4_T6_E12temp_storage+128];
	selp.b64 	%rd328, %rd327, 0, %p129;
	add.s64 	%rd329, %rd326, %rd328;
	setp.gt.u64 	%p130, %rd58, 480;
	ld.shared.u64 	%rd330, [_ZZN3cub18CUB_300001_SM_10006detail6reduce28DeviceReduceSingleTileKernelINS2_10policy_hubIlyN4cuda3std3__44plusIlEEE10Policy1000EN6thrust24THRUST_300001_SM_1000_NS18transform_iteratorINSD_6detail14equal_to_valueIiEENSF_15normal_iteratorINSD_10device_ptrIfEEEEllEEPlyS9_llNS7_10__identityEEEvT0_T1_T2_T3_T4_T6_E12temp_storage+136];
	selp.b64 	%rd331, %rd330, 0, %p130;
	add.s64 	%rd402, %rd329, %rd331;
	bra.uni 	$L__BB4_49;
$L__BB4_28:
	mov.u32 	%r25, %tid.x;
	cvt.rn.f32.s32 	%f2, %r43;
	cvt.u64.u32 	%rd25, %r25;
	mul.wide.u32 	%rd62, %r25, 4;
	add.s64 	%rd26, %rd2, %rd62;
	ld.global.f32 	%f3, [%rd26];
	setp.eq.f32 	%p3, %f3, %f2;
	selp.u64 	%rd63, 1, 0, %p3;
	ld.global.f32 	%f4, [%rd26+2048];
	setp.eq.f32 	%p4, %f4, %f2;
	selp.u64 	%rd64, 1, 0, %p4;
	ld.global.f32 	%f5, [%rd26+4096];
	setp.eq.f32 	%p5, %f5, %f2;
	selp.u64 	%rd65, 1, 0, %p5;
	ld.global.f32 	%f6, [%rd26+6144];
	setp.eq.f32 	%p6, %f6, %f2;
	selp.u64 	%rd66, 1, 0, %p6;
	ld.global.f32 	%f7, [%rd26+8192];
	setp.eq.f32 	%p7, %f7, %f2;
	selp.u64 	%rd67, 1, 0, %p7;
	ld.global.f32 	%f8, [%rd26+10240];
	setp.eq.f32 	%p8, %f8, %f2;
	selp.u64 	%rd68, 1, 0, %p8;
	ld.global.f32 	%f9, [%rd26+12288];
	setp.eq.f32 	%p9, %f9, %f2;
	selp.u64 	%rd69, 1, 0, %p9;
	add.s64 	%rd70, %rd64, %rd63;
	add.s64 	%rd71, %rd70, %rd65;
	add.s64 	%rd72, %rd71, %rd66;
	add.s64 	%rd73, %rd72, %rd67;
	add.s64 	%rd74, %rd73, %rd68;
	add.s64 	%rd401, %rd74, %rd69;
	add.s64 	%rd28, %rd58, -3584;
	setp.lt.u64 	%p10, %rd28, 3584;
	mov.b64 	%rd390, 3584;
	@%p10 bra 	$L__BB4_32;
	mov.b64 	%rd390, 3584;
$L__BB4_30:
	shl.b64 	%rd76, %rd390, 2;
	add.s64 	%rd77, %rd26, %rd76;
	ld.global.f32 	%f10, [%rd77];
	setp.eq.f32 	%p11, %f10, %f2;
	selp.u64 	%rd78, 1, 0, %p11;
	ld.global.f32 	%f11, [%rd77+2048];
	setp.eq.f32 	%p12, %f11, %f2;
	selp.u64 	%rd79, 1, 0, %p12;
	ld.global.f32 	%f12, [%rd77+4096];
	setp.eq.f32 	%p13, %f12, %f2;
	selp.u64 	%rd80, 1, 0, %p13;
	ld.global.f32 	%f13, [%rd77+6144];
	setp.eq.f32 	%p14, %f13, %f2;
	selp.u64 	%rd81, 1, 0, %p14;
	ld.global.f32 	%f14, [%rd77+8192];
	setp.eq.f32 	%p15, %f14, %f2;
	selp.u64 	%rd82, 1, 0, %p15;
	ld.global.f32 	%f15, [%rd77+10240];
	setp.eq.f32 	%p16, %f15, %f2;
	selp.u64 	%rd83, 1, 0, %p16;
	ld.global.f32 	%f16, [%rd77+12288];
	setp.eq.f32 	%p17, %f16, %f2;
	selp.u64 	%rd84, 1, 0, %p17;
	add.s64 	%rd85, %rd401, %rd78;
	add.s64 	%rd86, %rd85, %rd79;
	add.s64 	%rd87, %rd86, %rd80;
	add.s64 	%rd88, %rd87, %rd81;
	add.s64 	%rd89, %rd88, %rd82;
	add.s64 	%rd90, %rd89, %rd83;
	add.s64 	%rd401, %rd90, %rd84;
	sub.s64 	%rd91, %rd58, %rd390;
	setp.lt.u64 	%p18, %rd91, 3584;
	@%p18 bra 	$L__BB4_45;
	add.s64 	%rd390, %rd390, 3584;
	setp.le.u64 	%p19, %rd390, %rd28;
	@%p19 bra 	$L__BB4_30;
$L__BB4_32:
	setp.le.u64 	%p20, %rd58, %rd390;
	cvt.u32.u64 	%r49, %rd390;
	cvt.u32.u64 	%r50, %rd58;
	sub.s32 	%r51, %r50, %r49;
	setp.ge.s32 	%p21, %r25, %r51;
	or.pred  	%p22, %p20, %p21;
	@%p22 bra 	$L__BB4_45;
	not.b32 	%r54, %r25;
	add.s32 	%r55, %r54, %r50;
	sub.s32 	%r57, %r55, %r49;
	shr.u32 	%r58, %r57, 9;
	add.s32 	%r26, %r58, 1;
	and.b32  	%r27, %r26, 15;
	setp.lt.u32 	%p23, %r57, 7680;
	mov.u32 	%r249, %r25;
	@%p23 bra 	$L__BB4_36;
	and.b32  	%r59, %r26, 16777200;
	neg.s32 	%r247, %r59;
	add.s64 	%rd93, %rd390, %rd25;
	shl.b64 	%rd94, %rd93, 2;
	add.s64 	%rd95, %rd94, %rd2;
	add.s64 	%rd391, %rd95, 16384;
	mov.u32 	%r249, %r25;
$L__BB4_35:
	.pragma "nounroll";
	ld.global.f32 	%f17, [%rd391+-16384];
	setp.eq.f32 	%p24, %f17, %f2;
	selp.u64 	%rd96, 1, 0, %p24;
	add.s64 	%rd97, %rd401, %rd96;
	ld.global.f32 	%f18, [%rd391+-14336];
	setp.eq.f32 	%p25, %f18, %f2;
	selp.u64 	%rd98, 1, 0, %p25;
	add.s64 	%rd99, %rd97, %rd98;
	ld.global.f32 	%f19, [%rd391+-12288];
	setp.eq.f32 	%p26, %f19, %f2;
	selp.u64 	%rd100, 1, 0, %p26;
	add.s64 	%rd101, %rd99, %rd100;
	ld.global.f32 	%f20, [%rd391+-10240];
	setp.eq.f32 	%p27, %f20, %f2;
	selp.u64 	%rd102, 1, 0, %p27;
	add.s64 	%rd103, %rd101, %rd102;
	ld.global.f32 	%f21, [%rd391+-8192];
	setp.eq.f32 	%p28, %f21, %f2;
	selp.u64 	%rd104, 1, 0, %p28;
	add.s64 	%rd105, %rd103, %rd104;
	ld.global.f32 	%f22, [%rd391+-6144];
	setp.eq.f32 	%p29, %f22, %f2;
	selp.u64 	%rd106, 1, 0, %p29;
	add.s64 	%rd107, %rd105, %rd106;
	ld.global.f32 	%f23, [%rd391+-4096];
	setp.eq.f32 	%p30, %f23, %f2;
	selp.u64 	%rd108, 1, 0, %p30;
	add.s64 	%rd109, %rd107, %rd108;
	ld.global.f32 	%f24, [%rd391+-2048];
	setp.eq.f32 	%p31, %f24, %f2;
	selp.u64 	%rd110, 1, 0, %p31;
	add.s64 	%rd111, %rd109, %rd110;
	ld.global.f32 	%f25, [%rd391];
	setp.eq.f32 	%p32, %f25, %f2;
	selp.u64 	%rd112, 1, 0, %p32;
	add.s64 	%rd113, %rd111, %rd112;
	ld.global.f32 	%f26, [%rd391+2048];
	setp.eq.f32 	%p33, %f26, %f2;
	selp.u64 	%rd114, 1, 0, %p33;
	add.s64 	%rd115, %rd113, %rd114;
	ld.global.f32 	%f27, [%rd391+4096];
	setp.eq.f32 	%p34, %f27, %f2;
	selp.u64 	%rd116, 1, 0, %p34;
	add.s64 	%rd117, %rd115, %rd116;
	ld.global.f32 	%f28, [%rd391+6144];
	setp.eq.f32 	%p35, %f28, %f2;
	selp.u64 	%rd118, 1, 0, %p35;
	add.s64 	%rd119, %rd117, %rd118;
	ld.global.f32 	%f29, [%rd391+8192];
	setp.eq.f32 	%p36, %f29, %f2;
	selp.u64 	%rd120, 1, 0, %p36;
	add.s64 	%rd121, %rd119, %rd120;
	ld.global.f32 	%f30, [%rd391+10240];
	setp.eq.f32 	%p37, %f30, %f2;
	selp.u64 	%rd122, 1, 0, %p37;
	add.s64 	%rd123, %rd121, %rd122;
	ld.global.f32 	%f31, [%rd391+12288];
	setp.eq.f32 	%p38, %f31, %f2;
	selp.u64 	%rd124, 1, 0, %p38;
	add.s64 	%rd125, %rd123, %rd124;
	ld.global.f32 	%f32, [%rd391+14336];
	setp.eq.f32 	%p39, %f32, %f2;
	selp.u64 	%rd126, 1, 0, %p39;
	add.s64 	%rd401, %rd125, %rd126;
	add.s32 	%r249, %r249, 8192;
	add.s32 	%r247, %r247, 16;
	add.s64 	%rd391, %rd391, 32768;
	setp.ne.s32 	%p40, %r247, 0;
	@%p40 bra 	$L__BB4_35;
$L__BB4_36:
	setp.eq.s32 	%p41, %r27, 0;
	@%p41 bra 	$L__BB4_45;
	and.b32  	%r34, %r26, 7;
	setp.lt.u32 	%p42, %r27, 8;
	@%p42 bra 	$L__BB4_39;
	cvt.u64.u32 	%rd128, %r249;
	add.s64 	%rd129, %rd390, %rd128;
	shl.b64 	%rd130, %rd129, 2;
	add.s64 	%rd131, %rd2, %rd130;
	ld.global.f32 	%f33, [%rd131];
	setp.eq.f32 	%p43, %f33, %f2;
	selp.u64 	%rd132, 1, 0, %p43;
	add.s64 	%rd133, %rd401, %rd132;
	ld.global.f32 	%f34, [%rd131+2048];
	setp.eq.f32 	%p44, %f34, %f2;
	selp.u64 	%rd134, 1, 0, %p44;
	add.s64 	%rd135, %rd133, %rd134;
	ld.global.f32 	%f35, [%rd131+4096];
	setp.eq.f32 	%p45, %f35, %f2;
	selp.u64 	%rd136, 1, 0, %p45;
	add.s64 	%rd137, %rd135, %rd136;
	ld.global.f32 	%f36, [%rd131+6144];
	setp.eq.f32 	%p46, %f36, %f2;
	selp.u64 	%rd138, 1, 0, %p46;
	add.s64 	%rd139, %rd137, %rd138;
	ld.global.f32 	%f37, [%rd131+8192];
	setp.eq.f32 	%p47, %f37, %f2;
	selp.u64 	%rd140, 1, 0, %p47;
	add.s64 	%rd141, %rd139, %rd140;
	ld.global.f32 	%f38, [%rd131+10240];
	setp.eq.f32 	%p48, %f38, %f2;
	selp.u64 	%rd142, 1, 0, %p48;
	add.s64 	%rd143, %rd141, %rd142;
	ld.global.f32 	%f39, [%rd131+12288];
	setp.eq.f32 	%p49, %f39, %f2;
	selp.u64 	%rd144, 1, 0, %p49;
	add.s64 	%rd145, %rd143, %rd144;
	ld.global.f32 	%f40, [%rd131+14336];
	setp.eq.f32 	%p50, %f40, %f2;
	selp.u64 	%rd146, 1, 0, %p50;
	add.s64 	%rd401, %rd145, %rd146;
	add.s32 	%r249, %r249, 4096;
$L__BB4_39:
	setp.eq.s32 	%p51, %r34, 0;
	@%p51 bra 	$L__BB4_45;
	and.b32  	%r37, %r26, 3;
	setp.lt.u32 	%p52, %r34, 4;
	@%p52 bra 	$L__BB4_42;
	cvt.u64.u32 	%rd148, %r249;
	add.s64 	%rd149, %rd390, %rd148;
	shl.b64 	%rd150, %rd149, 2;
	add.s64 	%rd151, %rd2, %rd150;
	ld.global.f32 	%f41, [%rd151];
	setp.eq.f32 	%p53, %f41, %f2;
	selp.u64 	%rd152, 1, 0, %p53;
	add.s64 	%rd153, %rd401, %rd152;
	ld.global.f32 	%f42, [%rd151+2048];
	setp.eq.f32 	%p54, %f42, %f2;
	selp.u64 	%rd154, 1, 0, %p54;
	add.s64 	%rd155, %rd153, %rd154;
	ld.global.f32 	%f43, [%rd151+4096];
	setp.eq.f32 	%p55, %f43, %f2;
	selp.u64 	%rd156, 1, 0, %p55;
	add.s64 	%rd157, %rd155, %rd156;
	ld.global.f32 	%f44, [%rd151+6144];
	setp.eq.f32 	%p56, %f44, %f2;
	selp.u64 	%rd158, 1, 0, %p56;
	add.s64 	%rd401, %rd157, %rd158;
	add.s32 	%r249, %r249, 2048;
$L__BB4_42:
	setp.eq.s32 	%p57, %r37, 0;
	@%p57 bra 	$L__BB4_45;
	cvt.u64.u32 	%rd159, %r249;
	add.s64 	%rd160, %rd390, %rd159;
	shl.b64 	%rd161, %rd160, 2;
	add.s64 	%rd399, %rd2, %rd161;
	neg.s32 	%r252, %r37;
$L__BB4_44:
	.pragma "nounroll";
	ld.global.f32 	%f45, [%rd399];
	setp.eq.f32 	%p58, %f45, %f2;
	selp.u64 	%rd162, 1, 0, %p58;
	add.s64 	%rd401, %rd401, %rd162;
	add.s64 	%rd399, %rd399, 2048;
	add.s32 	%r252, %r252, 1;
	setp.ne.s32 	%p59, %r252, 0;
	@%p59 bra 	$L__BB4_44;
$L__BB4_45:
	// begin inline asm
	mov.u32 %r60, %laneid;
	// end inline asm
	mov.b64 	{%r62, %r67}, %rd401;
	mov.b32 	%r68, 1;
	mov.b32 	%r109, 31;
	mov.b32 	%r110, -1;
	// begin inline asm
	shfl.sync.down.b32 %r61, %r62, %r68, %r109, %r110;
	// end inline asm
	// begin inline asm
	shfl.sync.down.b32 %r66, %r67, %r68, %r109, %r110;
	// end inline asm
	mov.b64 	%rd163, {%r61, %r66};
	setp.gt.s32 	%p60, %r60, 30;
	selp.b64 	%rd164, 0, %rd163, %p60;
	add.s64 	%rd165, %rd164, %rd401;
	mov.b64 	{%r72, %r77}, %rd165;
	mov.b32 	%r78, 2;
	// begin inline asm
	shfl.sync.down.b32 %r71, %r72, %r78, %r109, %r110;
	// end inline asm
	// begin inline asm
	shfl.sync.down.b32 %r76, %r77, %r78, %r109, %r110;
	// end inline asm
	mov.b64 	%rd166, {%r71, %r76};
	setp.gt.s32 	%p61, %r60, 29;
	selp.b64 	%rd167, 0, %rd166, %p61;
	add.s64 	%rd168, %rd167, %rd165;
	mov.b64 	{%r82, %r87}, %rd168;
	mov.b32 	%r88, 4;
	// begin inline asm
	shfl.sync.down.b32 %r81, %r82, %r88, %r109, %r110;
	// end inline asm
	// begin inline asm
	shfl.sync.down.b32 %r86, %r87, %r88, %r109, %r110;
	// end inline asm
	mov.b64 	%rd169, {%r81, %r86};
	setp.gt.s32 	%p62, %r60, 27;
	selp.b64 	%rd170, 0, %rd169, %p62;
	add.s64 	%rd171, %rd170, %rd168;
	mov.b64 	{%r92, %r97}, %rd171;
	mov.b32 	%r98, 8;
	// begin inline asm
	shfl.sync.down.b32 %r91, %r92, %r98, %r109, %r110;
	// end inline asm
	// begin inline asm
	shfl.sync.down.b32 %r96, %r97, %r98, %r109, %r110;
	// end inline asm
	mov.b64 	%rd172, {%r91, %r96};
	setp.gt.s32 	%p63, %r60, 23;
	selp.b64 	%rd173, 0, %rd172, %p63;
	add.s64 	%rd174, %rd173, %rd171;
	mov.b64 	{%r102, %r107}, %rd174;
	mov.b32 	%r108, 16;
	// begin inline asm
	shfl.sync.down.b32 %r101, %r102, %r108, %r109, %r110;
	// end inline asm
	// begin inline asm
	shfl.sync.down.b32 %r106, %r107, %r108, %r109, %r110;
	// end inline asm
	mov.b64 	%rd175, {%r101, %r106};
	setp.gt.s32 	%p64, %r60, 15;
	selp.b64 	%rd176, 0, %rd175, %p64;
	add.s64 	%rd402, %rd176, %rd174;
	setp.ne.s32 	%p65, %r60, 0;
	@%p65 bra 	$L__BB4_47;
	shr.u32 	%r111, %r25, 2;
	and.b32  	%r112, %r111, 248;
	mov.u32 	%r113, _ZZN3cub18CUB_300001_SM_10006detail6reduce28DeviceReduceSingleTileKernelINS2_10policy_hubIlyN4cuda3std3__44plusIlEEE10Policy1000EN6thrust24THRUST_300001_SM_1000_NS18transform_iteratorINSD_6detail14equal_to_valueIiEENSF_15normal_iteratorINSD_10device_ptrIfEEEEllEEPlyS9_llNS7_10__identityEEEvT0_T1_T2_T3_T4_T6_E12temp_storage;
	add.s32 	%r114, %r113, %r112;
	st.shared.u64 	[%r114+16], %rd402;
$L__BB4_47:
	bar.sync 	0;
	setp.ne.s32 	%p66, %r25, 0;
	@%p66 bra 	$L__BB4_49;
	ld.shared.u64 	%rd177, [_ZZN3cub18CUB_300001_SM_10006detail6reduce28DeviceReduceSingleTileKernelINS2_10policy_hubIlyN4cuda3std3__44plusIlEEE10Policy1000EN6thrust24THRUST_300001_SM_1000_NS18transform_iteratorINSD_6detail14equal_to_valueIiEENSF_15normal_iteratorINSD_10device_ptrIfEEEEllEEPlyS9_llNS7_10__identityEEEvT0_T1_T2_T3_T4_T6_E12temp_storage+24];
	add.s64 	%rd178, %rd177, %rd402;
	ld.shared.u64 	%rd179, [_ZZN3cub18CUB_300001_SM_10006detail6reduce28DeviceReduceSingleTileKernelINS2_10policy_hubIlyN4cuda3std3__44plusIlEEE10Policy1000EN6thrust24THRUST_300001_SM_1000_NS18transform_iteratorINSD_6detail14equal_to_valueIiEENSF_15normal_iteratorINSD_10device_ptrIfEEEEllEEPlyS9_llNS7_10__identityEEEvT0_T1_T2_T3_T4_T6_E12temp_storage+32];
	add.s64 	%rd180, %rd178, %rd179;
	ld.shared.u64 	%rd181, [_ZZN3cub18CUB_300001_SM_10006detail6reduce28DeviceReduceSingleTileKernelINS2_10policy_hubIlyN4cuda3std3__44plusIlEEE10Policy1000EN6thrust24THRUST_300001_SM_1000_NS18transform_iteratorINSD_6detail14equal_to_valueIiEENSF_15normal_iteratorINSD_10device_ptrIfEEEEllEEPlyS9_llNS7_10__identityEEEvT0_T1_T2_T3_T4_T6_E12temp_storage+40];
	add.s64 	%rd182, %rd180, %rd181;
	ld.shared.u64 	%rd183, [_ZZN3cub18CUB_300001_SM_10006detail6reduce28DeviceReduceSingleTileKernelINS2_10policy_hubIlyN4cuda3std3__44plusIlEEE10Policy1000EN6thrust24THRUST_300001_SM_1000_NS18transform_iteratorINSD_6detail14equal_to_valueIiEENSF_15normal_iteratorINSD_10device_ptrIfEEEEllEEPlyS9_llNS7_10__identityEEEvT0_T1_T2_T3_T4_T6_E12temp_storage+48];
	add.s64 	%rd184, %rd182, %rd183;
	ld.shared.u64 	%rd185, [_ZZN3cub18CUB_300001_SM_10006detail6reduce28DeviceReduceSingleTileKernelINS2_10policy_hubIlyN4cuda3std3__44plusIlEEE10Policy1000EN6thrust24THRUST_300001_SM_1000_NS18transform_iteratorINSD_6detail14equal_to_valueIiEENSF_15normal_iteratorINSD_10device_ptrIfEEEEllEEPlyS9_llNS7_10__identityEEEvT0_T1_T2_T3_T4_T6_E12temp_storage+56];
	add.s64 	%rd186, %rd184, %rd185;
	ld.shared.u64 	%rd187, [_ZZN3cub18CUB_300001_SM_10006detail6reduce28DeviceReduceSingleTileKernelINS2_10policy_hubIlyN4cuda3std3__44plusIlEEE10Policy1000EN6thrust24THRUST_300001_SM_1000_NS18transform_iteratorINSD_6detail14equal_to_valueIiEENSF_15normal_iteratorINSD_10device_ptrIfEEEEllEEPlyS9_llNS7_10__identityEEEvT0_T1_T2_T3_T4_T6_E12temp_storage+64];
	add.s64 	%rd188, %rd186, %rd187;
	ld.shared.u64 	%rd189, [_ZZN3cub18CUB_300001_SM_10006detail6reduce28DeviceReduceSingleTileKernelINS2_10policy_hubIlyN4cuda3std3__44plusIlEEE10Policy1000EN6thrust24THRUST_300001_SM_1000_NS18transform_iteratorINSD_6detail14equal_to_valueIiEENSF_15normal_iteratorINSD_10device_ptrIfEEEEllEEPlyS9_llNS7_10__identityEEEvT0_T1_T2_T3_T4_T6_E12temp_storage+72];
	add.s64 	%rd190, %rd188, %rd189;
	ld.shared.u64 	%rd191, [_ZZN3cub18CUB_300001_SM_10006detail6reduce28DeviceReduceSingleTileKernelINS2_10policy_hubIlyN4cuda3std3__44plusIlEEE10Policy1000EN6thrust24THRUST_300001_SM_1000_NS18transform_iteratorINSD_6detail14equal_to_valueIiEENSF_15normal_iteratorINSD_10device_ptrIfEEEEllEEPlyS9_llNS7_10__identityEEEvT0_T1_T2_T3_T4_T6_E12temp_storage+80];
	add.s64 	%rd192, %rd190, %rd191;
	ld.shared.u64 	%rd193, [_ZZN3cub18CUB_300001_SM_10006detail6reduce28DeviceReduceSingleTileKernelINS2_10policy_hubIlyN4cuda3std3__44plusIlEEE10Policy1000EN6thrust24THRUST_300001_SM_1000_NS18transform_iteratorINSD_6detail14equal_to_valueIiEENSF_15normal_iteratorINSD_10device_ptrIfEEEEllEEPlyS9_llNS7_10__identityEEEvT0_T1_T2_T3_T4_T6_E12temp_storage+88];
	add.s64 	%rd194, %rd192, %rd193;
	ld.shared.u64 	%rd195, [_ZZN3cub18CUB_300001_SM_10006detail6reduce28DeviceReduceSingleTileKernelINS2_10policy_hubIlyN4cuda3std3__44plusIlEEE10Policy1000EN6thrust24THRUST_300001_SM_1000_NS18transform_iteratorINSD_6detail14equal_to_valueIiEENSF_15normal_iteratorINSD_10device_ptrIfEEEEllEEPlyS9_llNS7_10__identityEEEvT0_T1_T2_T3_T4_T6_E12temp_storage+96];
	add.s64 	%rd196, %rd194, %rd195;
	ld.shared.u64 	%rd197, [_ZZN3cub18CUB_300001_SM_10006detail6reduce28DeviceReduceSingleTileKernelINS2_10policy_hubIlyN4cuda3std3__44plusIlEEE10Policy1000EN6thrust24THRUST_300001_SM_1000_NS18transform_iteratorINSD_6detail14equal_to_valueIiEENSF_15normal_iteratorINSD_10device_ptrIfEEEEllEEPlyS9_llNS7_10__identityEEEvT0_T1_T2_T3_T4_T6_E12temp_storage+104];
	add.s64 	%rd198, %rd196, %rd197;
	ld.shared.u64 	%rd199, [_ZZN3cub18CUB_300001_SM_10006detail6reduce28DeviceReduceSingleTileKernelINS2_10policy_hubIlyN4cuda3std3__44plusIlEEE10Policy1000EN6thrust24THRUST_300001_SM_1000_NS18transform_iteratorINSD_6detail14equal_to_valueIiEENSF_15normal_iteratorINSD_10device_ptrIfEEEEllEEPlyS9_llNS7_10__identityEEEvT0_T1_T2_T3_T4_T6_E12temp_storage+112];
	add.s64 	%rd200, %rd198, %rd199;
	ld.shared.u64 	%rd201, [_ZZN3cub18CUB_300001_SM_10006detail6reduce28DeviceReduceSingleTileKernelINS2_10policy_hubIlyN4cuda3std3__44plusIlEEE10Policy1000EN6thrust24THRUST_300001_SM_1000_NS18transform_iteratorINSD_6detail14equal_to_valueIiEENSF_15normal_iteratorINSD_10device_ptrIfEEEEllEEPlyS9_llNS7_10__identityEEEvT0_T1_T2_T3_T4_T6_E12temp_storage+120];
	add.s64 	%rd202, %rd200, %rd201;
	ld.shared.u64 	%rd203, [_ZZN3cub18CUB_300001_SM_10006detail6reduce28DeviceReduceSingleTileKernelINS2_10policy_hubIlyN4cuda3std3__44plusIlEEE10Policy1000EN6thrust24THRUST_300001_SM_1000_NS18transform_iteratorINSD_6detail14equal_to_valueIiEENSF_15normal_iteratorINSD_10device_ptrIfEEEEllEEPlyS9_llNS7_10__identityEEEvT0_T1_T2_T3_T4_T6_E12temp_storage+128];
	add.s64 	%rd204, %rd202, %rd203;
	ld.shared.u64 	%rd205, [_ZZN3cub18CUB_300001_SM_10006detail6reduce28DeviceReduceSingleTileKernelINS2_10policy_hubIlyN4cuda3std3__44plusIlEEE10Policy1000EN6thrust24THRUST_300001_SM_1000_NS18transform_iteratorINSD_6detail14equal_to_valueIiEENSF_15normal_iteratorINSD_10device_ptrIfEEEEllEEPlyS9_llNS7_10__identityEEEvT0_T1_T2_T3_T4_T6_E12temp_storage+136];
	add.s64 	%rd402, %rd204, %rd205;
$L__BB4_49:
	mov.u32 	%r237, %tid.x;
	setp.ne.s32 	%p138, %r237, 0;
	@%p138 bra 	$L__BB4_51;
	add.s64 	%rd375, %rd402, %rd59;
	st.global.u64 	[%rd1], %rd375;
$L__BB4_51:
	ret;

}
	// .globl	_ZN3cub18CUB_300001_SM_10006detail6reduce18DeviceReduceKernelINS2_10policy_hubIlyN4cuda3std3__44plusIlEEE10Policy1000EN6thrust24THRUST_300001_SM_1000_NS18transform_iteratorINSD_6detail14equal_to_valueIiEENSF_15normal_iteratorINSD_10device_ptrIfEEEEllEEyS9_lNS7_10__identityEEEvT0_PT3_T1_NS0_13GridEvenShareISR_EET2_T4_
.visible .entry _ZN3cub18CUB_300001_SM_10006detail6reduce18DeviceReduceKernelINS2_10policy_hubIlyN4cuda3std3__44plusIlEEE10Policy1000EN6thrust24THRUST_300001_SM_1000_NS18transform_iteratorINSD_6detail14equal_to_valueIiEENSF_15normal_iteratorINSD_10device_ptrIfEEEEllEEyS9_lNS7_10__identityEEEvT0_PT3_T1_NS0_13GridEvenShareISR_EET2_T4_(
	.param .align 8 .b8 _ZN3cub18CUB_300001_SM_10006detail6reduce18DeviceReduceKernelINS2_10policy_hubIlyN4cuda3std3__44plusIlEEE10Policy1000EN6thrust24THRUST_300001_SM_1000_NS18transform_iteratorINSD_6detail14equal_to_valueIiEENSF_15normal_iteratorINSD_10device_ptrIfEEEEllEEyS9_lNS7_10__identityEEEvT0_PT3_T1_NS0_13GridEvenShareISR_EET2_T4__param_0[16],
	.param .u64 .ptr .align 1 _ZN3cub18CUB_300001_SM_10006detail6reduce18DeviceReduceKernelINS2_10policy_hubIlyN4cuda3std3__44plusIlEEE10Policy1000EN6thrust24THRUST_300001_SM_1000_NS18transform_iteratorINSD_6detail14equal_to_valueIiEENSF_15normal_iteratorINSD_10device_ptrIfEEEEllEEyS9_lNS7_10__identityEEEvT0_PT3_T1_NS0_13GridEvenShareISR_EET2_T4__param_1,
	.param .u64 _ZN3cub18CUB_300001_SM_10006detail6reduce18DeviceReduceKernelINS2_10policy_hubIlyN4cuda3std3__44plusIlEEE10Policy1000EN6thrust24THRUST_300001_SM_1000_NS18transform_iteratorINSD_6detail14equal_to_valueIiEENSF_15normal_iteratorINSD_10device_ptrIfEEEEllEEyS9_lNS7_10__identityEEEvT0_PT3_T1_NS0_13GridEvenShareISR_EET2_T4__param_2,
	.param .align 8 .b8 _ZN3cub18CUB_300001_SM_10006detail6reduce18DeviceReduceKernelINS2_10policy_hubIlyN4cuda3std3__44plusIlEEE10Policy1000EN6thrust24THRUST_300001_SM_1000_NS18transform_iteratorINSD_6detail14equal_to_valueIiEENSF_15normal_iteratorINSD_10device_ptrIfEEEEllEEyS9_lNS7_10__identityEEEvT0_PT3_T1_NS0_13GridEvenShareISR_EET2_T4__param_3[72],
	.param .align 1 .b8 _ZN3cub18CUB_300001_SM_10006detail6reduce18DeviceReduceKernelINS2_10policy_hubIlyN4cuda3std3__44plusIlEEE10Policy1000EN6thrust24THRUST_300001_SM_1000_NS18transform_iteratorINSD_6detail14equal_to_valueIiEENSF_15normal_iteratorINSD_10device_ptrIfEEEEllEEyS9_lNS7_10__identityEEEvT0_PT3_T1_NS0_13GridEvenShareISR_EET2_T4__param_4[1],
	.param .align 1 .b8 _ZN3cub18CUB_300001_SM_10006detail6reduce18DeviceReduceKernelINS2_10policy_hubIlyN4cuda3std3__44plusIlEEE10Policy1000EN6thrust24THRUST_300001_SM_1000_NS18transform_iteratorINSD_6detail14equal_to_valueIiEENSF_15normal_iteratorINSD_10device_ptrIfEEEEllEEyS9_lNS7_10__identityEEEvT0_PT3_T1_NS0_13GridEvenShareISR_EET2_T4__param_5[1]
)
.maxntid 512
{
	.reg .pred 	%p<138>;
	.reg .b16 	%rs<4>;
	.reg .b32 	%r<281>;
	.reg .b32 	%f<77>;
	.reg .b64 	%rd<420>;
	// demoted variable
	.shared .align 8 .b8 _ZZN3cub18CUB_300001_SM_10006detail6reduce18DeviceReduceKernelINS2_10policy_hubIlyN4cuda3std3__44plusIlEEE10Policy1000EN6thrust24THRUST_300001_SM_1000_NS18transform_iteratorINSD_6detail14equal_to_valueIiEENSF_15normal_iteratorINSD_10device_ptrIfEEEEllEEyS9_lNS7_10__identityEEEvT0_PT3_T1_NS0_13GridEvenShareISR_EET2_T4_E12temp_storage[152];
	ld.param.u32 	%r2, [_ZN3cub18CUB_300001_SM_10006detail6reduce18DeviceReduceKernelINS2_10policy_hubIlyN4cuda3std3__44plusIlEEE10Policy1000EN6thrust24THRUST_300001_SM_1000_NS18transform_iteratorINSD_6detail14equal_to_valueIiEENSF_15normal_iteratorINSD_10device_ptrIfEEEEllEEyS9_lNS7_10__identityEEEvT0_PT3_T1_NS0_13GridEvenShareISR_EET2_T4__param_0+8];
	ld.param.u64 	%rd1, [_ZN3cub18CUB_300001_SM_10006detail6reduce18DeviceReduceKernelINS2_10policy_hubIlyN4cuda3std3__44plusIlEEE10Policy1000EN6thrust24THRUST_300001_SM_1000_NS18transform_iteratorINSD_6detail14equal_to_valueIiEENSF_15normal_iteratorINSD_10device_ptrIfEEEEllEEyS9_lNS7_10__identityEEEvT0_PT3_T1_NS0_13GridEvenShareISR_EET2_T4__param_3+32];
	ld.param.u32 	%r1, [_ZN3cub18CUB_300001_SM_10006detail6reduce18DeviceReduceKernelINS2_10policy_hubIlyN4cuda3std3__44plusIlEEE10Policy1000EN6thrust24THRUST_300001_SM_1000_NS18transform_iteratorINSD_6detail14equal_to_valueIiEENSF_15normal_iteratorINSD_10device_ptrIfEEEEllEEyS9_lNS7_10__identityEEEvT0_PT3_T1_NS0_13GridEvenShareISR_EET2_T4__param_3+40];
	ld.param.u64 	%rd64, [_ZN3cub18CUB_300001_SM_10006detail6reduce18DeviceReduceKernelINS2_10policy_hubIlyN4cuda3std3__44plusIlEEE10Policy1000EN6thrust24THRUST_300001_SM_1000_NS18transform_iteratorINSD_6detail14equal_to_valueIiEENSF_15normal_iteratorINSD_10device_ptrIfEEEEllEEyS9_lNS7_10__identityEEEvT0_PT3_T1_NS0_13GridEvenShareISR_EET2_T4__param_0];
	cvta.to.global.u64 	%rd2, %rd64;
	mov.u32 	%r3, %ctaid.x;
	mul.lo.s32 	%r51, %r1, 3584;
	cvt.s64.s32 	%rd3, %r51;
	mul.lo.s32 	%r52, %r3, 3584;
	cvt.u64.u32 	%rd4, %r52;
	sub.s64 	%rd5, %rd1, %rd4;
	setp.gt.u64 	%p1, %rd5, 3583;
	@%p1 bra 	$L__BB5_25;
	cvt.u32.u64 	%r137, %rd4;
	cvt.u32.u64 	%r4, %rd1;
	sub.s32 	%r5, %r4, %r137;
	mov.u32 	%r6, %tid.x;
	setp.ge.s32 	%p66, %r6, %r5;
	mov.b64 	%rd403, 0;
	mov.u32 	%r268, %r6;
	@%p66 bra 	$L__BB5_3;
	add.s32 	%r139, %r137, %r6;
	mul.wide.u32 	%rd214, %r139, 4;
	add.s64 	%rd215, %rd2, %rd214;
	ld.global.f32 	%f46, [%rd215];
	cvt.rn.f32.s32 	%f47, %r2;
	setp.eq.f32 	%p67, %f46, %f47;
	selp.u64 	%rd403, 1, 0, %p67;
	add.s32 	%r268, %r6, 512;
$L__BB5_3:
	setp.ge.s32 	%p68, %r268, %r5;
	@%p68 bra 	$L__BB5_16;
	cvt.rn.f32.s32 	%f1, %r2;
	not.b32 	%r141, %r268;
	add.s32 	%r142, %r141, %r4;
	sub.s32 	%r143, %r142, %r137;
	shr.u32 	%r144, %r143, 9;
	add.s32 	%r9, %r144, 1;
	and.b32  	%r10, %r9, 15;
	setp.lt.u32 	%p69, %r143, 7680;
	@%p69 bra 	$L__BB5_7;
	and.b32  	%r145, %r9, 16777200;
	neg.s32 	%r266, %r145;
	mul.wide.u32 	%rd217, %r3, 14336;
	mul.wide.u32 	%rd218, %r268, 4;
	add.s64 	%rd219, %rd217, %rd218;
	add.s64 	%rd220, %rd219, %rd2;
	add.s64 	%rd394, %rd220, 16384;
$L__BB5_6:
	.pragma "nounroll";
	ld.global.f32 	%f48, [%rd394+-16384];
	setp.eq.f32 	%p70, %f48, %f1;
	selp.u64 	%rd221, 1, 0, %p70;
	add.s64 	%rd222, %rd403, %rd221;
	ld.global.f32 	%f49, [%rd394+-14336];
	setp.eq.f32 	%p71, %f49, %f1;
	selp.u64 	%rd223, 1, 0, %p71;
	add.s64 	%rd224, %rd222, %rd223;
	ld.global.f32 	%f50, [%rd394+-12288];
	setp.eq.f32 	%p72, %f50, %f1;
	selp.u64 	%rd225, 1, 0, %p72;
	add.s64 	%rd226, %rd224, %rd225;
	ld.global.f32 	%f51, [%rd394+-10240];
	setp.eq.f32 	%p73, %f51, %f1;
	selp.u64 	%rd227, 1, 0, %p73;
	add.s64 	%rd228, %rd226, %rd227;
	ld.global.f32 	%f52, [%rd394+-8192];
	setp.eq.f32 	%p74, %f52, %f1;
	selp.u64 	%rd229, 1, 0, %p74;
	add.s64 	%rd230, %rd228, %rd229;
	ld.global.f32 	%f53, [%rd394+-6144];
	setp.eq.f32 	%p75, %f53, %f1;
	selp.u64 	%rd231, 1, 0, %p75;
	add.s64 	%rd232, %rd230, %rd231;
	ld.global.f32 	%f54, [%rd394+-4096];
	setp.eq.f32 	%p76, %f54, %f1;
	selp.u64 	%rd233, 1, 0, %p76;
	add.s64 	%rd234, %rd232, %rd233;
	ld.global.f32 	%f55, [%rd394+-2048];
	setp.eq.f32 	%p77, %f55, %f1;
	selp.u64 	%rd235, 1, 0, %p77;
	add.s64 	%rd236, %rd234, %rd235;
	ld.global.f32 	%f56, [%rd394];
	setp.eq.f32 	%p78, %f56, %f1;
	selp.u64 	%rd237, 1, 0, %p78;
	add.s64 	%rd238, %rd236, %rd237;
	ld.global.f32 	%f57, [%rd394+2048];
	setp.eq.f32 	%p79, %f57, %f1;
	selp.u64 	%rd239, 1, 0, %p79;
	add.s64 	%rd240, %rd238, %rd239;
	ld.global.f32 	%f58, [%rd394+4096];
	setp.eq.f32 	%p80, %f58, %f1;
	selp.u64 	%rd241, 1, 0, %p80;
	add.s64 	%rd242, %rd240, %rd241;
	ld.global.f32 	%f59, [%rd394+6144];
	setp.eq.f32 	%p81, %f59, %f1;
	selp.u64 	%rd243, 1, 0, %p81;
	add.s64 	%rd244, %rd242, %rd243;
	ld.global.f32 	%f60, [%rd394+8192];
	setp.eq.f32 	%p82, %f60, %f1;
	selp.u64 	%rd245, 1, 0, %p82;
	add.s64 	%rd246, %rd244, %rd245;
	ld.global.f32 	%f61, [%rd394+10240];
	setp.eq.f32 	%p83, %f61, %f1;
	selp.u64 	%rd247, 1, 0, %p83;
	add.s64 	%rd248, %rd246, %rd247;
	ld.global.f32 	%f62, [%rd394+12288];
	setp.eq.f32 	%p84, %f62, %f1;
	selp.u64 	%rd249, 1, 0, %p84;
	add.s64 	%rd250, %rd248, %rd249;
	ld.global.f32 	%f63, [%rd394+14336];
	setp.eq.f32 	%p85, %f63, %f1;
	selp.u64 	%rd251, 1, 0, %p85;
	add.s64 	%rd403, %rd250, %rd251;
	add.s32 	%r268, %r268, 8192;
	add.s32 	%r266, %r266, 16;
	add.s64 	%rd394, %rd394, 32768;
	setp.ne.s32 	%p86, %r266, 0;
	@%p86 bra 	$L__BB5_6;
$L__BB5_7:
	setp.eq.s32 	%p87, %r10, 0;
	@%p87 bra 	$L__BB5_16;
	and.b32  	%r17, %r9, 7;
	setp.lt.u32 	%p88, %r10, 8;
	@%p88 bra 	$L__BB5_10;
	cvt.s64.s32 	%rd253, %r268;
	add.s64 	%rd254, %rd253, %rd4;
	shl.b64 	%rd255, %rd254, 2;
	add.s64 	%rd256, %rd2, %rd255;
	ld.global.f32 	%f64, [%rd256];
	setp.eq.f32 	%p89, %f64, %f1;
	selp.u64 	%rd257, 1, 0, %p89;
	add.s64 	%rd258, %rd403, %rd257;
	ld.global.f32 	%f65, [%rd256+2048];
	setp.eq.f32 	%p90, %f65, %f1;
	selp.u64 	%rd259, 1, 0, %p90;
	add.s64 	%rd260, %rd258, %rd259;
	ld.global.f32 	%f66, [%rd256+4096];
	setp.eq.f32 	%p91, %f66, %f1;
	selp.u64 	%rd261, 1, 0, %p91;
	add.s64 	%rd262, %rd260, %rd261;
	ld.global.f32 	%f67, [%rd256+6144];
	setp.eq.f32 	%p92, %f67, %f1;
	selp.u64 	%rd263, 1, 0, %p92;
	add.s64 	%rd264, %rd262, %rd263;
	ld.global.f32 	%f68, [%rd256+8192];
	setp.eq.f32 	%p93, %f68, %f1;
	selp.u64 	%rd265, 1, 0, %p93;
	add.s64 	%rd266, %rd264, %rd265;
	ld.global.f32 	%f69, [%rd256+10240];
	setp.eq.f32 	%p94, %f69, %f1;
	selp.u64 	%rd267, 1, 0, %p94;
	add.s64 	%rd268, %rd266, %rd267;
	ld.global.f32 	%f70, [%rd256+12288];
	setp.eq.f32 	%p95, %f70, %f1;
	selp.u64 	%rd269, 1, 0, %p95;
	add.s64 	%rd270, %rd268, %rd269;
	ld.global.f32 	%f71, [%rd256+14336];
	setp.eq.f32 	%p96, %f71, %f1;
	selp.u64 	%rd271, 1, 0, %p96;
	add.s64 	%rd403, %rd270, %rd271;
	add.s32 	%r268, %r268, 4096;
$L__BB5_10:
	setp.eq.s32 	%p97, %r17, 0;
	@%p97 bra 	$L__BB5_16;
	and.b32  	%r20, %r9, 3;
	setp.lt.u32 	%p98, %r17, 4;
	@%p98 bra 	$L__BB5_13;
	cvt.s64.s32 	%rd273, %r268;
	add.s64 	%rd274, %rd273, %rd4;
	shl.b64 	%rd275, %rd274, 2;
	add.s64 	%rd276, %rd2, %rd275;
	ld.global.f32 	%f72, [%rd276];
	setp.eq.f32 	%p99, %f72, %f1;
	selp.u64 	%rd277, 1, 0, %p99;
	add.s64 	%rd278, %rd403, %rd277;
	ld.global.f32 	%f73, [%rd276+2048];
	setp.eq.f32 	%p100, %f73, %f1;
	selp.u64 	%rd279, 1, 0, %p100;
	add.s64 	%rd280, %rd278, %rd279;
	ld.global.f32 	%f74, [%rd276+4096];
	setp.eq.f32 	%p101, %f74, %f1;
	selp.u64 	%rd281, 1, 0, %p101;
	add.s64 	%rd282, %rd280, %rd281;
	ld.global.f32 	%f75, [%rd276+6144];
	setp.eq.f32 	%p102, %f75, %f1;
	selp.u64 	%rd283, 1, 0, %p102;
	add.s64 	%rd403, %rd282, %rd283;
	add.s32 	%r268, %r268, 2048;
$L__BB5_13:
	setp.eq.s32 	%p103, %r20, 0;
	@%p103 bra 	$L__BB5_16;
	mul.wide.u32 	%rd284, %r3, 14336;
	add.s64 	%rd21, %rd2, %rd284;
	neg.s32 	%r271, %r20;
$L__BB5_15:
	.pragma "nounroll";
	mul.wide.s32 	%rd285, %r268, 4;
	add.s64 	%rd286, %rd21, %rd285;
	ld.global.f32 	%f76, [%rd286];
	setp.eq.f32 	%p104, %f76, %f1;
	selp.u64 	%rd287, 1, 0, %p104;
	add.s64 	%rd403, %rd403, %rd287;
	add.s32 	%r268, %r268, 512;
	add.s32 	%r271, %r271, 1;
	setp.ne.s32 	%p105, %r271, 0;
	@%p105 bra 	$L__BB5_15;
$L__BB5_16:
	setp.lt.s32 	%p106, %r5, 512;
	@%p106 bra 	$L__BB5_21;
	// begin inline asm
	mov.u32 %r209, %laneid;
	// end inline asm
	mov.b64 	{%r211, %r216}, %rd403;
	mov.b32 	%r217, 1;
	mov.b32 	%r258, 31;
	mov.b32 	%r259, -1;
	// begin inline asm
	shfl.sync.down.b32 %r210, %r211, %r217, %r258, %r259;
	// end inline asm
	// begin inline asm
	shfl.sync.down.b32 %r215, %r216, %r217, %r258, %r259;
	// end inline asm
	mov.b64 	%rd346, {%r210, %r215};
	setp.gt.s32 	%p130, %r209, 30;
	selp.b64 	%rd347, 0, %rd346, %p130;
	add.s64 	%rd348, %rd347, %rd403;
	mov.b64 	{%r221, %r226}, %rd348;
	mov.b32 	%r227, 2;
	// begin inline asm
	shfl.sync.down.b32 %r220, %r221, %r227, %r258, %r259;
	// end inline asm
	// begin inline asm
	shfl.sync.down.b32 %r225, %r226, %r227, %r258, %r259;
	// end inline asm
	mov.b64 	%rd349, {%r220, %r225};
	setp.gt.s32 	%p131, %r209, 29;
	selp.b64 	%rd350, 0, %rd349, %p131;
	add.s64 	%rd351, %rd350, %rd348;
	mov.b64 	{%r231, %r236}, %rd351;
	mov.b32 	%r237, 4;
	// begin inline asm
	shfl.sync.down.b32 %r230, %r231, %r237, %r258, %r259;
	// end inline asm
	// begin inline asm
	shfl.sync.down.b32 %r235, %r236, %r237, %r258, %r259;
	// end inline asm
	mov.b64 	%rd352, {%r230, %r235};
	setp.gt.s32 	%p132, %r209, 27;
	selp.b64 	%rd353, 0, %rd352, %p132;
	add.s64 	%rd354, %rd353, %rd351;
	mov.b64 	{%r241, %r246}, %rd354;
	mov.b32 	%r247, 8;
	// begin inline asm
	shfl.sync.down.b32 %r240, %r241, %r247, %r258, %r259;
	// end inline asm
	// begin inline asm
	shfl.sync.down.b32 %r245, %r246, %r247, %r258, %r259;
	// end inline asm
	mov.b64 	%rd355, {%r240, %r245};
	setp.gt.s32 	%p133, %r209, 23;
	selp.b64 	%rd356, 0, %rd355, %p133;
	add.s64 	%rd357, %rd356, %rd354;
	mov.b64 	{%r251, %r256}, %rd357;
	mov.b32 	%r257, 16;
	// begin inline asm
	shfl.sync.down.b32 %r250, %r251, %r257, %r258, %r259;
	// end inline asm
	// begin inline asm
	shfl.sync.down.b32 %r255, %r256, %r257, %r258, %r259;
	// end inline asm
	mov.b64 	%rd358, {%r250, %r255};
	setp.gt.s32 	%p134, %r209, 15;
	selp.b64 	%rd359, 0, %rd358, %p134;
	add.s64 	%rd419, %rd359, %rd357;
	setp.ne.s32 	%p135, %r209, 0;
	@%p135 bra 	$L__BB5_19;
	shr.u32 	%r260, %r6, 2;
	and.b32  	%r261, %r260, 248;
	mov.u32 	%r262, _ZZN3cub18CUB_300001_SM_10006detail6reduce18DeviceReduceKernelINS2_10policy_hubIlyN4cuda3std3__44plusIlEEE10Policy1000EN6thrust24THRUST_300001_SM_1000_NS18transform_iteratorINSD_6detail14equal_to_valueIiEENSF_15normal_iteratorINSD_10device_ptrIfEEEEllEEyS9_lNS7_10__identityEEEvT0_PT3_T1_NS0_13GridEvenShareISR_EET2_T4_E12temp_storage;
	add.s32 	%r263, %r262, %r261;
	st.shared.u64 	[%r263+16], %rd419;
$L__BB5_19:
	bar.sync 	0;
	setp.ne.s32 	%p136, %r6, 0;
	@%p136 bra 	$L__BB5_46;
	ld.shared.u64 	%rd360, [_ZZN3cub18CUB_300001_SM_10006detail6reduce18DeviceReduceKernelINS2_10policy_hubIlyN4cuda3std3__44plusIlEEE10Policy1000EN6thrust24THRUST_300001_SM_1000_NS18transform_iteratorINSD_6detail14equal_to_valueIiEENSF_15normal_iteratorINSD_10device_ptrIfEEEEllEEyS9_lNS7_10__identityEEEvT0_PT3_T1_NS0_13GridEvenShareISR_EET2_T4_E12temp_storage+24];
	add.s64 	%rd361, %rd360, %rd419;
	ld.shared.u64 	%rd362, [_ZZN3cub18CUB_300001_SM_10006detail6reduce18DeviceReduceKernelINS2_10policy_hubIlyN4cuda3std3__44plusIlEEE10Policy1000EN6thrust24THRUST_300001_SM_1000_NS18transform_iteratorINSD_6detail14equal_to_valueIiEENSF_15normal_iteratorINSD_10device_ptrIfEEEEllEEyS9_lNS7_10__identityEEEvT0_PT3_T1_NS0_13GridEvenShareISR_EET2_T4_E12temp_storage+32];
	add.s64 	%rd363, %rd361, %rd362;
	ld.shared.u64 	%rd364, [_ZZN3cub18CUB_300001_SM_10006detail6reduce18DeviceReduceKernelINS2_10policy_hubIlyN4cuda3std3__44plusIlEEE10Policy1000EN6thrust24THRUST_300001_SM_1000_NS18transform_iteratorINSD_6detail14equal_to_valueIiEENSF_15normal_iteratorINSD_10device_ptrIfEEEEllEEyS9_lNS7_10__identityEEEvT0_PT3_T1_NS0_13GridEvenShareISR_EET2_T4_E12temp_storage+40];
	add.s64 	%rd365, %rd363, %rd364;
	ld.shared.u64 	%rd366, [_ZZN3cub18CUB_300001_SM_10006detail6reduce18DeviceReduceKernelINS2_10policy_hubIlyN4cuda3std3__44plusIlEEE10Policy1000EN6thrust24THRUST_300001_SM_1000_NS18transform_iteratorINSD_6detail14equal_to_valueIiEENSF_15normal_iteratorINSD_10device_ptrIfEEEEllEEyS9_lNS7_10__identityEEEvT0_PT3_T1_NS0_13GridEvenShareISR_EET2_T4_E12temp_storage+48];
	add.s64 	%rd367, %rd365, %rd366;
	ld.shared.u64 	%rd368, [_ZZN3cub18CUB_300001_SM_10006detail6reduce18DeviceReduceKernelINS2_10policy_hubIlyN4cuda3std3__44plusIlEEE10Policy1000EN6thrust24THRUST_300001_SM_1000_NS18transform_iteratorINSD_6detail14equal_to_valueIiEENSF_15normal_iteratorINSD_10device_ptrIfEEEEllEEyS9_lNS7_10__identityEEEvT0_PT3_T1_NS0_13GridEvenShareISR_EET2_T4_E12temp_storage+56];
	add.s64 	%rd369, %rd367, %rd368;
	ld.shared.u64 	%rd370, [_ZZN3cub18CUB_300001_SM_10006detail6reduce18DeviceReduceKernelINS2_10policy_hubIlyN4cuda3std3__44plusIlEEE10Policy1000EN6thrust24THRUST_300001_SM_1000_NS18transform_iteratorINSD_6detail14equal_to_valueIiEENSF_15normal_iteratorINSD_10device_ptrIfEEEEllEEyS9_lNS7_10__identityEEEvT0_PT3_T1_NS0_13GridEvenShareISR_EET2_T4_E12temp_storage+64];
	add.s64 	%rd371, %rd369, %rd370;
	ld.shared.u64 	%rd372, [_ZZN3cub18CUB_300001_SM_10006detail6reduce18DeviceReduceKernelINS2_10policy_hubIlyN4cuda3std3__44plusIlEEE10Policy1000EN6thrust24THRUST_300001_SM_1000_NS18transform_iteratorINSD_6detail14equal_to_valueIiEENSF_15normal_iteratorINSD_10device_ptrIfEEEEllEEyS9_lNS7_10__identityEEEvT0_PT3_T1_NS0_13GridEvenShareISR_EET2_T4_E12temp_storage+72];
	add.s64 	%rd373, %rd371, %rd372;
	ld.shared.u64 	%rd374, [_ZZN3cub18CUB_300001_SM_10006detail6reduce18DeviceReduceKernelINS2_10policy_hubIlyN4cuda3std3__44plusIlEEE10Policy1000EN6thrust24THRUST_300001_SM_1000_NS18transform_iteratorINSD_6detail14equal_to_valueIiEENSF_15normal_iteratorINSD_10device_ptrIfEEEEllEEyS9_lNS7_10__identityEEEvT0_PT3_T1_NS0_13GridEvenShareISR_EET2_T4_E12temp_storage+80];
	add.s64 	%rd375, %rd373, %rd374;
	ld.shared.u64 	%rd376, [_ZZN3cub18CUB_300001_SM_10006detail6reduce18DeviceReduceKernelINS2_10policy_hubIlyN4cuda3std3__44plusIlEEE10Policy1000EN6thrust24THRUST_300001_SM_1000_NS18transform_iteratorINSD_6detail14equal_to_valueIiEENSF_15normal_iteratorINSD_10device_ptrIfEEEEllEEyS9_lNS7_10__identityEEEvT0_PT3_T1_NS0_13GridEvenShareISR_EET2_T4_E12temp_storage+88];
	add.s64 	%rd377, %rd375, %rd376;
	ld.shared.u64 	%rd378, [_ZZN3cub18CUB_300001_SM_10006detail6reduce18DeviceReduceKernelINS2_10policy_hubIlyN4cuda3std3__44plusIlEEE10Policy1000EN6thrust24THRUST_300001_SM_1000_NS18transform_iteratorINSD_6detail14equal_to_valueIiEENSF_15normal_iteratorINSD_10device_ptrIfEEEEllEEyS9_lNS7_10__identityEEEvT0_PT3_T1_NS0_13GridEvenShareISR_EET2_T4_E12temp_storage+96];
	add.s64 	%rd379, %rd377, %rd378;
	ld.shared.u64 	%rd380, [_ZZN3cub18CUB_300001_SM_10006detail6reduce18DeviceReduceKernelINS2_10policy_hubIlyN4cuda3std3__44plusIlEEE10Policy1000EN6thrust24THRUST_300001_SM_1000_NS18transform_iteratorINSD_6detail14equal_to_valueIiEENSF_15normal_iteratorINSD_10device_ptrIfEEEEllEEyS9_lNS7_10__identityEEEvT0_PT3_T1_NS0_13GridEvenShareISR_EET2_T4_E12temp_storage+104];
	add.s64 	%rd381, %rd379, %rd380;
	ld.shared.u64 	%rd382, [_ZZN3cub18CUB_300001_SM_10006detail6reduce18DeviceReduceKernelINS2_10policy_hubIlyN4cuda3std3__44plusIlEEE10Policy1000EN6thrust24THRUST_300001_SM_1000_NS18transform_iteratorINSD_6detail14equal_to_valueIiEENSF_15normal_iteratorINSD_10device_ptrIfEEEEllEEyS9_lNS7_10__identityEEEvT0_PT3_T1_NS0_13GridEvenShareISR_EET2_T4_E12temp_storage+112];
	add.s64 	%rd383, %rd381, %rd382;
	ld.shared.u64 	%rd384, [_ZZN3cub18CUB_300001_SM_10006detail6reduce18DeviceReduceKernelINS2_10policy_hubIlyN4cuda3std3__44plusIlEEE10Policy1000EN6thrust24THRUST_300001_SM_1000_NS18transform_iteratorINSD_6detail14equal_to_valueIiEENSF_15normal_iteratorINSD_10device_ptrIfEEEEllEEyS9_lNS7_10__identityEEEvT0_PT3_T1_NS0_13GridEvenShareISR_EET2_T4_E12temp_storage+120];
	add.s64 	%rd385, %rd383, %rd384;
	ld.shared.u64 	%rd386, [_ZZN3cub18CUB_300001_SM_10006detail6reduce18DeviceReduceKernelINS2_10policy_hubIlyN4cuda3std3__44plusIlEEE10Policy1000EN6thrust24THRUST_300001_SM_1000_NS18transform_iteratorINSD_6detail14equal_to_valueIiEENSF_15normal_iteratorINSD_10device_ptrIfEEEEllEEyS9_lNS7_10__identityEEEvT0_PT3_T1_NS0_13GridEvenShareISR_EET2_T4_E12temp_storage+128];
	add.s64 	%rd387, %rd385, %rd386;
	ld.shared.u64 	%rd388, [_ZZN3cub18CUB_300001_SM_10006detail6reduce18DeviceReduceKernelINS2_10policy_hubIlyN4cuda3std3__44plusIlEEE10Policy1000EN6thrust24THRUST_300001_SM_1000_NS18transform_iteratorINSD_6detail14equal_to_valueIiEENSF_15normal_iteratorINSD_10device_ptrIfEEEEllEEyS9_lNS7_10__identityEEEvT0_PT3_T1_NS0_13GridEvenShareISR_EET2_T4_E12temp_storage+136];
	add.s64 	%rd419, %rd387, %rd388;
	bra.uni 	$L__BB5_46;
$L__BB5_21:
	// begin inline asm
	mov.u32 %r146, %laneid;
	// end inline asm
	and.b32  	%r197, %r6, 992;
	add.s32 	%r198, %r197, 32;
	setp.gt.s32 	%p107, %r198, %r5;
	not.b32 	%r199, %r197;
	add.s32 	%r200, %r5, %r199;
	selp.b32 	%r195, %r200, 31, %p107;
	mov.b64 	{%r148, %r153}, %rd403;
	mov.b32 	%r154, 1;
	mov.b32 	%r196, -1;
	// begin inline asm
	shfl.sync.down.b32 %r147, %r148, %r154, %r195, %r196;
	// end inline asm
	// begin inline asm
	shfl.sync.down.b32 %r152, %r153, %r154, %r195, %r196;
	// end inline asm
	mov.b64 	%rd288, {%r147, %r152};
	setp.lt.s32 	%p108, %r146, %r195;
	selp.b64 	%rd289, %rd288, 0, %p108;
	add.s64 	%rd290, %rd289, %rd403;
	mov.b64 	{%r158, %r163}, %rd290;
	mov.b32 	%r164, 2;
	// begin inline asm
	shfl.sync.down.b32 %r157, %r158, %r164, %r195, %r196;
	// end inline asm
	// begin inline asm
	shfl.sync.down.b32 %r162, %r163, %r164, %r195, %r196;
	// end inline asm
	mov.b64 	%rd291, {%r157, %r162};
	add.s32 	%r201, %r146, 2;
	setp.gt.s32 	%p109, %r201, %r195;
	selp.b64 	%rd292, 0, %rd291, %p109;
	add.s64 	%rd293, %rd292, %rd290;
	mov.b64 	{%r168, %r173}, %rd293;
	mov.b32 	%r174, 4;
	// begin inline asm
	shfl.sync.down.b32 %r167, %r168, %r174, %r195, %r196;
	// end inline asm
	// begin inline asm
	shfl.sync.down.b32 %r172, %r173, %r174, %r195, %r196;
	// end inline asm
	mov.b64 	%rd294, {%r167, %r172};
	add.s32 	%r202, %r146, 4;
	setp.gt.s32 	%p110, %r202, %r195;
	selp.b64 	%rd295, 0, %rd294, %p110;
	add.s64 	%rd296, %rd295, %rd293;
	mov.b64 	{%r178, %r183}, %rd296;
	mov.b32 	%r184, 8;
	// begin inline asm
	shfl.sync.down.b32 %r177, %r178, %r184, %r195, %r196;
	// end inline asm
	// begin inline asm
	shfl.sync.down.b32 %r182, %r183, %r184, %r195, %r196;
	// end inline asm
	mov.b64 	%rd297, {%r177, %r182};
	add.s32 	%r203, %r146, 8;
	setp.gt.s32 	%p111, %r203, %r195;
	selp.b64 	%rd298, 0, %rd297, %p111;
	add.s64 	%rd299, %rd298, %rd296;
	mov.b64 	{%r188, %r193}, %rd299;
	mov.b32 	%r194, 16;
	// begin inline asm
	shfl.sync.down.b32 %r187, %r188, %r194, %r195, %r196;
	// end inline asm
	// begin inline asm
	shfl.sync.down.b32 %r192, %r193, %r194, %r195, %r196;
	// end inline asm
	mov.b64 	%rd300, {%r187, %r192};
	add.s32 	%r204, %r146, 16;
	setp.gt.s32 	%p112, %r204, %r195;
	selp.b64 	%rd301, 0, %rd300, %p112;
	add.s64 	%rd419, %rd301, %rd299;
	setp.ne.s32 	%p113, %r146, 0;
	@%p113 bra 	$L__BB5_23;
	shr.u32 	%r205, %r6, 2;
	and.b32  	%r206, %r205, 248;
	mov.u32 	%r207, _ZZN3cub18CUB_300001_SM_10006detail6reduce18DeviceReduceKernelINS2_10policy_hubIlyN4cuda3std3__44plusIlEEE10Policy1000EN6thrust24THRUST_300001_SM_1000_NS18transform_iteratorINSD_6detail14equal_to_valueIiEENSF_15normal_iteratorINSD_10device_ptrIfEEEEllEEyS9_lNS7_10__identityEEEvT0_PT3_T1_NS0_13GridEvenShareISR_EET2_T4_E12temp_storage;
	add.s32 	%r208, %r207, %r206;
	st.shared.u64 	[%r208+16], %rd419;
$L__BB5_23:
	bar.sync 	0;
	setp.ne.s32 	%p114, %r6, 0;
	@%p114 bra 	$L__BB5_46;
	setp.gt.s32 	%p115, %r5, 32;
	ld.shared.u64 	%rd302, [_ZZN3cub18CUB_300001_SM_10006detail6reduce18DeviceReduceKernelINS2_10policy_hubIlyN4cuda3std3__44plusIlEEE10Policy1000EN6thrust24THRUST_300001_SM_1000_NS18transform_iteratorINSD_6detail14equal_to_valueIiEENSF_15normal_iteratorINSD_10device_ptrIfEEEEllEEyS9_lNS7_10__identityEEEvT0_PT3_T1_NS0_13GridEvenShareISR_EET2_T4_E12temp_storage+24];
	selp.b64 	%rd303, %rd302, 0, %p115;
	add.s64 	%rd304, %rd303, %rd419;
	setp.gt.s32 	%p116, %r5, 64;
	ld.shared.u64 	%rd305, [_ZZN3cub18CUB_300001_SM_10006detail6reduce18DeviceReduceKernelINS2_10policy_hubIlyN4cuda3std3__44plusIlEEE10Policy1000EN6thrust24THRUST_300001_SM_1000_NS18transform_iteratorINSD_6detail14equal_to_valueIiEENSF_15normal_iteratorINSD_10device_ptrIfEEEEllEEyS9_lNS7_10__identityEEEvT0_PT3_T1_NS0_13GridEvenShareISR_EET2_T4_E12temp_storage+32];
	selp.b64 	%rd306, %rd305, 0, %p116;
	add.s64 	%rd307, %rd304, %rd306;
	setp.gt.s32 	%p117, %r5, 96;
	ld.shared.u64 	%rd308, [_ZZN3cub18CUB_300001_SM_10006detail6reduce18DeviceReduceKernelINS2_10policy_hubIlyN4cuda3std3__44plusIlEEE10Policy1000EN6thrust24THRUST_300001_SM_1000_NS18transform_iteratorINSD_6detail14equal_to_valueIiEENSF_15normal_iteratorINSD_10device_ptrIfEEEEllEEyS9_lNS7_10__identityEEEvT0_PT3_T1_NS0_13GridEvenShareISR_EET2_T4_E12temp_storage+40];
	selp.b64 	%rd309, %rd308, 0, %p117;
	add.s64 	%rd310, %rd307, %rd309;
	setp.gt.s32 	%p118, %r5, 128;
	ld.shared.u64 	%rd311, [_ZZN3cub18CUB_300001_SM_10006detail6reduce18DeviceReduceKernelINS2_10policy_hubIlyN4cuda3std3__44plusIlEEE10Policy1000EN6thrust24THRUST_300001_SM_1000_NS18transform_iteratorINSD_6detail14equal_to_valueIiEENSF_15normal_iteratorINSD_10device_ptrIfEEEEllEEyS9_lNS7_10__identityEEEvT0_PT3_T1_NS0_13GridEvenShareISR_EET2_T4_E12temp_storage+48];
	selp.b64 	%rd312, %rd311, 0, %p118;
	add.s64 	%rd313, %rd310, %rd312;
	setp.gt.s32 	%p119, %r5, 160;
	ld.shared.u64 	%rd314, [_ZZN3cub18CUB_300001_SM_10006detail6reduce18DeviceReduceKernelINS2_10policy_hubIlyN4cuda3std3__44plusIlEEE10Policy1000EN6thrust24THRUST_300001_SM_1000_NS18transform_iteratorINSD_6detail14equal_to_valueIiEENSF_15normal_iteratorINSD_10device_ptrIfEEEEllEEyS9_lNS7_10__identityEEEvT0_PT3_T1_NS0_13GridEvenShareISR_EET2_T4_E12temp_storage+56];
	selp.b64 	%rd315, %rd314, 0, %p119;
	add.s64 	%rd316, %rd313, %rd315;
	setp.gt.s32 	%p120, %r5, 192;
	ld.shared.u64 	%rd317, [_ZZN3cub18CUB_300001_SM_10006detail6reduce18DeviceReduceKernelINS2_10policy_hubIlyN4cuda3std3__44plusIlEEE10Policy1000EN6thrust24THRUST_300001_SM_1000_NS18transform_iteratorINSD_6detail14equal_to_valueIiEENSF_15normal_iteratorINSD_10device_ptrIfEEEEllEEyS9_lNS7_10__identityEEEvT0_PT3_T1_NS0_13GridEvenShareISR_EET2_T4_E12temp_storage+64];
	selp.b64 	%rd318, %rd317, 0, %p120;
	add.s64 	%rd319, %rd316, %rd318;
	setp.gt.s32 	%p121, %r5, 224;
	ld.shared.u64 	%rd320, [_ZZN3cub18CUB_300001_SM_10006detail6reduce18DeviceReduceKernelINS2_10policy_hubIlyN4cuda3std3__44plusIlEEE10Policy1000EN6thrust24THRUST_300001_SM_1000_NS18transform_iteratorINSD_6detail14equal_to_valueIiEENSF_15normal_iteratorINSD_10device_ptrIfEEEEllEEyS9_lNS7_10__identityEEEvT0_PT3_T1_NS0_13GridEvenShareISR_EET2_T4_E12temp_storage+72];
	selp.b64 	%rd321, %rd320, 0, %p121;
	add.s64 	%rd322, %rd319, %rd321;
	setp.gt.s32 	%p122, %r5, 256;
	ld.shared.u64 	%rd323, [_ZZN3cub18CUB_300001_SM_10006detail6reduce18DeviceReduceKernelINS2_10policy_hubIlyN4cuda3std3__44plusIlEEE10Policy1000EN6thrust24THRUST_300001_SM_1000_NS18transform_iteratorINSD_6detail14equal_to_valueIiEENSF_15normal_iteratorINSD_10device_ptrIfEEEEllEEyS9_lNS7_10__identityEEEvT0_PT3_T1_NS0_13GridEvenShareISR_EET2_T4_E12temp_storage+80];
	selp.b64 	%rd324, %rd323, 0, %p122;
	add.s64 	%rd325, %rd322, %rd324;
	setp.gt.s32 	%p123, %r5, 288;
	ld.shared.u64 	%rd326, [_ZZN3cub18CUB_300001_SM_10006detail6reduce18DeviceReduceKernelINS2_10policy_hubIlyN4cuda3std3__44plusIlEEE10Policy1000EN6thrust24THRUST_300001_SM_1000_NS18transform_iteratorINSD_6detail14equal_to_valueIiEENSF_15normal_iteratorINSD_10device_ptrIfEEEEllEEyS9_lNS7_10__identityEEEvT0_PT3_T1_NS0_13GridEvenShareISR_EET2_T4_E12temp_storage+88];
	selp.b64 	%rd327, %rd326, 0, %p123;
	add.s64 	%rd328, %rd325, %rd327;
	setp.gt.s32 	%p124, %r5, 320;
	ld.shared.u64 	%rd329, [_ZZN3cub18CUB_300001_SM_10006detail6reduce18DeviceReduceKernelINS2_10policy_hubIlyN4cuda3std3__44plusIlEEE10Policy1000EN6thrust24THRUST_300001_SM_1000_NS18transform_iteratorINSD_6detail14equal_to_valueIiEENSF_15normal_iteratorINSD_10device_ptrIfEEEEllEEyS9_lNS7_10__identityEEEvT0_PT3_T1_NS0_13GridEvenShareISR_EET2_T4_E12temp_storage+96];
	selp.b64 	%rd330, %rd329, 0, %p124;
	add.s64 	%rd331, %rd328, %rd330;
	setp.gt.s32 	%p125, %r5, 352;
	ld.shared.u64 	%rd332, [_ZZN3cub18CUB_300001_SM_10006detail6reduce18DeviceReduceKernelINS2_10policy_hubIlyN4cuda3std3__44plusIlEEE10Policy1000EN6thrust24THRUST_300001_SM_1000_NS18transform_iteratorINSD_6detail14equal_to_valueIiEENSF_15normal_iteratorINSD_10device_ptrIfEEEEllEEyS9_lNS7_10__identityEEEvT0_PT3_T1_NS0_13GridEvenShareISR_EET2_T4_E12temp_storage+104];
	selp.b64 	%rd333, %rd332, 0, %p125;
	add.s64 	%rd334, %rd331, %rd333;
	setp.gt.s32 	%p126, %r5, 384;
	ld.shared.u64 	%rd335, [_ZZN3cub18CUB_300001_SM_10006detail6reduce18DeviceReduceKernelINS2_10policy_hubIlyN4cuda3std3__44plusIlEEE10Policy1000EN6thrust24THRUST_300001_SM_1000_NS18transform_iteratorINSD_6detail14equal_to_valueIiEENSF_15normal_iteratorINSD_10device_ptrIfEEEEllEEyS9_lNS7_10__identityEEEvT0_PT3_T1_NS0_13GridEvenShareISR_EET2_T4_E12temp_storage+112];
	selp.b64 	%rd336, %rd335, 0, %p126;
	add.s64 	%rd337, %rd334, %rd336;
	setp.gt.s32 	%p127, %r5, 416;
	ld.shared.u64 	%rd338, [_ZZN3cub18CUB_300001_SM_10006detail6reduce18DeviceReduceKernelINS2_10policy_hubIlyN4cuda3std3__44plusIlEEE10Policy1000EN6thrust24THRUST_300001_SM_1000_NS18transform_iteratorINSD_6detail14equal_to_valueIiEENSF_15normal_iteratorINSD_10device_ptrIfEEEEllEEyS9_lNS7_10__identityEEEvT0_PT3_T1_NS0_13GridEvenShareISR_EET2_T4_E12temp_storage+120];
	selp.b64 	%rd339, %rd338, 0, %p127;
	add.s64 	%rd340, %rd337, %rd339;
	setp.gt.s32 	%p128, %r5, 448;
	ld.shared.u64 	%rd341, [_ZZN3cub18CUB_300001_SM_10006detail6reduce18DeviceReduceKernelINS2_10policy_hubIlyN4cuda3std3__44plusIlEEE10Policy1000EN6thrust24THRUST_300001_SM_1000_NS18transform_iteratorINSD_6detail14equal_to_valueIiEENSF_15normal_iteratorINSD_10device_ptrIfEEEEllEEyS9_lNS7_10__identityEEEvT0_PT3_T1_NS0_13GridEvenShareISR_EET2_T4_E12temp_storage+128];
	selp.b64 	%rd342, %rd341, 0, %p128;
	add.s64 	%rd343, %rd340, %rd342;
	setp.gt.s32 	%p129, %r5, 480;
	ld.shared.u64 	%rd344, [_ZZN3cub18CUB_300001_SM_10006detail6reduce18DeviceReduceKernelINS2_10policy_hubIlyN4cuda3std3__44plusIlEEE10Policy1000EN6thrust24THRUST_300001_SM_1000_NS18transform_iteratorINSD_6detail14equal_to_valueIiEENSF_15normal_iteratorINSD_10device_ptrIfEEEEllEEyS9_lNS7_10__identityEEEvT0_PT3_T1_NS0_13GridEvenShareISR_EET2_T4_E12temp_storage+136];
	selp.b64 	%rd345, %rd344, 0, %p129;
	add.s64 	%rd419, %rd343, %rd345;
	bra.uni 	$L__BB5_46;
$L__BB5_25:
	cvt.u32.u64 	%r53, %rd4;
	mov.u32 	%r28, %tid.x;
	add.s32 	%r54, %r53, %r28;
	cvt.rn.f32.s32 	%f2, %r2;
	mul.wide.u32 	%rd65, %r54, 4;
	add.s64 	%rd66, %rd2, %rd65;
	ld.global.f32 	%f3, [%rd66];
	setp.eq.f32 	%p2, %f3, %f2;
	selp.u64 	%rd67, 1, 0, %p2;
	ld.global.f32 	%f4, [%rd66+2048];
	setp.eq.f32 	%p3, %f4, %f2;
	selp.u64 	%rd68, 1, 0, %p3;
	ld.global.f32 	%f5, [%rd66+4096];
	setp.eq.f32 	%p4, %f5, %f2;
	selp.u64 	%rd69, 1, 0, %p4;
	ld.global.f32 	%f6, [%rd66+6144];
	setp.eq.f32 	%p5, %f6, %f2;
	selp.u64 	%rd70, 1, 0, %p5;
	ld.global.f32 	%f7, [%rd66+8192];
	setp.eq.f32 	%p6, %f7, %f2;
	selp.u64 	%rd71, 1, 0, %p6;
	ld.global.f32 	%f8, [%rd66+10240];
	setp.eq.f32 	%p7, %f8, %f2;
	selp.u64 	%rd72, 1, 0, %p7;
	ld.global.f32 	%f9, [%rd66+12288];
	setp.eq.f32 	%p8, %f9, %f2;
	selp.u64 	%rd73, 1, 0, %p8;
	add.s64 	%rd74, %rd68, %rd67;
	add.s64 	%rd75, %rd74, %rd69;
	add.s64 	%rd76, %rd75, %rd70;
	add.s64 	%rd77, %rd76, %rd71;
	add.s64 	%rd78, %rd77, %rd72;
	add.s64 	%rd418, %rd78, %rd73;
	setp.lt.u64 	%p9, %rd5, %rd3;
	@%p9 bra 	$L__BB5_42;
	cvt.u32.u64 	%r56, %rd3;
	cvt.u64.u32 	%rd30, %r28;
	add.s64 	%rd405, %rd4, %rd3;
	cvt.u32.u64 	%r29, %rd1;
	not.b32 	%r58, %r28;
	add.s32 	%r59, %r58, %r29;
	sub.s32 	%r60, %r59, %r56;
	sub.s32 	%r273, %r60, %r53;
	add.s64 	%rd79, %rd405, %rd30;
	shl.b64 	%rd80, %rd79, 2;
	add.s64 	%rd81, %rd80, %rd2;
	add.s64 	%rd404, %rd81, 16384;
	mov.b32 	%r274, 0;
	mov.u64 	%rd407, %rd4;
$L__BB5_27:
	cvt.s64.s32 	%rd37, %r51;
	add.s64 	%rd407, %rd407, %rd37;
	add.s64 	%rd82, %rd1, -3584;
	setp.gt.u64 	%p10, %rd407, %rd82;
	@%p10 bra 	$L__BB5_29;
	mul.lo.s32 	%r62, %r1, 3584;
	cvt.s64.s32 	%rd83, %r62;
	add.s64 	%rd84, %rd407, %rd30;
	shl.b64 	%rd85, %rd84, 2;
	add.s64 	%rd86, %rd2, %rd85;
	ld.global.f32 	%f10, [%rd86];
	setp.eq.f32 	%p11, %f10, %f2;
	selp.u64 	%rd87, 1, 0, %p11;
	ld.global.f32 	%f11, [%rd86+2048];
	setp.eq.f32 	%p12, %f11, %f2;
	selp.u64 	%rd88, 1, 0, %p12;
	ld.global.f32 	%f12, [%rd86+4096];
	setp.eq.f32 	%p13, %f12, %f2;
	selp.u64 	%rd89, 1, 0, %p13;
	ld.global.f32 	%f13, [%rd86+6144];
	setp.eq.f32 	%p14, %f13, %f2;
	selp.u64 	%rd90, 1, 0, %p14;
	ld.global.f32 	%f14, [%rd86+8192];
	setp.eq.f32 	%p15, %f14, %f2;
	selp.u64 	%rd91, 1, 0, %p15;
	ld.global.f32 	%f15, [%rd86+10240];
	setp.eq.f32 	%p16, %f15, %f2;
	selp.u64 	%rd92, 1, 0, %p16;
	ld.global.f32 	%f16, [%rd86+12288];
	setp.eq.f32 	%p17, %f16, %f2;
	selp.u64 	%rd93, 1, 0, %p17;
	add.s64 	%rd94, %rd418, %rd87;
	add.s64 	%rd95, %rd94, %rd88;
	add.s64 	%rd96, %rd95, %rd89;
	add.s64 	%rd97, %rd96, %rd90;
	add.s64 	%rd98, %rd97, %rd91;
	add.s64 	%rd99, %rd98, %rd92;
	add.s64 	%rd418, %rd99, %rd93;
	sub.s64 	%rd100, %rd1, %rd407;
	setp.lt.u64 	%p18, %rd100, %rd83;
	add.s32 	%r274, %r274, 1;
	add.s64 	%rd405, %rd405, %rd83;
	sub.s32 	%r273, %r273, %r62;
	mul.wide.s32 	%rd101, %r62, 4;
	add.s64 	%rd404, %rd404, %rd101;
	@%p18 bra 	$L__BB5_42;
	bra.uni 	$L__BB5_27;
$L__BB5_29:
	setp.le.u64 	%p19, %rd1, %rd407;
	cvt.u32.u64 	%r63, %rd407;
	cvt.u32.u64 	%r64, %rd1;
	sub.s32 	%r65, %r64, %r63;
	setp.ge.s32 	%p20, %r28, %r65;
	or.pred  	%p21, %p19, %p20;
	@%p21 bra 	$L__BB5_42;
	cvt.u32.u64 	%r67, %rd37;
	cvt.u32.u64 	%r68, %rd4;
	not.b32 	%r69, %r28;
	add.s32 	%r70, %r69, %r29;
	add.s32 	%r71, %r67, %r68;
	sub.s32 	%r72, %r70, %r71;
	mul.lo.s32 	%r73, %r1, %r274;
	mad.lo.s32 	%r74, %r73, -3584, %r72;
	shr.u32 	%r75, %r74, 9;
	add.s32 	%r35, %r75, 1;
	and.b32  	%r36, %r35, 15;
	setp.lt.u32 	%p22, %r74, 7680;
	mov.u32 	%r277, %r28;
	@%p22 bra 	$L__BB5_33;
	shr.u32 	%r76, %r273, 9;
	add.s32 	%r77, %r76, 1;
	and.b32  	%r78, %r77, 16777200;
	neg.s32 	%r275, %r78;
	mov.u32 	%r277, %r28;
$L__BB5_32:
	.pragma "nounroll";
	ld.global.f32 	%f17, [%rd404+-16384];
	setp.eq.f32 	%p23, %f17, %f2;
	selp.u64 	%rd103, 1, 0, %p23;
	add.s64 	%rd104, %rd418, %rd103;
	ld.global.f32 	%f18, [%rd404+-14336];
	setp.eq.f32 	%p24, %f18, %f2;
	selp.u64 	%rd105, 1, 0, %p24;
	add.s64 	%rd106, %rd104, %rd105;
	ld.global.f32 	%f19, [%rd404+-12288];
	setp.eq.f32 	%p25, %f19, %f2;
	selp.u64 	%rd107, 1, 0, %p25;
	add.s64 	%rd108, %rd106, %rd107;
	ld.global.f32 	%f20, [%rd404+-10240];
	setp.eq.f32 	%p26, %f20, %f2;
	selp.u64 	%rd109, 1, 0, %p26;
	add.s64 	%rd110, %rd108, %rd109;
	ld.global.f32 	%f21, [%rd404+-8192];
	setp.eq.f32 	%p27, %f21, %f2;
	selp.u64 	%rd111, 1, 0, %p27;
	add.s64 	%rd112, %rd110, %rd111;
	ld.global.f32 	%f22, [%rd404+-6144];
	setp.eq.f32 	%p28, %f22, %f2;
	selp.u64 	%rd113, 1, 0, %p28;
	add.s64 	%rd114, %rd112, %rd113;
	ld.global.f32 	%f23, [%rd404+-4096];
	setp.eq.f32 	%p29, %f23, %f2;
	selp.u64 	%rd115, 1, 0, %p29;
	add.s64 	%rd116, %rd114, %rd115;
	ld.global.f32 	%f24, [%rd404+-2048];
	setp.eq.f32 	%p30, %f24, %f2;
	selp.u64 	%rd117, 1, 0, %p30;
	add.s64 	%rd118, %rd116, %rd117;
	ld.global.f32 	%f25, [%rd404];
	setp.eq.f32 	%p31, %f25, %f2;
	selp.u64 	%rd119, 1, 0, %p31;
	add.s64 	%rd120, %rd118, %rd119;
	ld.global.f32 	%f26, [%rd404+2048];
	setp.eq.f32 	%p32, %f26, %f2;
	selp.u64 	%rd121, 1, 0, %p32;
	add.s64 	%rd122, %rd120, %rd121;
	ld.global.f32 	%f27, [%rd404+4096];
	setp.eq.f32 	%p33, %f27, %f2;
	selp.u64 	%rd123, 1, 0, %p33;
	add.s64 	%rd124, %rd122, %rd123;
	ld.global.f32 	%f28, [%rd404+6144];
	setp.eq.f32 	%p34, %f28, %f2;
	selp.u64 	%rd125, 1, 0, %p34;
	add.s64 	%rd126, %rd124, %rd125;
	ld.global.f32 	%f29, [%rd404+8192];
	setp.eq.f32 	%p35, %f29, %f2;
	selp.u64 	%rd127, 1, 0, %p35;
	add.s64 	%rd128, %rd126, %rd127;
	ld.global.f32 	%f30, [%rd404+10240];
	setp.eq.f32 	%p36, %f30, %f2;
	selp.u64 	%rd129, 1, 0, %p36;
	add.s64 	%rd130, %rd128, %rd129;
	ld.global.f32 	%f31, [%rd404+12288];
	setp.eq.f32 	%p37, %f31, %f2;
	selp.u64 	%rd131, 1, 0, %p37;
	add.s64 	%rd132, %rd130, %rd131;
	ld.global.f32 	%f32, [%rd404+14336];
	setp.eq.f32 	%p38, %f32, %f2;
	selp.u64 	%rd133, 1, 0, %p38;
	add.s64 	%rd418, %rd132, %rd133;
	add.s32 	%r277, %r277, 8192;
	add.s32 	%r275, %r275, 16;
	add.s64 	%rd404, %rd404, 32768;
	setp.ne.s32 	%p39, %r275, 0;
	@%p39 bra 	$L__BB5_32;
$L__BB5_33:
	setp.eq.s32 	%p40, %r36, 0;
	@%p40 bra 	$L__BB5_42;
	and.b32  	%r43, %r35, 7;
	setp.lt.u32 	%p41, %r36, 8;
	@%p41 bra 	$L__BB5_36;
	cvt.u64.u32 	%rd135, %r277;
	add.s64 	%rd136, %rd407, %rd135;
	shl.b64 	%rd137, %rd136, 2;
	add.s64 	%rd138, %rd2, %rd137;
	ld.global.f32 	%f33, [%rd138];
	setp.eq.f32 	%p42, %f33, %f2;
	selp.u64 	%rd139, 1, 0, %p42;
	add.s64 	%rd140, %rd418, %rd139;
	ld.global.f32 	%f34, [%rd138+2048];
	setp.eq.f32 	%p43, %f34, %f2;
	selp.u64 	%rd141, 1, 0, %p43;
	add.s64 	%rd142, %rd140, %rd141;
	ld.global.f32 	%f35, [%rd138+4096];
	setp.eq.f32 	%p44, %f35, %f2;
	selp.u64 	%rd143, 1, 0, %p44;
	add.s64 	%rd144, %rd142, %rd143;
	ld.global.f32 	%f36, [%rd138+6144];
	setp.eq.f32 	%p45, %f36, %f2;
	selp.u64 	%rd145, 1, 0, %p45;
	add.s64 	%rd146, %rd144, %rd145;
	ld.global.f32 	%f37, [%rd138+8192];
	setp.eq.f32 	%p46, %f37, %f2;
	selp.u64 	%rd147, 1, 0, %p46;
	add.s64 	%rd148, %rd146, %rd147;
	ld.global.f32 	%f38, [%rd138+10240];
	setp.eq.f32 	%p47, %f38, %f2;
	selp.u64 	%rd149, 1, 0, %p47;
	add.s64 	%rd150, %rd148, %rd149;
	ld.global.f32 	%f39, [%rd138+12288];
	setp.eq.f32 	%p48, %f39, %f2;
	selp.u64 	%rd151, 1, 0, %p48;
	add.s64 	%rd152, %rd150, %rd151;
	ld.global.f32 	%f40, [%rd138+14336];
	setp.eq.f32 	%p49, %f40, %f2;
	selp.u64 	%rd153, 1, 0, %p49;
	add.s64 	%rd418, %rd152, %rd153;
	add.s32 	%r277, %r277, 4096;
$L__BB5_36:
	setp.eq.s32 	%p50, %r43, 0;
	@%p50 bra 	$L__BB5_42;
	setp.lt.u32 	%p51, %r43, 4;
	@%p51 bra 	$L__BB5_39;
	cvt.u64.u32 	%rd155, %r277;
	add.s64 	%rd156, %rd407, %rd155;
	shl.b64 	%rd157, %rd156, 2;
	add.s64 	%rd158, %rd2, %rd157;
	ld.global.f32 	%f41, [%rd158];
	setp.eq.f32 	%p52, %f41, %f2;
	selp.u64 	%rd159, 1, 0, %p52;
	add.s64 	%rd160, %rd418, %rd159;
	ld.global.f32 	%f42, [%rd158+2048];
	setp.eq.f32 	%p53, %f42, %f2;
	selp.u64 	%rd161, 1, 0, %p53;
	add.s64 	%rd162, %rd160, %rd161;
	ld.global.f32 	%f43, [%rd158+4096];
	setp.eq.f32 	%p54, %f43, %f2;
	selp.u64 	%rd163, 1, 0, %p54;
	add.s64 	%rd164, %rd162, %rd163;
	ld.global.f32 	%f44, [%rd158+6144];
	setp.eq.f32 	%p55, %f44, %f2;
	selp.u64 	%rd165, 1, 0, %p55;
	add.s64 	%rd418, %rd164, %rd165;
	add.s32 	%r277, %r277, 2048;
$L__BB5_39:
	and.b32  	%r79, %r35, 3;
	setp.eq.s32 	%p56, %r79, 0;
	@%p56 bra 	$L__BB5_42;
	cvt.u64.u32 	%rd166, %r277;
	add.s64 	%rd167, %rd166, %rd405;
	shl.b64 	%rd168, %rd167, 2;
	add.s64 	%rd416, %rd2, %rd168;
	cvt.u16.u32 	%rs1, %r273;
	shr.u16 	%rs2, %rs1, 9;
	add.s16 	%rs3, %rs2, 1;
	cvt.u32.u16 	%r80, %rs3;
	and.b32  	%r81, %r80, 3;
	neg.s32 	%r280, %r81;
$L__BB5_41:
	.pragma "nounroll";
	ld.global.f32 	%f45, [%rd416];
	setp.eq.f32 	%p57, %f45, %f2;
	selp.u64 	%rd169, 1, 0, %p57;
	add.s64 	%rd418, %rd418, %rd169;
	add.s64 	%rd416, %rd416, 2048;
	add.s32 	%r280, %r280, 1;
	setp.ne.s32 	%p58, %r280, 0;
	@%p58 bra 	$L__BB5_41;
$L__BB5_42:
	// begin inline asm
	mov.u32 %r82, %laneid;
	// end inline asm
	mov.b64 	{%r84, %r89}, %rd418;
	mov.b32 	%r90, 1;
	mov.b32 	%r131, 31;
	mov.b32 	%r132, -1;
	// begin inline asm
	shfl.sync.down.b32 %r83, %r84, %r90, %r131, %r132;
	// end inline asm
	// begin inline asm
	shfl.sync.down.b32 %r88, %r89, %r90, %r131, %r132;
	// end inline asm
	mov.b64 	%rd170, {%r83, %r88};
	setp.gt.s32 	%p59, %r82, 30;
	selp.b64 	%rd171, 0, %rd170, %p59;
	add.s64 	%rd172, %rd171, %rd418;
	mov.b64 	{%r94, %r99}, %rd172;
	mov.b32 	%r100, 2;
	// begin inline asm
	shfl.sync.down.b32 %r93, %r94, %r100, %r131, %r132;
	// end inline asm
	// begin inline asm
	shfl.sync.down.b32 %r98, %r99, %r100, %r131, %r132;
	// end inline asm
	mov.b64 	%rd173, {%r93, %r98};
	setp.gt.s32 	%p60, %r82, 29;
	selp.b64 	%rd174, 0, %rd173, %p60;
	add.s64 	%rd175, %rd174, %rd172;
	mov.b64 	{%r104, %r109}, %rd175;
	mov.b32 	%r110, 4;
	// begin inline asm
	shfl.sync.down.b32 %r103, %r104, %r110, %r131, %r132;
	// end inline asm
	// begin inline asm
	shfl.sync.down.b32 %r108, %r109, %r110, %r131, %r132;
	// end inline asm
	mov.b64 	%rd176, {%r103, %r108};
	setp.gt.s32 	%p61, %r82, 27;
	selp.b64 	%rd177, 0, %rd176, %p61;
	add.s64 	%rd178, %rd177, %rd175;
	mov.b64 	{%r114, %r119}, %rd178;
	mov.b32 	%r120, 8;
	// begin inline asm
	shfl.sync.down.b32 %r113, %r114, %r120, %r131, %r132;
	// end inline asm
	// begin inline asm
	shfl.sync.down.b32 %r118, %r119, %r120, %r131, %r132;
	// end inline asm
	mov.b64 	%rd179, {%r113, %r118};
	setp.gt.s32 	%p62, %r82, 23;
	selp.b64 	%rd180, 0, %rd179, %p62;
	add.s64 	%rd181, %rd180, %rd178;
	mov.b64 	{%r124, %r129}, %rd181;
	mov.b32 	%r130, 16;
	// begin inline asm
	shfl.sync.down.b32 %r123, %r124, %r130, %r131, %r132;
	// end inline asm
	// begin inline asm
	shfl.sync.down.b32 %r128, %r129, %r130, %r131, %r132;
	// end inline asm
	mov.b64 	%rd182, {%r123, %r128};
	setp.gt.s32 	%p63, %r82, 15;
	selp.b64 	%rd183, 0, %rd182, %p63;
	add.s64 	%rd419, %rd183, %rd181;
	setp.ne.s32 	%p64, %r82, 0;
	@%p64 bra 	$L__BB5_44;
	shr.u32 	%r133, %r28, 2;
	and.b32  	%r134, %r133, 248;
	mov.u32 	%r135, _ZZN3cub18CUB_300001_SM_10006detail6reduce18DeviceReduceKernelINS2_10policy_hubIlyN4cuda3std3__44plusIlEEE10Policy1000EN6thrust24THRUST_300001_SM_1000_NS18transform_iteratorINSD_6detail14equal_to_valueIiEENSF_15normal_iteratorINSD_10device_ptrIfEEEEllEEyS9_lNS7_10__identityEEEvT0_PT3_T1_NS0_13GridEvenShareISR_EET2_T4_E12temp_storage;
	add.s32 	%r136, %r135, %r134;
	st.shared.u64 	[%r136+16], %rd419;
$L__BB5_44:
	bar.sync 	0;
	setp.ne.s32 	%p65, %r28, 0;
	@%p65 bra 	$L__BB5_46;
	ld.shared.u64 	%rd184, [_ZZN3cub18CUB_300001_SM_10006detail6reduce18DeviceReduceKernelINS2_10policy_hubIlyN4cuda3std3__44plusIlEEE10Policy1000EN6thrust24THRUST_300001_SM_1000_NS18transform_iteratorINSD_6detail14equal_to_valueIiEENSF_15normal_iteratorINSD_10device_ptrIfEEEEllEEyS9_lNS7_10__identityEEEvT0_PT3_T1_NS0_13GridEvenShareISR_EET2_T4_E12temp_storage+24];
	add.s64 	%rd185, %rd184, %rd419;
	ld.shared.u64 	%rd186, [_ZZN3cub18CUB_300001_SM_10006detail6reduce18DeviceReduceKernelINS2_10policy_hubIlyN4cuda3std3__44plusIlEEE10Policy1000EN6thrust24THRUST_300001_SM_1000_NS18transform_iteratorINSD_6detail14equal_to_valueIiEENSF_15normal_iteratorINSD_10device_ptrIfEEEEllEEyS9_lNS7_10__identityEEEvT0_PT3_T1_NS0_13GridEvenShareISR_EET2_T4_E12temp_storage+32];
	add.s64 	%rd187, %rd185, %rd186;
	ld.shared.u64 	%rd188, [_ZZN3cub18CUB_300001_SM_10006detail6reduce18DeviceReduceKernelINS2_10policy_hubIlyN4cuda3std3__44plusIlEEE10Policy1000EN6thrust24THRUST_300001_SM_1000_NS18transform_iteratorINSD_6detail14equal_to_valueIiEENSF_15normal_iteratorINSD_10device_ptrIfEEEEllEEyS9_lNS7_10__identityEEEvT0_PT3_T1_NS0_13GridEvenShareISR_EET2_T4_E12temp_storage+40];
	add.s64 	%rd189, %rd187, %rd188;
	ld.shared.u64 	%rd190, [_ZZN3cub18CUB_300001_SM_10006detail6reduce18DeviceReduceKernelINS2_10policy_hubIlyN4cuda3std3__44plusIlEEE10Policy1000EN6thrust24THRUST_300001_SM_1000_NS18transform_iteratorINSD_6detail14equal_to_valueIiEENSF_15normal_iteratorINSD_10device_ptrIfEEEEllEEyS9_lNS7_10__identityEEEvT0_PT3_T1_NS0_13GridEvenShareISR_EET2_T4_E12temp_storage+48];
	add.s64 	%rd191, %rd189, %rd190;
	ld.shared.u64 	%rd192, [_ZZN3cub18CUB_300001_SM_10006detail6reduce18DeviceReduceKernelINS2_10policy_hubIlyN4cuda3std3__44plusIlEEE10Policy1000EN6thrust24THRUST_300001_SM_1000_NS18transform_iteratorINSD_6detail14equal_to_valueIiEENSF_15normal_iteratorINSD_10device_ptrIfEEEEllEEyS9_lNS7_10__identityEEEvT0_PT3_T1_NS0_13GridEvenShareISR_EET2_T4_E12temp_storage+56];
	add.s64 	%rd193, %rd191, %rd192;
	ld.shared.u64 	%rd194, [_ZZN3cub18CUB_300001_SM_10006detail6reduce18DeviceReduceKernelINS2_10policy_hubIlyN4cuda3std3__44plusIlEEE10Policy1000EN6thrust24THRUST_300001_SM_1000_NS18transform_iteratorINSD_6detail14equal_to_valueIiEENSF_15normal_iteratorINSD_10device_ptrIfEEEEllEEyS9_lNS7_10__identityEEEvT0_PT3_T1_NS0_13GridEvenShareISR_EET2_T4_E12temp_storage+64];
	add.s64 	%rd195, %rd193, %rd194;
	ld.shared.u64 	%rd196, [_ZZN3cub18CUB_300001_SM_10006detail6reduce18DeviceReduceKernelINS2_10policy_hubIlyN4cuda3std3__44plusIlEEE10Policy1000EN6thrust24THRUST_300001_SM_1000_NS18transform_iteratorINSD_6detail14equal_to_valueIiEENSF_15normal_iteratorINSD_10device_ptrIfEEEEllEEyS9_lNS7_10__identityEEEvT0_PT3_T1_NS0_13GridEvenShareISR_EET2_T4_E12temp_storage+72];
	add.s64 	%rd197, %rd195, %rd196;
	ld.shared.u64 	%rd198, [_ZZN3cub18CUB_300001_SM_10006detail6reduce18DeviceReduceKernelINS2_10policy_hubIlyN4cuda3std3__44plusIlEEE10Policy1000EN6thrust24THRUST_300001_SM_1000_NS18transform_iteratorINSD_6detail14equal_to_valueIiEENSF_15normal_iteratorINSD_10device_ptrIfEEEEllEEyS9_lNS7_10__identityEEEvT0_PT3_T1_NS0_13GridEvenShareISR_EET2_T4_E12temp_storage+80];
	add.s64 	%rd199, %rd197, %rd198;
	ld.shared.u64 	%rd200, [_ZZN3cub18CUB_300001_SM_10006detail6reduce18DeviceReduceKernelINS2_10policy_hubIlyN4cuda3std3__44plusIlEEE10Policy1000EN6thrust24THRUST_300001_SM_1000_NS18transform_iteratorINSD_6detail14equal_to_valueIiEENSF_15normal_iteratorINSD_10device_ptrIfEEEEllEEyS9_lNS7_10__identityEEEvT0_PT3_T1_NS0_13GridEvenShareISR_EET2_T4_E12temp_storage+88];
	add.s64 	%rd201, %rd199, %rd200;
	ld.shared.u64 	%rd202, [_ZZN3cub18CUB_300001_SM_10006detail6reduce18DeviceReduceKernelINS2_10policy_hubIlyN4cuda3std3__44plusIlEEE10Policy1000EN6thrust24THRUST_300001_SM_1000_NS18transform_iteratorINSD_6detail14equal_to_valueIiEENSF_15normal_iteratorINSD_10device_ptrIfEEEEllEEyS9_lNS7_10__identityEEEvT0_PT3_T1_NS0_13GridEvenShareISR_EET2_T4_E12temp_storage+96];
	add.s64 	%rd203, %rd201, %rd202;
	ld.shared.u64 	%rd204, [_ZZN3cub18CUB_300001_SM_10006detail6reduce18DeviceReduceKernelINS2_10policy_hubIlyN4cuda3std3__44plusIlEEE10Policy1000EN6thrust24THRUST_300001_SM_1000_NS18transform_iteratorINSD_6detail14equal_to_valueIiEENSF_15normal_iteratorINSD_10device_ptrIfEEEEllEEyS9_lNS7_10__identityEEEvT0_PT3_T1_NS0_13GridEvenShareISR_EET2_T4_E12temp_storage+104];
	add.s64 	%rd205, %rd203, %rd204;
	ld.shared.u64 	%rd206, [_ZZN3cub18CUB_300001_SM_10006detail6reduce18DeviceReduceKernelINS2_10policy_hubIlyN4cuda3std3__44plusIlEEE10Policy1000EN6thrust24THRUST_300001_SM_1000_NS18transform_iteratorINSD_6detail14equal_to_valueIiEENSF_15normal_iteratorINSD_10device_ptrIfEEEEllEEyS9_lNS7_10__identityEEEvT0_PT3_T1_NS0_13GridEvenShareISR_EET2_T4_E12temp_storage+112];
	add.s64 	%rd207, %rd205, %rd206;
	ld.shared.u64 	%rd208, [_ZZN3cub18CUB_300001_SM_10006detail6reduce18DeviceReduceKernelINS2_10policy_hubIlyN4cuda3std3__44plusIlEEE10Policy1000EN6thrust24THRUST_300001_SM_1000_NS18transform_iteratorINSD_6detail14equal_to_valueIiEENSF_15normal_iteratorINSD_10device_ptrIfEEEEllEEyS9_lNS7_10__identityEEEvT0_PT3_T1_NS0_13GridEvenShareISR_EET2_T4_E12temp_storage+120];
	add.s64 	%rd209, %rd207, %rd208;
	ld.shared.u64 	%rd210, [_ZZN3cub18CUB_300001_SM_10006detail6reduce18DeviceReduceKernelINS2_10policy_hubIlyN4cuda3std3__44plusIlEEE10Policy1000EN6thrust24THRUST_300001_SM_1000_NS18transform_iteratorINSD_6detail14equal_to_valueIiEENSF_15normal_iteratorINSD_10device_ptrIfEEEEllEEyS9_lNS7_10__identityEEEvT0_PT3_T1_NS0_13GridEvenShareISR_EET2_T4_E12temp_storage+128];
	add.s64 	%rd211, %rd209, %rd210;
	ld.shared.u64 	%rd212, [_ZZN3cub18CUB_300001_SM_10006detail6reduce18DeviceReduceKernelINS2_10policy_hubIlyN4cuda3std3__44plusIlEEE10Policy1000EN6thrust24THRUST_300001_SM_1000_NS18transform_iteratorINSD_6detail14equal_to_valueIiEENSF_15normal_iteratorINSD_10device_ptrIfEEEEllEEyS9_lNS7_10__identityEEEvT0_PT3_T1_NS0_13GridEvenShareISR_EET2_T4_E12temp_storage+136];
	add.s64 	%rd419, %rd211, %rd212;
$L__BB5_46:
	mov.u32 	%r264, %tid.x;
	setp.ne.s32 	%p137, %r264, 0;
	@%p137 bra 	$L__BB5_48;
	ld.param.u64 	%rd392, [_ZN3cub18CUB_300001_SM_10006detail6reduce18DeviceReduceKernelINS2_10policy_hubIlyN4cuda3std3__44plusIlEEE10Policy1000EN6thrust24THRUST_300001_SM_1000_NS18transform_iteratorINSD_6detail14equal_to_valueIiEENSF_15normal_iteratorINSD_10device_ptrIfEEEEllEEyS9_lNS7_10__identityEEEvT0_PT3_T1_NS0_13GridEvenShareISR_EET2_T4__param_1];
	cvta.to.global.u64 	%rd389, %rd392;
	mul.wide.u32 	%rd390, %r3, 8;
	add.s64 	%rd391, %rd389, %rd390;
	st.global.u64 	[%rd391], %rd419;
$L__BB5_48:
	ret;

}
	// .globl	_ZN3cub18CUB_300001_SM_10006detail6reduce28DeviceReduceSingleTileKernelINS2_10policy_hubIlyN4cuda3std3__44plusIlEEE10Policy1000EPlSC_iS9_llNS7_10__identityEEEvT0_T1_T2_T3_T4_T6_
.visible .entry _ZN3cub18CUB_300001_SM_10006detail6reduce28DeviceReduceSingleTileKernelINS2_10policy_hubIlyN4cuda3std3__44plusIlEEE10Policy1000EPlSC_iS9_llNS7_10__identityEEEvT0_T1_T2_T3_T4_T6_(
	.param .u64 .ptr .align 1 _ZN3cub18CUB_300001_SM_10006detail6reduce28DeviceReduceSingleTileKernelINS2_10policy_hubIlyN4cuda3std3__44plusIlEEE10Policy1000EPlSC_iS9_llNS7_10__identityEEEvT0_T1_T2_T3_T4_T6__param_0,
	.param .u64 .ptr .align 1 _ZN3cub18CUB_300001_SM_10006detail6reduce28DeviceReduceSingleTileKernelINS2_10policy_hubIlyN4cuda3std3__44plusIlEEE10Policy1000EPlSC_iS9_llNS7_10__identityEEEvT0_T1_T2_T3_T4_T6__param_1,
	.param .u32 _ZN3cub18CUB_300001_SM_10006detail6reduce28DeviceReduceSingleTileKernelINS2_10policy_hubIlyN4cuda3std3__44plusIlEEE10Policy1000EPlSC_iS9_llNS7_10__identityEEEvT0_T1_T2_T3_T4_T6__param_2,
	.param .align 1 .b8 _ZN3cub18CUB_300001_SM_10006detail6reduce28DeviceReduceSingleTileKernelINS2_10policy_hubIlyN4cuda3std3__44plusIlEEE10Policy1000EPlSC_iS9_llNS7_10__identityEEEvT0_T1_T2_T3_T4_T6__param_3[1],
	.param .u64 _ZN3cub18CUB_300001_SM_10006detail6reduce28DeviceReduceSingleTileKernelINS2_10policy_hubIlyN4cuda3std3__44plusIlEEE10Policy1000EPlSC_iS9_llNS7_10__identityEEEvT0_T1_T2_T3_T4_T6__param_4,
	.param .align 1 .b8 _ZN3cub18CUB_300001_SM_10006detail6reduce28DeviceReduceSingleTileKernelINS2_10policy_hubIlyN4cuda3std3__44plusIlEEE10Policy1000EPlSC_iS9_llNS7_10__identityEEEvT0_T1_T2_T3_T4_T6__param_5[1]
)
.maxntid 512
.minnctapersm 1
{
	.reg .pred 	%p<58>;
	.reg .b32 	%r<238>;
	.reg .b64 	%rd<281>;
	// demoted variable
	.shared .align 8 .b8 _ZZN3cub18CUB_300001_SM_10006detail6reduce28DeviceReduceSingleTileKernelINS2_10policy_hubIlyN4cuda3std3__44plusIlEEE10Policy1000EPlSC_iS9_llNS7_10__identityEEEvT0_T1_T2_T3_T4_T6_E12temp_storage[152];
	ld.param.u64 	%rd35, [_ZN3cub18CUB_300001_SM_10006detail6reduce28DeviceReduceSingleTileKernelINS2_10policy_hubIlyN4cuda3std3__44plusIlEEE10Policy1000EPlSC_iS9_llNS7_10__identityEEEvT0_T1_T2_T3_T4_T6__param_0];
	ld.param.u64 	%rd37, [_ZN3cub18CUB_300001_SM_10006detail6reduce28DeviceReduceSingleTileKernelINS2_10policy_hubIlyN4cuda3std3__44plusIlEEE10Policy1000EPlSC_iS9_llNS7_10__identityEEEvT0_T1_T2_T3_T4_T6__param_1];
	ld.param.u32 	%r34, [_ZN3cub18CUB_300001_SM_10006detail6reduce28DeviceReduceSingleTileKernelINS2_10policy_hubIlyN4cuda3std3__44plusIlEEE10Policy1000EPlSC_iS9_llNS7_10__identityEEEvT0_T1_T2_T3_T4_T6__param_2];
	ld.param.u64 	%rd36, [_ZN3cub18CUB_300001_SM_10006detail6reduce28DeviceReduceSingleTileKernelINS2_10policy_hubIlyN4cuda3std3__44plusIlEEE10Policy1000EPlSC_iS9_llNS7_10__identityEEEvT0_T1_T2_T3_T4_T6__param_4];
	cvta.to.global.u64 	%rd1, %rd37;
	setp.ne.s32 	%p1, %r34, 0;
	@%p1 bra 	$L__BB6_3;
	mov.u32 	%r224, %tid.x;
	setp.ne.s32 	%p57, %r224, 0;
	@%p57 bra 	$L__BB6_39;
	st.global.u64 	[%rd1], %rd36;
	bra.uni 	$L__BB6_39;
$L__BB6_3:
	setp.gt.s32 	%p2, %r34, 3583;
	@%p2 bra 	$L__BB6_21;
	mov.u32 	%r1, %tid.x;
	setp.ge.s32 	%p19, %r1, %r34;
	mov.b64 	%rd271, 0;
	mov.u32 	%r228, %r1;
	@%p19 bra 	$L__BB6_6;
	mul.wide.u32 	%rd146, %r1, 8;
	add.s64 	%rd145, %rd35, %rd146;
	// begin inline asm
	ld.global.nc.u64 %rd271, [%rd145];
	// end inline asm
	add.s32 	%r228, %r1, 512;
$L__BB6_6:
	setp.ge.s32 	%p20, %r228, %r34;
	@%p20 bra 	$L__BB6_12;
	not.b32 	%r100, %r228;
	add.s32 	%r4, %r34, %r100;
	and.b32  	%r101, %r4, 1536;
	setp.eq.s32 	%p21, %r101, 1536;
	@%p21 bra 	$L__BB6_10;
	mul.wide.u32 	%rd148, %r228, 8;
	add.s64 	%rd266, %rd35, %rd148;
	shr.u32 	%r102, %r4, 9;
	add.s32 	%r103, %r102, 1;
	and.b32  	%r104, %r103, 3;
	neg.s32 	%r226, %r104;
$L__BB6_9:
	.pragma "nounroll";
	// begin inline asm
	ld.global.nc.u64 %rd149, [%rd266];
	// end inline asm
	add.s64 	%rd271, %rd149, %rd271;
	add.s32 	%r228, %r228, 512;
	add.s64 	%rd266, %rd266, 4096;
	add.s32 	%r226, %r226, 1;
	setp.ne.s32 	%p22, %r226, 0;
	@%p22 bra 	$L__BB6_9;
$L__BB6_10:
	setp.lt.u32 	%p23, %r4, 1536;
	@%p23 bra 	$L__BB6_12;
$L__BB6_11:
	mul.wide.s32 	%rd159, %r228, 8;
	add.s64 	%rd152, %rd35, %rd159;
	// begin inline asm
	ld.global.nc.u64 %rd151, [%rd152];
	// end inline asm
	add.s64 	%rd160, %rd151, %rd271;
	add.s64 	%rd154, %rd152, 4096;
	// begin inline asm
	ld.global.nc.u64 %rd153, [%rd154];
	// end inline asm
	add.s64 	%rd161, %rd153, %rd160;
	add.s64 	%rd156, %rd152, 8192;
	// begin inline asm
	ld.global.nc.u64 %rd155, [%rd156];
	// end inline asm
	add.s64 	%rd162, %rd155, %rd161;
	add.s64 	%rd158, %rd152, 12288;
	// begin inline asm
	ld.global.nc.u64 %rd157, [%rd158];
	// end inline asm
	add.s64 	%rd271, %rd157, %rd162;
	add.s32 	%r228, %r228, 2048;
	setp.lt.s32 	%p24, %r228, %r34;
	@%p24 bra 	$L__BB6_11;
$L__BB6_12:
	setp.lt.s32 	%p25, %r34, 512;
	@%p25 bra 	$L__BB6_17;
	// begin inline asm
	mov.u32 %r168, %laneid;
	// end inline asm
	mov.b64 	{%r170, %r175}, %rd271;
	mov.b32 	%r176, 1;
	mov.b32 	%r217, 31;
	mov.b32 	%r218, -1;
	// begin inline asm
	shfl.sync.down.b32 %r169, %r170, %r176, %r217, %r218;
	// end inline asm
	// begin inline asm
	shfl.sync.down.b32 %r174, %r175, %r176, %r217, %r218;
	// end inline asm
	mov.b64 	%rd221, {%r169, %r174};
	setp.gt.s32 	%p49, %r168, 30;
	selp.b64 	%rd222, 0, %rd221, %p49;
	add.s64 	%rd223, %rd222, %rd271;
	mov.b64 	{%r180, %r185}, %rd223;
	mov.b32 	%r186, 2;
	// begin inline asm
	shfl.sync.down.b32 %r179, %r180, %r186, %r217, %r218;
	// end inline asm
	// begin inline asm
	shfl.sync.down.b32 %r184, %r185, %r186, %r217, %r218;
	// end inline asm
	mov.b64 	%rd224, {%r179, %r184};
	setp.gt.s32 	%p50, %r168, 29;
	selp.b64 	%rd225, 0, %rd224, %p50;
	add.s64 	%rd226, %rd225, %rd223;
	mov.b64 	{%r190, %r195}, %rd226;
	mov.b32 	%r196, 4;
	// begin inline asm
	shfl.sync.down.b32 %r189, %r190, %r196, %r217, %r218;
	// end inline asm
	// begin inline asm
	shfl.sync.down.b32 %r194, %r195, %r196, %r217, %r218;
	// end inline asm
	mov.b64 	%rd227, {%r189, %r194};
	setp.gt.s32 	%p51, %r168, 27;
	selp.b64 	%rd228, 0, %rd227, %p51;
	add.s64 	%rd229, %rd228, %rd226;
	mov.b64 	{%r200, %r205}, %rd229;
	mov.b32 	%r206, 8;
	// begin inline asm
	shfl.sync.down.b32 %r199, %r200, %r206, %r217, %r218;
	// end inline asm
	// begin inline asm
	shfl.sync.down.b32 %r204, %r205, %r206, %r217, %r218;
	// end inline asm
	mov.b64 	%rd230, {%r199, %r204};
	setp.gt.s32 	%p52, %r168, 23;
	selp.b64 	%rd231, 0, %rd230, %p52;
	add.s64 	%rd232, %rd231, %rd229;
	mov.b64 	{%r210, %r215}, %rd232;
	mov.b32 	%r216, 16;
	// begin inline asm
	shfl.sync.down.b32 %r209, %r210, %r216, %r217, %r218;
	// end inline asm
	// begin inline asm
	shfl.sync.down.b32 %r214, %r215, %r216, %r217, %r218;
	// end inline asm
	mov.b64 	%rd233, {%r209, %r214};
	setp.gt.s32 	%p53, %r168, 15;
	selp.b64 	%rd234, 0, %rd233, %p53;
	add.s64 	%rd280, %rd234, %rd232;
	setp.ne.s32 	%p54, %r168, 0;
	@%p54 bra 	$L__BB6_15;
	shr.u32 	%r219, %r1, 2;
	and.b32  	%r220, %r219, 248;
	mov.u32 	%r221, _ZZN3cub18CUB_300001_SM_10006detail6reduce28DeviceReduceSingleTileKernelINS2_10policy_hubIlyN4cuda3std3__44plusIlEEE10Policy1000EPlSC_iS9_llNS7_10__identityEEEvT0_T1_T2_T3_T4_T6_E12temp_storage;
	add.s32 	%r222, %r221, %r220;
	st.shared.u64 	[%r222+16], %rd280;
$L__BB6_15:
	bar.sync 	0;
	setp.ne.s32 	%p55, %r1, 0;
	@%p55 bra 	$L__BB6_37;
	ld.shared.u64 	%rd235, [_ZZN3cub18CUB_300001_SM_10006detail6reduce28DeviceReduceSingleTileKernelINS2_10policy_hubIlyN4cuda3std3__44plusIlEEE10Policy1000EPlSC_iS9_llNS7_10__identityEEEvT0_T1_T2_T3_T4_T6_E12temp_storage+24];
	add.s64 	%rd236, %rd235, %rd280;
	ld.shared.u64 	%rd237, [_ZZN3cub18CUB_300001_SM_10006detail6reduce28DeviceReduceSingleTileKernelINS2_10policy_hubIlyN4cuda3std3__44plusIlEEE10Policy1000EPlSC_iS9_llNS7_10__identityEEEvT0_T1_T2_T3_T4_T6_E12temp_storage+32];
	add.s64 	%rd238, %rd236, %rd237;
	ld.shared.u64 	%rd239, [_ZZN3cub18CUB_300001_SM_10006detail6reduce28DeviceReduceSingleTileKernelINS2_10policy_hubIlyN4cuda3std3__44plusIlEEE10Policy1000EPlSC_iS9_llNS7_10__identityEEEvT0_T1_T2_T3_T4_T6_E12temp_storage+40];
	add.s64 	%rd240, %rd238, %rd239;
	ld.shared.u64 	%rd241, [_ZZN3cub18CUB_300001_SM_10006detail6reduce28DeviceReduceSingleTileKernelINS2_10policy_hubIlyN4cuda3std3__44plusIlEEE10Policy1000EPlSC_iS9_llNS7_10__identityEEEvT0_T1_T2_T3_T4_T6_E12temp_storage+48];
	add.s64 	%rd242, %rd240, %rd241;
	ld.shared.u64 	%rd243, [_ZZN3cub18CUB_300001_SM_10006detail6reduce28DeviceReduceSingleTileKernelINS2_10policy_hubIlyN4cuda3std3__44plusIlEEE10Policy1000EPlSC_iS9_llNS7_10__identityEEEvT0_T1_T2_T3_T4_T6_E12temp_storage+56];
	add.s64 	%rd244, %rd242, %rd243;
	ld.shared.u64 	%rd245, [_ZZN3cub18CUB_300001_SM_10006detail6reduce28DeviceReduceSingleTileKernelINS2_10policy_hubIlyN4cuda3std3__44plusIlEEE10Policy1000EPlSC_iS9_llNS7_10__identityEEEvT0_T1_T2_T3_T4_T6_E12temp_storage+64];
	add.s64 	%rd246, %rd244, %rd245;
	ld.shared.u64 	%rd247, [_ZZN3cub18CUB_300001_SM_10006detail6reduce28DeviceReduceSingleTileKernelINS2_10policy_hubIlyN4cuda3std3__44plusIlEEE10Policy1000EPlSC_iS9_llNS7_10__identityEEEvT0_T1_T2_T3_T4_T6_E12temp_storage+72];
	add.s64 	%rd248, %rd246, %rd247;
	ld.shared.u64 	%rd249, [_ZZN3cub18CUB_300001_SM_10006detail6reduce28DeviceReduceSingleTileKernelINS2_10policy_hubIlyN4cuda3std3__44plusIlEEE10Policy1000EPlSC_iS9_llNS7_10__identityEEEvT0_T1_T2_T3_T4_T6_E12temp_storage+80];
	add.s64 	%rd250, %rd248, %rd249;
	ld.shared.u64 	%rd251, [_ZZN3cub18CUB_300001_SM_10006detail6reduce28DeviceReduceSingleTileKernelINS2_10policy_hubIlyN4cuda3std3__44plusIlEEE10Policy1000EPlSC_iS9_llNS7_10__identityEEEvT0_T1_T2_T3_T4_T6_E12temp_storage+88];
	add.s64 	%rd252, %rd250, %rd251;
	ld.shared.u64 	%rd253, [_ZZN3cub18CUB_300001_SM_10006detail6reduce28DeviceReduceSingleTileKernelINS2_10policy_hubIlyN4cuda3std3__44plusIlEEE10Policy1000EPlSC_iS9_llNS7_10__identityEEEvT0_T1_T2_T3_T4_T6_E12temp_storage+96];
	add.s64 	%rd254, %rd252, %rd253;
	ld.shared.u64 	%rd255, [_ZZN3cub18CUB_300001_SM_10006detail6reduce28DeviceReduceSingleTileKernelINS2_10policy_hubIlyN4cuda3std3__44plusIlEEE10Policy1000EPlSC_iS9_llNS7_10__identityEEEvT0_T1_T2_T3_T4_T6_E12temp_storage+104];
	add.s64 	%rd256, %rd254, %rd255;
	ld.shared.u64 	%rd257, [_ZZN3cub18CUB_300001_SM_10006detail6reduce28DeviceReduceSingleTileKernelINS2_10policy_hubIlyN4cuda3std3__44plusIlEEE10Policy1000EPlSC_iS9_llNS7_10__identityEEEvT0_T1_T2_T3_T4_T6_E12temp_storage+112];
	add.s64 	%rd258, %rd256, %rd257;
	ld.shared.u64 	%rd259, [_ZZN3cub18CUB_300001_SM_10006detail6reduce28DeviceReduceSingleTileKernelINS2_10policy_hubIlyN4cuda3std3__44plusIlEEE10Policy1000EPlSC_iS9_llNS7_10__identityEEEvT0_T1_T2_T3_T4_T6_E12temp_storage+120];
	add.s64 	%rd260, %rd258, %rd259;
	ld.shared.u64 	%rd261, [_ZZN3cub18CUB_300001_SM_10006detail6reduce28DeviceReduceSingleTileKernelINS2_10policy_hubIlyN4cuda3std3__44plusIlEEE10Policy1000EPlSC_iS9_llNS7_10__identityEEEvT0_T1_T2_T3_T4_T6_E12temp_storage+128];
	add.s64 	%rd262, %rd260, %rd261;
	ld.shared.u64 	%rd263, [_ZZN3cub18CUB_300001_SM_10006detail6reduce28DeviceReduceSingleTileKernelINS2_10policy_hubIlyN4cuda3std3__44plusIlEEE10Policy1000EPlSC_iS9_llNS7_10__identityEEEvT0_T1_T2_T3_T4_T6_E12temp_storage+136];
	add.s64 	%rd280, %rd262, %rd263;
	bra.uni 	$L__BB6_37;
$L__BB6_17:
	// begin inline asm
	mov.u32 %r105, %laneid;
	// end inline asm
	and.b32  	%r156, %r1, 992;
	add.s32 	%r157, %r156, 32;
	setp.gt.s32 	%p26, %r157, %r34;
	not.b32 	%r158, %r156;
	add.s32 	%r159, %r34, %r158;
	selp.b32 	%r154, %r159, 31, %p26;
	mov.b64 	{%r107, %r112}, %rd271;
	mov.b32 	%r113, 1;
	mov.b32 	%r155, -1;
	// begin inline asm
	shfl.sync.down.b32 %r106, %r107, %r113, %r154, %r155;
	// end inline asm
	// begin inline asm
	shfl.sync.down.b32 %r111, %r112, %r113, %r154, %r155;
	// end inline asm
	mov.b64 	%rd163, {%r106, %r111};
	setp.lt.s32 	%p27, %r105, %r154;
	selp.b64 	%rd164, %rd163, 0, %p27;
	add.s64 	%rd165, %rd164, %rd271;
	mov.b64 	{%r117, %r122}, %rd165;
	mov.b32 	%r123, 2;
	// begin inline asm
	shfl.sync.down.b32 %r116, %r117, %r123, %r154, %r155;
	// end inline asm
	// begin inline asm
	shfl.sync.down.b32 %r121, %r122, %r123, %r154, %r155;
	// end inline asm
	mov.b64 	%rd166, {%r116, %r121};
	add.s32 	%r160, %r105, 2;
	setp.gt.s32 	%p28, %r160, %r154;
	selp.b64 	%rd167, 0, %rd166, %p28;
	add.s64 	%rd168, %rd167, %rd165;
	mov.b64 	{%r127, %r132}, %rd168;
	mov.b32 	%r133, 4;
	// begin inline asm
	shfl.sync.down.b32 %r126, %r127, %r133, %r154, %r155;
	// end inline asm
	// begin inline asm
	shfl.sync.down.b32 %r131, %r132, %r133, %r154, %r155;
	// end inline asm
	mov.b64 	%rd169, {%r126, %r131};
	add.s32 	%r161, %r105, 4;
	setp.gt.s32 	%p29, %r161, %r154;
	selp.b64 	%rd170, 0, %rd169, %p29;
	add.s64 	%rd171, %rd170, %rd168;
	mov.b64 	{%r137, %r142}, %rd171;
	mov.b32 	%r143, 8;
	// begin inline asm
	shfl.sync.down.b32 %r136, %r137, %r143, %r154, %r155;
	// end inline asm
	// begin inline asm
	shfl.sync.down.b32 %r141, %r142, %r143, %r154, %r155;
	// end inline asm
	mov.b64 	%rd172, {%r136, %r141};
	add.s32 	%r162, %r105, 8;
	setp.gt.s32 	%p30, %r162, %r154;
	selp.b64 	%rd173, 0, %rd172, %p30;
	add.s64 	%rd174, %rd173, %rd171;
	mov.b64 	{%r147, %r152}, %rd174;
	mov.b32 	%r153, 16;
	// begin inline asm
	shfl.sync.down.b32 %r146, %r147, %r153, %r154, %r155;
	// end inline asm
	// begin inline asm
	shfl.sync.down.b32 %r151, %r152, %r153, %r154, %r155;
	// end inline asm
	mov.b64 	%rd175, {%r146, %r151};
	add.s32 	%r163, %r105, 16;
	setp.gt.s32 	%p31, %r163, %r154;
	selp.b64 	%rd176, 0, %rd175, %p31;
	add.s64 	%rd280, %rd176, %rd174;
	setp.ne.s32 	%p32, %r105, 0;
	@%p32 bra 	$L__BB6_19;
	shr.u32 	%r164, %r1, 2;
	and.b32  	%r165, %r164, 248;
	mov.u32 	%r166, _ZZN3cub18CUB_300001_SM_10006detail6reduce28DeviceReduceSingleTileKernelINS2_10policy_hubIlyN4cuda3std3__44plusIlEEE10Policy1000EPlSC_iS9_llNS7_10__identityEEEvT0_T1_T2_T3_T4_T6_E12temp_storage;
	add.s32 	%r167, %r166, %r165;
	st.shared.u64 	[%r167+16], %rd280;
$L__BB6_19:
	bar.sync 	0;
	setp.ne.s32 	%p33, %r1, 0;
	@%p33 bra 	$L__BB6_37;
	setp.gt.s32 	%p34, %r34, 32;
	ld.shared.u64 	%rd177, [_ZZN3cub18CUB_300001_SM_10006detail6reduce28DeviceReduceSingleTileKernelINS2_10policy_hubIlyN4cuda3std3__44plusIlEEE10Policy1000EPlSC_iS9_llNS7_10__identityEEEvT0_T1_T2_T3_T4_T6_E12temp_storage+24];
	selp.b64 	%rd178, %rd177, 0, %p34;
	add.s64 	%rd179, %rd178, %rd280;
	setp.gt.s32 	%p35, %r34, 64;
	ld.shared.u64 	%rd180, [_ZZN3cub18CUB_300001_SM_10006detail6reduce28DeviceReduceSingleTileKernelINS2_10policy_hubIlyN4cuda3std3__44plusIlEEE10Policy1000EPlSC_iS9_llNS7_10__identityEEEvT0_T1_T2_T3_T4_T6_E12temp_storage+32];
	selp.b64 	%rd181, %rd180, 0, %p35;
	add.s64 	%rd182, %rd179, %rd181;
	setp.gt.s32 	%p36, %r34, 96;
	ld.shared.u64 	%rd183, [_ZZN3cub18CUB_300001_SM_10006detail6reduce28DeviceReduceSingleTileKernelINS2_10policy_hubIlyN4cuda3std3__44plusIlEEE10Policy1000EPlSC_iS9_llNS7_10__identityEEEvT0_T1_T2_T3_T4_T6_E12temp_storage+40];
	selp.b64 	%rd184, %rd183, 0, %p36;
	add.s64 	%rd185, %rd182, %rd184;
	setp.gt.s32 	%p37, %r34, 128;
	ld.shared.u64 	%rd186, [_ZZN3cub18CUB_300001_SM_10006detail6reduce28DeviceReduceSingleTileKernelINS2_10policy_hubIlyN4cuda3std3__44plusIlEEE10Policy1000EPlSC_iS9_llNS7_10__identityEEEvT0_T1_T2_T3_T4_T6_E12temp_storage+48];
	selp.b64 	%rd187, %rd186, 0, %p37;
	add.s64 	%rd188, %rd185, %rd187;
	setp.gt.s32 	%p38, %r34, 160;
	ld.shared.u64 	%rd189, [_ZZN3cub18CUB_300001_SM_10006detail6reduce28DeviceReduceSingleTileKernelINS2_10policy_hubIlyN4cuda3std3__44plusIlEEE10Policy1000EPlSC_iS9_llNS7_10__identityEEEvT0_T1_T2_T3_T4_T6_E12temp_storage+56];
	selp.b64 	%rd190, %rd189, 0, %p38;
	add.s64 	%rd191, %rd188, %rd190;
	setp.gt.s32 	%p39, %r34, 192;
	ld.shared.u64 	%rd192, [_ZZN3cub18CUB_300001_SM_10006detail6reduce28DeviceReduceSingleTileKernelINS2_10policy_hubIlyN4cuda3std3__44plusIlEEE10Policy1000EPlSC_iS9_llNS7_10__identityEEEvT0_T1_T2_T3_T4_T6_E12temp_storage+64];
	selp.b64 	%rd193, %rd192, 0, %p39;
	add.s64 	%rd194, %rd191, %rd193;
	setp.gt.s32 	%p40, %r34, 224;
	ld.shared.u64 	%rd195, [_ZZN3cub18CUB_300001_SM_10006detail6reduce28DeviceReduceSingleTileKernelINS2_10policy_hubIlyN4cuda3std3__44plusIlEEE10Policy1000EPlSC_iS9_llNS7_10__identityEEEvT0_T1_T2_T3_T4_T6_E12temp_storage+72];
	selp.b64 	%rd196, %rd195, 0, %p40;
	add.s64 	%rd197, %rd194, %rd196;
	setp.gt.s32 	%p41, %r34, 256;
	ld.shared.u64 	%rd198, [_ZZN3cub18CUB_300001_SM_10006detail6reduce28DeviceReduceSingleTileKernelINS2_10policy_hubIlyN4cuda3std3__44plusIlEEE10Policy1000EPlSC_iS9_llNS7_10__identityEEEvT0_T1_T2_T3_T4_T6_E12temp_storage+80];
	selp.b64 	%rd199, %rd198, 0, %p41;
	add.s64 	%rd200, %rd197, %rd199;
	setp.gt.s32 	%p42, %r34, 288;
	ld.shared.u64 	%rd201, [_ZZN3cub18CUB_300001_SM_10006detail6reduce28DeviceReduceSingleTileKernelINS2_10policy_hubIlyN4cuda3std3__44plusIlEEE10Policy1000EPlSC_iS9_llNS7_10__identityEEEvT0_T1_T2_T3_T4_T6_E12temp_storage+88];
	selp.b64 	%rd202, %rd201, 0, %p42;
	add.s64 	%rd203, %rd200, %rd202;
	setp.gt.s32 	%p43, %r34, 320;
	ld.shared.u64 	%rd204, [_ZZN3cub18CUB_300001_SM_10006detail6reduce28DeviceReduceSingleTileKernelINS2_10policy_hubIlyN4cuda3std3__44plusIlEEE10Policy1000EPlSC_iS9_llNS7_10__identityEEEvT0_T1_T2_T3_T4_T6_E12temp_storage+96];
	selp.b64 	%rd205, %rd204, 0, %p43;
	add.s64 	%rd206, %rd203, %rd205;
	setp.gt.s32 	%p44, %r34, 352;
	ld.shared.u64 	%rd207, [_ZZN3cub18CUB_300001_SM_10006detail6reduce28DeviceReduceSingleTileKernelINS2_10policy_hubIlyN4cuda3std3__44plusIlEEE10Policy1000EPlSC_iS9_llNS7_10__identityEEEvT0_T1_T2_T3_T4_T6_E12temp_storage+104];
	selp.b64 	%rd208, %rd207, 0, %p44;
	add.s64 	%rd209, %rd206, %rd208;
	setp.gt.s32 	%p45, %r34, 384;
	ld.shared.u64 	%rd210, [_ZZN3cub18CUB_300001_SM_10006detail6reduce28DeviceReduceSingleTileKernelINS2_10policy_hubIlyN4cuda3std3__44plusIlEEE10Policy1000EPlSC_iS9_llNS7_10__identityEEEvT0_T1_T2_T3_T4_T6_E12temp_storage+112];
	selp.b64 	%rd211, %rd210, 0, %p45;
	add.s64 	%rd212, %rd209, %rd211;
	setp.gt.s32 	%p46, %r34, 416;
	ld.shared.u64 	%rd213, [_ZZN3cub18CUB_300001_SM_10006detail6reduce28DeviceReduceSingleTileKernelINS2_10policy_hubIlyN4cuda3std3__44plusIlEEE10Policy1000EPlSC_iS9_llNS7_10__identityEEEvT0_T1_T2_T3_T4_T6_E12temp_storage+120];
	selp.b64 	%rd214, %rd213, 0, %p46;
	add.s64 	%rd215, %rd212, %rd214;
	setp.gt.s32 	%p47, %r34, 448;
	ld.shared.u64 	%rd216, [_ZZN3cub18CUB_300001_SM_10006detail6reduce28DeviceReduceSingleTileKernelINS2_10policy_hubIlyN4cuda3std3__44plusIlEEE10Policy1000EPlSC_iS9_llNS7_10__identityEEEvT0_T1_T2_T3_T4_T6_E12temp_storage+128];
	selp.b64 	%rd217, %rd216, 0, %p47;
	add.s64 	%rd218, %rd215, %rd217;
	setp.gt.s32 	%p48, %r34, 480;
	ld.shared.u64 	%rd219, [_ZZN3cub18CUB_300001_SM_10006detail6reduce28DeviceReduceSingleTileKernelINS2_10policy_hubIlyN4cuda3std3__44plusIlEEE10Policy1000EPlSC_iS9_llNS7_10__identityEEEvT0_T1_T2_T3_T4_T6_E12temp_storage+136];
	selp.b64 	%rd220, %rd219, 0, %p48;
	add.s64 	%rd280, %rd218, %rd220;
	bra.uni 	$L__BB6_37;
$L__BB6_21:
	mov.u32 	%r13, %tid.x;
	mul.wide.u32 	%rd52, %r13, 8;
	add.s64 	%rd39, %rd35, %rd52;
	// begin inline asm
	ld.global.nc.u64 %rd38, [%rd39];
	// end inline asm
	add.s64 	%rd41, %rd39, 4096;
	// begin inline asm
	ld.global.nc.u64 %rd40, [%rd41];
	// end inline asm
	add.s64 	%rd43, %rd39, 8192;
	// begin inline asm
	ld.global.nc.u64 %rd42, [%rd43];
	// end inline asm
	add.s64 	%rd45, %rd39, 12288;
	// begin inline asm
	ld.global.nc.u64 %rd44, [%rd45];
	// end inline asm
	add.s64 	%rd47, %rd39, 16384;
	// begin inline asm
	ld.global.nc.u64 %rd46, [%rd47];
	// end inline asm
	add.s64 	%rd49, %rd39, 20480;
	// begin inline asm
	ld.global.nc.u64 %rd48, [%rd49];
	// end inline asm
	add.s64 	%rd51, %rd39, 24576;
	// begin inline asm
	ld.global.nc.u64 %rd50, [%rd51];
	// end inline asm
	add.s64 	%rd53, %rd40, %rd38;
	add.s64 	%rd54, %rd42, %rd53;
	add.s64 	%rd55, %rd44, %rd54;
	add.s64 	%rd56, %rd46, %rd55;
	add.s64 	%rd57, %rd48, %rd56;
	add.s64 	%rd279, %rd50, %rd57;
	setp.lt.u32 	%p3, %r34, 7168;
	mov.b32 	%r231, 3584;
	@%p3 bra 	$L__BB6_25;
	add.s32 	%r14, %r34, -3584;
	mov.b32 	%r231, 3584;
$L__BB6_23:
	add.s32 	%r37, %r231, %r13;
	mul.wide.u32 	%rd72, %r37, 8;
	add.s64 	%rd59, %rd35, %rd72;
	// begin inline asm
	ld.global.nc.u64 %rd58, [%rd59];
	// end inline asm
	add.s64 	%rd61, %rd59, 4096;
	// begin inline asm
	ld.global.nc.u64 %rd60, [%rd61];
	// end inline asm
	add.s64 	%rd63, %rd59, 8192;
	// begin inline asm
	ld.global.nc.u64 %rd62, [%rd63];
	// end inline asm
	add.s64 	%rd65, %rd59, 12288;
	// begin inline asm
	ld.global.nc.u64 %rd64, [%rd65];
	// end inline asm
	add.s64 	%rd67, %rd59, 16384;
	// begin inline asm
	ld.global.nc.u64 %rd66, [%rd67];
	// end inline asm
	add.s64 	%rd69, %rd59, 20480;
	// begin inline asm
	ld.global.nc.u64 %rd68, [%rd69];
	// end inline asm
	add.s64 	%rd71, %rd59, 24576;
	// begin inline asm
	ld.global.nc.u64 %rd70, [%rd71];
	// end inline asm
	add.s64 	%rd73, %rd58, %rd279;
	add.s64 	%rd74, %rd60, %rd73;
	add.s64 	%rd75, %rd62, %rd74;
	add.s64 	%rd76, %rd64, %rd75;
	add.s64 	%rd77, %rd66, %rd76;
	add.s64 	%rd78, %rd68, %rd77;
	add.s64 	%rd279, %rd70, %rd78;
	sub.s32 	%r38, %r34, %r231;
	setp.lt.s32 	%p4, %r38, 3584;
	@%p4 bra 	$L__BB6_33;
	add.s32 	%r231, %r231, 3584;
	setp.le.s32 	%p5, %r231, %r14;
	@%p5 bra 	$L__BB6_23;
$L__BB6_25:
	setp.le.s32 	%p6, %r34, %r231;
	@%p6 bra 	$L__BB6_33;
	sub.s32 	%r18, %r34, %r231;
	setp.ge.s32 	%p7, %r13, %r18;
	@%p7 bra 	$L__BB6_33;
	not.b32 	%r39, %r13;
	add.s32 	%r40, %r34, %r39;
	sub.s32 	%r19, %r40, %r231;
	and.b32  	%r41, %r19, 1536;
	setp.eq.s32 	%p8, %r41, 1536;
	mov.u32 	%r235, %r13;
	@%p8 bra 	$L__BB6_30;
	add.s32 	%r233, %r13, %r231;
	shr.u32 	%r42, %r19, 9;
	add.s32 	%r43, %r42, 1;
	and.b32  	%r44, %r43, 3;
	neg.s32 	%r232, %r44;
	mov.u32 	%r235, %r13;
$L__BB6_29:
	.pragma "nounroll";
	mul.wide.u32 	%rd82, %r233, 8;
	add.s64 	%rd81, %rd35, %rd82;
	// begin inline asm
	ld.global.nc.u64 %rd80, [%rd81];
	// end inline asm
	add.s64 	%rd279, %rd80, %rd279;
	add.s32 	%r235, %r235, 512;
	add.s32 	%r233, %r233, 512;
	add.s32 	%r232, %r232, 1;
	setp.ne.s32 	%p9, %r232, 0;
	@%p9 bra 	$L__BB6_29;
$L__BB6_30:
	setp.lt.u32 	%p10, %r19, 1536;
	@%p10 bra 	$L__BB6_33;
	cvt.u64.u32 	%rd83, %r235;
	cvt.u64.u32 	%rd84, %r231;
	add.s64 	%rd85, %rd83, %rd84;
	shl.b64 	%rd86, %rd85, 3;
	add.s64 	%rd87, %rd86, %rd35;
	add.s64 	%rd277, %rd87, 8192;
	add.s32 	%r236, %r235, %r231;
$L__BB6_32:
	mul.wide.u32 	%rd96, %r236, 8;
	add.s64 	%rd89, %rd35, %rd96;
	// begin inline asm
	ld.global.nc.u64 %rd88, [%rd89];
	// end inline asm
	add.s64 	%rd97, %rd88, %rd279;
	add.s64 	%rd91, %rd277, -4096;
	// begin inline asm
	ld.global.nc.u64 %rd90, [%rd91];
	// end inline asm
	add.s64 	%rd98, %rd90, %rd97;
	// begin inline asm
	ld.global.nc.u64 %rd92, [%rd277];
	// end inline asm
	add.s64 	%rd99, %rd92, %rd98;
	add.s64 	%rd95, %rd277, 4096;
	// begin inline asm
	ld.global.nc.u64 %rd94, [%rd95];
	// end inline asm
	add.s64 	%rd279, %rd94, %rd99;
	add.s32 	%r235, %r235, 2048;
	add.s64 	%rd277, %rd277, 16384;
	add.s32 	%r236, %r236, 2048;
	setp.lt.s32 	%p11, %r235, %r18;
	@%p11 bra 	$L__BB6_32;
$L__BB6_33:
	// begin inline asm
	mov.u32 %r45, %laneid;
	// end inline asm
	mov.b64 	{%r47, %r52}, %rd279;
	mov.b32 	%r53, 1;
	mov.b32 	%r94, 31;
	mov.b32 	%r95, -1;
	// begin inline asm
	shfl.sync.down.b32 %r46, %r47, %r53, %r94, %r95;
	// end inline asm
	// begin inline asm
	shfl.sync.down.b32 %r51, %r52, %r53, %r94, %r95;
	// end inline asm
	mov.b64 	%rd100, {%r46, %r51};
	setp.gt.s32 	%p12, %r45, 30;
	selp.b64 	%rd101, 0, %rd100, %p12;
	add.s64 	%rd102, %rd101, %rd279;
	mov.b64 	{%r57, %r62}, %rd102;
	mov.b32 	%r63, 2;
	// begin inline asm
	shfl.sync.down.b32 %r56, %r57, %r63, %r94, %r95;
	// end inline asm
	// begin inline asm
	shfl.sync.down.b32 %r61, %r62, %r63, %r94, %r95;
	// end inline asm
	mov.b64 	%rd103, {%r56, %r61};
	setp.gt.s32 	%p13, %r45, 29;
	selp.b64 	%rd104, 0, %rd103, %p13;
	add.s64 	%rd105, %rd104, %rd102;
	mov.b64 	{%r67, %r72}, %rd105;
	mov.b32 	%r73, 4;
	// begin inline asm
	shfl.sync.down.b32 %r66, %r67, %r73, %r94, %r95;
	// end inline asm
	// begin inline asm
	shfl.sync.down.b32 %r71, %r72, %r73, %r94, %r95;
	// end inline asm
	mov.b64 	%rd106, {%r66, %r71};
	setp.gt.s32 	%p14, %r45, 27;
	selp.b64 	%rd107, 0, %rd106, %p14;
	add.s64 	%rd108, %rd107, %rd105;
	mov.b64 	{%r77, %r82}, %rd108;
	mov.b32 	%r83, 8;
	// begin inline asm
	shfl.sync.down.b32 %r76, %r77, %r83, %r94, %r95;
	// end inline asm
	// begin inline asm
	shfl.sync.down.b32 %r81, %r82, %r83, %r94, %r95;
	// end inline asm
	mov.b64 	%rd109, {%r76, %r81};
	setp.gt.s32 	%p15, %r45, 23;
	selp.b64 	%rd110, 0, %rd109, %p15;
	add.s64 	%rd111, %rd110, %rd108;
	mov.b64 	{%r87, %r92}, %rd111;
	mov.b32 	%r93, 16;
	// begin inline asm
	shfl.sync.down.b32 %r86, %r87, %r93, %r94, %r95;
	// end inline asm
	// begin inline asm
	shfl.sync.down.b32 %r91, %r92, %r93, %r94, %r95;
	// end inline asm
	mov.b64 	%rd112, {%r86, %r91};
	setp.gt.s32 	%p16, %r45, 15;
	selp.b64 	%rd113, 0, %rd112, %p16;
	add.s64 	%rd280, %rd113, %rd111;
	setp.ne.s32 	%p17, %r45, 0;
	@%p17 bra 	$L__BB6_35;
	shr.u32 	%r96, %r13, 2;
	and.b32  	%r97, %r96, 248;
	mov.u32 	%r98, _ZZN3cub18CUB_300001_SM_10006detail6reduce28DeviceReduceSingleTileKernelINS2_10policy_hubIlyN4cuda3std3__44plusIlEEE10Policy1000EPlSC_iS9_llNS7_10__identityEEEvT0_T1_T2_T3_T4_T6_E12temp_storage;
	add.s32 	%r99, %r98, %r97;
	st.shared.u64 	[%r99+16], %rd280;
$L__BB6_35:
	bar.sync 	0;
	setp.ne.s32 	%p18, %r13, 0;
	@%p18 bra 	$L__BB6_37;
	ld.shared.u64 	%rd114, [_ZZN3cub18CUB_300001_SM_10006detail6reduce28DeviceReduceSingleTileKernelINS2_10policy_hubIlyN4cuda3std3__44plusIlEEE10Policy1000EPlSC_iS9_llNS7_10__identityEEEvT0_T1_T2_T3_T4_T6_E12temp_storage+24];
	add.s64 	%rd115, %rd114, %rd280;
	ld.shared.u64 	%rd116, [_ZZN3cub18CUB_300001_SM_10006detail6reduce28DeviceReduceSingleTileKernelINS2_10policy_hubIlyN4cuda3std3__44plusIlEEE10Policy1000EPlSC_iS9_llNS7_10__identityEEEvT0_T1_T2_T3_T4_T6_E12temp_storage+32];
	add.s64 	%rd117, %rd115, %rd116;
	ld.shared.u64 	%rd118, [_ZZN3cub18CUB_300001_SM_10006detail6reduce28DeviceReduceSingleTileKernelINS2_10policy_hubIlyN4cuda3std3__44plusIlEEE10Policy1000EPlSC_iS9_llNS7_10__identityEEEvT0_T1_T2_T3_T4_T6_E12temp_storage+40];
	add.s64 	%rd119, %rd117, %rd118;
	ld.shared.u64 	%rd120, [_ZZN3cub18CUB_300001_SM_10006detail6reduce28DeviceReduceSingleTileKernelINS2_10policy_hubIlyN4cuda3std3__44plusIlEEE10Policy1000EPlSC_iS9_llNS7_10__identityEEEvT0_T1_T2_T3_T4_T6_E12temp_storage+48];
	add.s64 	%rd121, %rd119, %rd120;
	ld.shared.u64 	%rd122, [_ZZN3cub18CUB_300001_SM_10006detail6reduce28DeviceReduceSingleTileKernelINS2_10policy_hubIlyN4cuda3std3__44plusIlEEE10Policy1000EPlSC_iS9_llNS7_10__identityEEEvT0_T1_T2_T3_T4_T6_E12temp_storage+56];
	add.s64 	%rd123, %rd121, %rd122;
	ld.shared.u64 	%rd124, [_ZZN3cub18CUB_300001_SM_10006detail6reduce28DeviceReduceSingleTileKernelINS2_10policy_hubIlyN4cuda3std3__44plusIlEEE10Policy1000EPlSC_iS9_llNS7_10__identityEEEvT0_T1_T2_T3_T4_T6_E12temp_storage+64];
	add.s64 	%rd125, %rd123, %rd124;
	ld.shared.u64 	%rd126, [_ZZN3cub18CUB_300001_SM_10006detail6reduce28DeviceReduceSingleTileKernelINS2_10policy_hubIlyN4cuda3std3__44plusIlEEE10Policy1000EPlSC_iS9_llNS7_10__identityEEEvT0_T1_T2_T3_T4_T6_E12temp_storage+72];
	add.s64 	%rd127, %rd125, %rd126;
	ld.shared.u64 	%rd128, [_ZZN3cub18CUB_300001_SM_10006detail6reduce28DeviceReduceSingleTileKernelINS2_10policy_hubIlyN4cuda3std3__44plusIlEEE10Policy1000EPlSC_iS9_llNS7_10__identityEEEvT0_T1_T2_T3_T4_T6_E12temp_storage+80];
	add.s64 	%rd129, %rd127, %rd128;
	ld.shared.u64 	%rd130, [_ZZN3cub18CUB_300001_SM_10006detail6reduce28DeviceReduceSingleTileKernelINS2_10policy_hubIlyN4cuda3std3__44plusIlEEE10Policy1000EPlSC_iS9_llNS7_10__identityEEEvT0_T1_T2_T3_T4_T6_E12temp_storage+88];
	add.s64 	%rd131, %rd129, %rd130;
	ld.shared.u64 	%rd132, [_ZZN3cub18CUB_300001_SM_10006detail6reduce28DeviceReduceSingleTileKernelINS2_10policy_hubIlyN4cuda3std3__44plusIlEEE10Policy1000EPlSC_iS9_llNS7_10__identityEEEvT0_T1_T2_T3_T4_T6_E12temp_storage+96];
	add.s64 	%rd133, %rd131, %rd132;
	ld.shared.u64 	%rd134, [_ZZN3cub18CUB_300001_SM_10006detail6reduce28DeviceReduceSingleTileKernelINS2_10policy_hubIlyN4cuda3std3__44plusIlEEE10Policy1000EPlSC_iS9_llNS7_10__identityEEEvT0_T1_T2_T3_T4_T6_E12temp_storage+104];
	add.s64 	%rd135, %rd133, %rd134;
	ld.shared.u64 	%rd136, [_ZZN3cub18CUB_300001_SM_10006detail6reduce28DeviceReduceSingleTileKernelINS2_10policy_hubIlyN4cuda3std3__44plusIlEEE10Policy1000EPlSC_iS9_llNS7_10__identityEEEvT0_T1_T2_T3_T4_T6_E12temp_storage+112];
	add.s64 	%rd137, %rd135, %rd136;
	ld.shared.u64 	%rd138, [_ZZN3cub18CUB_300001_SM_10006detail6reduce28DeviceReduceSingleTileKernelINS2_10policy_hubIlyN4cuda3std3__44plusIlEEE10Policy1000EPlSC_iS9_llNS7_10__identityEEEvT0_T1_T2_T3_T4_T6_E12temp_storage+120];
	add.s64 	%rd139, %rd137, %rd138;
	ld.shared.u64 	%rd140, [_ZZN3cub18CUB_300001_SM_10006detail6reduce28DeviceReduceSingleTileKernelINS2_10policy_hubIlyN4cuda3std3__44plusIlEEE10Policy1000EPlSC_iS9_llNS7_10__identityEEEvT0_T1_T2_T3_T4_T6_E12temp_storage+128];
	add.s64 	%rd141, %rd139, %rd140;
	ld.shared.u64 	%rd142, [_ZZN3cub18CUB_300001_SM_10006detail6reduce28DeviceReduceSingleTileKernelINS2_10policy_hubIlyN4cuda3std3__44plusIlEEE10Policy1000EPlSC_iS9_llNS7_10__identityEEEvT0_T1_T2_T3_T4_T6_E12temp_storage+136];
	add.s64 	%rd280, %rd141, %rd142;
$L__BB6_37:
	mov.u32 	%r223, %tid.x;
	setp.ne.s32 	%p56, %r223, 0;
	@%p56 bra 	$L__BB6_39;
	add.s64 	%rd264, %rd280, %rd36;
	st.global.u64 	[%rd1], %rd264;
$L__BB6_39:
	ret;

}
	// .globl	_ZN3cub18CUB_300001_SM_10006detail9transform16transform_kernelINS2_10policy_hubILb1EN4cuda3std3__45tupleIJN6thrust24THRUST_300001_SM_1000_NS7pointerIiNSA_8cuda_cub3tagENSA_11use_defaultESE_EEEEEE10policy1000EiNS7_10__identityENSA_10device_ptrIfEEJPiEEEvT0_iT1_T2_DpNS2_10kernel_argIT3_EE
.visible .entry _ZN3cub18CUB_300001_SM_10006detail9transform16transform_kernelINS2_10policy_hubILb1EN4cuda3std3__45tupleIJN6thrust24THRUST_300001_SM_1000_NS7pointerIiNSA_8cuda_cub3tagENSA_11use_defaultESE_EEEEEE10policy1000EiNS7_10__identityENSA_10device_ptrIfEEJPiEEEvT0_iT1_T2_DpNS2_10kernel_argIT3_EE(
	.param .u32 _ZN3cub18CUB_300001_SM_10006detail9transform16transform_kernelINS2_10policy_hubILb1EN4cuda3std3__45tupleIJN6thrust24THRUST_300001_SM_1000_NS7pointerIiNSA_8cuda_cub3tagENSA_11use_defaultESE_EEEEEE10policy1000EiNS7_10__identityENSA_10device_ptrIfEEJPiEEEvT0_iT1_T2_DpNS2_10kernel_argIT3_EE_param_0,
	.param .u32 _ZN3cub18CUB_300001_SM_10006detail9transform16transform_kernelINS2_10policy_hubILb1EN4cuda3std3__45tupleIJN6thrust24THRUST_300001_SM_1000_NS7pointerIiNSA_8cuda_cub3tagENSA_11use_defaultESE_EEEEEE10policy1000EiNS7_10__identityENSA_10device_ptrIfEEJPiEEEvT0_iT1_T2_DpNS2_10kernel_argIT3_EE_param_1,
	.param .align 1 .b8 _ZN3cub18CUB_300001_SM_10006detail9transform16transform_kernelINS2_10policy_hubILb1EN4cuda3std3__45tupleIJN6thrust24THRUST_300001_SM_1000_NS7pointerIiNSA_8cuda_cub3tagENSA_11use_defaultESE_EEEEEE10policy1000EiNS7_10__identityENSA_10device_ptrIfEEJPiEEEvT0_iT1_T2_DpNS2_10kernel_argIT3_EE_param_2[1],
	.param .align 8 .b8 _ZN3cub18CUB_300001_SM_10006detail9transform16transform_kernelINS2_10policy_hubILb1EN4cuda3std3__45tupleIJN6thrust24THRUST_300001_SM_1000_NS7pointerIiNSA_8cuda_cub3tagENSA_11use_defaultESE_EEEEEE10policy1000EiNS7_10__identityENSA_10device_ptrIfEEJPiEEEvT0_iT1_T2_DpNS2_10kernel_argIT3_EE_param_3[8],
	.param .align 8 .b8 _ZN3cub18CUB_300001_SM_10006detail9transform16transform_kernelINS2_10policy_hubILb1EN4cuda3std3__45tupleIJN6thrust24THRUST_300001_SM_1000_NS7pointerIiNSA_8cuda_cub3tagENSA_11use_defaultESE_EEEEEE10policy1000EiNS7_10__identityENSA_10device_ptrIfEEJPiEEEvT0_iT1_T2_DpNS2_10kernel_argIT3_EE_param_4[16]
)
.maxntid 128
{
	.reg .pred 	%p<37>;
	.reg .b32 	%r<128>;
	.reg .b32 	%f<45>;
	.reg .b64 	%rd<66>;

	ld.param.u32 	%r50, [_ZN3cub18CUB_300001_SM_10006detail9transform16transform_kernelINS2_10policy_hubILb1EN4cuda3std3__45tupleIJN6thrust24THRUST_300001_SM_1000_NS7pointerIiNSA_8cuda_cub3tagENSA_11use_defaultESE_EEEEEE10policy1000EiNS7_10__identityENSA_10device_ptrIfEEJPiEEEvT0_iT1_T2_DpNS2_10kernel_argIT3_EE_param_0];
	ld.param.u64 	%rd15, [_ZN3cub18CUB_300001_SM_10006detail9transform16transform_kernelINS2_10policy_hubILb1EN4cuda3std3__45tupleIJN6thrust24THRUST_300001_SM_1000_NS7pointerIiNSA_8cuda_cub3tagENSA_11use_defaultESE_EEEEEE10policy1000EiNS7_10__identityENSA_10device_ptrIfEEJPiEEEvT0_iT1_T2_DpNS2_10kernel_argIT3_EE_param_4];
	ld.param.u64 	%rd16, [_ZN3cub18CUB_300001_SM_10006detail9transform16transform_kernelINS2_10policy_hubILb1EN4cuda3std3__45tupleIJN6thrust24THRUST_300001_SM_1000_NS7pointerIiNSA_8cuda_cub3tagENSA_11use_defaultESE_EEEEEE10policy1000EiNS7_10__identityENSA_10device_ptrIfEEJPiEEEvT0_iT1_T2_DpNS2_10kernel_argIT3_EE_param_3];
	ld.param.u32 	%r49, [_ZN3cub18CUB_300001_SM_10006detail9transform16transform_kernelINS2_10policy_hubILb1EN4cuda3std3__45tupleIJN6thrust24THRUST_300001_SM_1000_NS7pointerIiNSA_8cuda_cub3tagENSA_11use_defaultESE_EEEEEE10policy1000EiNS7_10__identityENSA_10device_ptrIfEEJPiEEEvT0_iT1_T2_DpNS2_10kernel_argIT3_EE_param_1];
	cvta.to.global.u64 	%rd1, %rd16;
	cvta.to.global.u64 	%rd2, %rd15;
	shl.b32 	%r1, %r49, 7;
	mov.u32 	%r51, %ctaid.x;
	mul.lo.s32 	%r2, %r1, %r51;
	sub.s32 	%r3, %r50, %r2;
	min.s32 	%r4, %r1, %r3;
	shl.b32 	%r5, %r4, 2;
	mov.u32 	%r6, %tid.x;
	shl.b32 	%r116, %r6, 7;
	setp.ge.s32 	%p1, %r116, %r5;
	@%p1 bra 	$L__BB7_3;
	mul.wide.u32 	%rd17, %r6, 128;
	add.s64 	%rd18, %rd2, %rd17;
	mul.wide.s32 	%rd19, %r2, 4;
	add.s64 	%rd64, %rd18, %rd19;
$L__BB7_2:
	.pragma "nounroll";
	// begin inline asm
	prefetch.global.L2 [%rd64];
	// end inline asm
	add.s32 	%r116, %r116, 16384;
	add.s64 	%rd64, %rd64, 16384;
	setp.lt.s32 	%p2, %r116, %r5;
	@%p2 bra 	$L__BB7_2;
$L__BB7_3:
	mul.wide.s32 	%rd21, %r2, 4;
	add.s64 	%rd6, %rd2, %rd21;
	add.s64 	%rd7, %rd1, %rd21;
	setp.gt.s32 	%p3, %r1, %r3;
	@%p3 bra 	$L__BB7_17;
	setp.lt.s32 	%p4, %r49, 1;
	@%p4 bra 	$L__BB7_58;
	and.b32  	%r10, %r49, 15;
	setp.lt.u32 	%p5, %r49, 16;
	mov.b32 	%r123, 0;
	@%p5 bra 	$L__BB7_8;
	and.b32  	%r123, %r49, 2147483632;
	neg.s32 	%r118, %r123;
	add.s32 	%r117, %r6, 1152;
	mul.wide.u32 	%rd22, %r6, 4;
	or.b64  	%rd65, %rd22, 4096;
$L__BB7_7:
	.pragma "nounroll";
	mul.wide.s32 	%rd23, %r117, 4;
	add.s64 	%rd24, %rd23, 1536;
	add.s64 	%rd25, %rd6, %rd65;
	ld.global.u32 	%r53, [%rd25+-4096];
	cvt.rn.f32.s32 	%f1, %r53;
	add.s64 	%rd26, %rd7, %rd65;
	st.global.f32 	[%rd26+-4096], %f1;
	ld.global.u32 	%r54, [%rd25+-3584];
	cvt.rn.f32.s32 	%f2, %r54;
	st.global.f32 	[%rd26+-3584], %f2;
	ld.global.u32 	%r55, [%rd25+-3072];
	cvt.rn.f32.s32 	%f3, %r55;
	st.global.f32 	[%rd26+-3072], %f3;
	ld.global.u32 	%r56, [%rd25+-2560];
	cvt.rn.f32.s32 	%f4, %r56;
	st.global.f32 	[%rd26+-2560], %f4;
	ld.global.u32 	%r57, [%rd25+-2048];
	cvt.rn.f32.s32 	%f5, %r57;
	st.global.f32 	[%rd26+-2048], %f5;
	ld.global.u32 	%r58, [%rd25+-1536];
	cvt.rn.f32.s32 	%f6, %r58;
	st.global.f32 	[%rd26+-1536], %f6;
	ld.global.u32 	%r59, [%rd25+-1024];
	cvt.rn.f32.s32 	%f7, %r59;
	st.global.f32 	[%rd26+-1024], %f7;
	ld.global.u32 	%r60, [%rd25+-512];
	cvt.rn.f32.s32 	%f8, %r60;
	st.global.f32 	[%rd26+-512], %f8;
	ld.global.u32 	%r61, [%rd25];
	cvt.rn.f32.s32 	%f9, %r61;
	st.global.f32 	[%rd26], %f9;
	add.s64 	%rd27, %rd6, %rd24;
	ld.global.u32 	%r62, [%rd27+-1536];
	cvt.rn.f32.s32 	%f10, %r62;
	add.s64 	%rd28, %rd7, %rd24;
	st.global.f32 	[%rd28+-1536], %f10;
	ld.global.u32 	%r63, [%rd27+-1024];
	cvt.rn.f32.s32 	%f11, %r63;
	st.global.f32 	[%rd28+-1024], %f11;
	ld.global.u32 	%r64, [%rd27+-512];
	cvt.rn.f32.s32 	%f12, %r64;
	st.global.f32 	[%rd28+-512], %f12;
	ld.global.u32 	%r65, [%rd27];
	cvt.rn.f32.s32 	%f13, %r65;
	st.global.f32 	[%rd28], %f13;
	ld.global.u32 	%r66, [%rd27+512];
	cvt.rn.f32.s32 	%f14, %r66;
	st.global.f32 	[%rd28+512], %f14;
	ld.global.u32 	%r67, [%rd27+1024];
	cvt.rn.f32.s32 	%f15, %r67;
	st.global.f32 	[%rd28+1024], %f15;
	ld.global.u32 	%r68, [%rd27+1536];
	cvt.rn.f32.s32 	%f16, %r68;
	st.global.f32 	[%rd28+1536], %f16;
	add.s32 	%r118, %r118, 16;
	add.s32 	%r117, %r117, 2048;
	add.s64 	%rd65, %rd65, 8192;
	setp.eq.s32 	%p6, %r118, 0;
	@%p6 bra 	$L__BB7_8;
	bra.uni 	$L__BB7_7;
$L__BB7_8:
	setp.eq.s32 	%p7, %r10, 0;
	@%p7 bra 	$L__BB7_58;
	and.b32  	%r37, %r49, 7;
	setp.lt.u32 	%p8, %r10, 8;
	@%p8 bra 	$L__BB7_11;
	shl.b32 	%r69, %r123, 7;
	add.s32 	%r70, %r69, %r6;
	mul.wide.s32 	%rd29, %r70, 4;
	add.s64 	%rd30, %rd6, %rd29;
	ld.global.u32 	%r71, [%rd30];
	cvt.rn.f32.s32 	%f17, %r71;
	add.s64 	%rd31, %rd7, %rd29;
	st.global.f32 	[%rd31], %f17;
	ld.global.u32 	%r72, [%rd30+512];
	cvt.rn.f32.s32 	%f18, %r72;
	st.global.f32 	[%rd31+512], %f18;
	ld.global.u32 	%r73, [%rd30+1024];
	cvt.rn.f32.s32 	%f19, %r73;
	st.global.f32 	[%rd31+1024], %f19;
	ld.global.u32 	%r74, [%rd30+1536];
	cvt.rn.f32.s32 	%f20, %r74;
	st.global.f32 	[%rd31+1536], %f20;
	ld.global.u32 	%r75, [%rd30+2048];
	cvt.rn.f32.s32 	%f21, %r75;
	st.global.f32 	[%rd31+2048], %f21;
	ld.global.u32 	%r76, [%rd30+2560];
	cvt.rn.f32.s32 	%f22, %r76;
	st.global.f32 	[%rd31+2560], %f22;
	ld.global.u32 	%r77, [%rd30+3072];
	cvt.rn.f32.s32 	%f23, %r77;
	st.global.f32 	[%rd31+3072], %f23;
	ld.global.u32 	%r78, [%rd30+3584];
	cvt.rn.f32.s32 	%f24, %r78;
	st.global.f32 	[%rd31+3584], %f24;
	add.s32 	%r123, %r123, 8;
$L__BB7_11:
	setp.eq.s32 	%p9, %r37, 0;
	@%p9 bra 	$L__BB7_58;
	and.b32  	%r40, %r49, 3;
	setp.lt.u32 	%p10, %r37, 4;
	@%p10 bra 	$L__BB7_14;
	shl.b32 	%r79, %r123, 7;
	add.s32 	%r80, %r79, %r6;
	mul.wide.s32 	%rd32, %r80, 4;
	add.s64 	%rd33, %rd6, %rd32;
	ld.global.u32 	%r81, [%rd33];
	cvt.rn.f32.s32 	%f25, %r81;
	add.s64 	%rd34, %rd7, %rd32;
	st.global.f32 	[%rd34], %f25;
	ld.global.u32 	%r82, [%rd33+512];
	cvt.rn.f32.s32 	%f26, %r82;
	st.global.f32 	[%rd34+512], %f26;
	ld.global.u32 	%r83, [%rd33+1024];
	cvt.rn.f32.s32 	%f27, %r83;
	st.global.f32 	[%rd34+1024], %f27;
	ld.global.u32 	%r84, [%rd33+1536];
	cvt.rn.f32.s32 	%f28, %r84;
	st.global.f32 	[%rd34+1536], %f28;
	add.s32 	%r123, %r123, 4;
$L__BB7_14:
	setp.eq.s32 	%p11, %r40, 0;
	@%p11 bra 	$L__BB7_58;
	shl.b32 	%r85, %r123, 7;
	add.s32 	%r127, %r6, %r85;
	neg.s32 	%r126, %r40;
$L__BB7_16:
	.pragma "nounroll";
	mul.wide.s32 	%rd36, %r127, 4;
	add.s64 	%rd37, %rd7, %rd36;
	add.s64 	%rd38, %rd6, %rd36;
	ld.global.u32 	%r86, [%rd38];
	cvt.rn.f32.s32 	%f29, %r86;
	st.global.f32 	[%rd37], %f29;
	add.s32 	%r127, %r127, 128;
	add.s32 	%r126, %r126, 1;
	setp.ne.s32 	%p12, %r126, 0;
	@%p12 bra 	$L__BB7_16;
	bra.uni 	$L__BB7_58;
$L__BB7_17:
	setp.lt.s32 	%p13, %r49, 1;
	@%p13 bra 	$L__BB7_58;
	and.b32  	%r14, %r49, 7;
	setp.lt.u32 	%p14, %r49, 8;
	mov.b32 	%r120, 0;
	@%p14 bra 	$L__BB7_37;
	and.b32  	%r120, %r49, 2147483640;
	mov.b32 	%r119, 0;
$L__BB7_20:
	.pragma "nounroll";
	shl.b32 	%r89, %r119, 7;
	add.s32 	%r21, %r89, %r6;
	setp.ge.s32 	%p15, %r21, %r4;
	@%p15 bra 	$L__BB7_22;
	mul.wide.u32 	%rd39, %r21, 4;
	add.s64 	%rd40, %rd6, %rd39;
	ld.global.u32 	%r90, [%rd40];
	cvt.rn.f32.s32 	%f30, %r90;
	add.s64 	%rd41, %rd7, %rd39;
	st.global.f32 	[%rd41], %f30;
$L__BB7_22:
	add.s32 	%r91, %r21, 128;
	setp.ge.s32 	%p16, %r91, %r4;
	mul.wide.s32 	%rd42, %r91, 4;
	add.s64 	%rd11, %rd6, %rd42;
	add.s64 	%rd12, %rd7, %rd42;
	@%p16 bra 	$L__BB7_24;
	ld.global.u32 	%r92, [%rd11];
	cvt.rn.f32.s32 	%f31, %r92;
	st.global.f32 	[%rd12], %f31;
$L__BB7_24:
	add.s32 	%r93, %r21, 256;
	setp.ge.s32 	%p17, %r93, %r4;
	@%p17 bra 	$L__BB7_26;
	ld.global.u32 	%r94, [%rd11+512];
	cvt.rn.f32.s32 	%f32, %r94;
	st.global.f32 	[%rd12+512], %f32;
$L__BB7_26:
	add.s32 	%r95, %r21, 384;
	setp.ge.s32 	%p18, %r95, %r4;
	@%p18 bra 	$L__BB7_28;
	ld.global.u32 	%r96, [%rd11+1024];
	cvt.rn.f32.s32 	%f33, %r96;
	st.global.f32 	[%rd12+1024], %f33;
$L__BB7_28:
	add.s32 	%r97, %r21, 512;
	setp.ge.s32 	%p19, %r97, %r4;
	@%p19 bra 	$L__BB7_30;
	ld.global.u32 	%r98, [%rd11+1536];
	cvt.rn.f32.s32 	%f34, %r98;
	st.global.f32 	[%rd12+1536], %f34;
$L__BB7_30:
	add.s32 	%r99, %r21, 640;
	setp.ge.s32 	%p20, %r99, %r4;
	@%p20 bra 	$L__BB7_32;
	ld.global.u32 	%r100, [%rd11+2048];
	cvt.rn.f32.s32 	%f35, %r100;
	st.global.f32 	[%rd12+2048], %f35;
$L__BB7_32:
	add.s32 	%r101, %r21, 768;
	setp.ge.s32 	%p21, %r101, %r4;
	@%p21 bra 	$L__BB7_34;
	ld.global.u32 	%r102, [%rd11+2560];
	cvt.rn.f32.s32 	%f36, %r102;
	st.global.f32 	[%rd12+2560], %f36;
$L__BB7_34:
	add.s32 	%r103, %r21, 896;
	setp.ge.s32 	%p22, %r103, %r4;
	@%p22 bra 	$L__BB7_36;
	ld.global.u32 	%r104, [%rd11+3072];
	cvt.rn.f32.s32 	%f37, %r104;
	st.global.f32 	[%rd12+3072], %f37;
$L__BB7_36:
	add.s32 	%r119, %r119, 8;
	setp.ne.s32 	%p23, %r119, %r120;
	@%p23 bra 	$L__BB7_20;
$L__BB7_37:
	setp.eq.s32 	%p24, %r14, 0;
	@%p24 bra 	$L__BB7_58;
	and.b32  	%r24, %r49, 3;
	setp.lt.u32 	%p25, %r14, 4;
	@%p25 bra 	$L__BB7_48;
	shl.b32 	%r105, %r120, 7;
	add.s32 	%r25, %r105, %r6;
	setp.ge.s32 	%p26, %r25, %r4;
	@%p26 bra 	$L__BB7_41;
	mul.wide.s32 	%rd43, %r25, 4;
	add.s64 	%rd44, %rd6, %rd43;
	ld.global.u32 	%r106, [%rd44];
	cvt.rn.f32.s32 	%f38, %r106;
	add.s64 	%rd45, %rd7, %rd43;
	st.global.f32 	[%rd45], %f38;
$L__BB7_41:
	add.s32 	%r26, %r25, 128;
	setp.ge.s32 	%p27, %r26, %r4;
	@%p27 bra 	$L__BB7_43;
	mul.wide.s32 	%rd46, %r26, 4;
	add.s64 	%rd47, %rd6, %rd46;
	ld.global.u32 	%r107, [%rd47];
	cvt.rn.f32.s32 	%f39, %r107;
	add.s64 	%rd48, %rd7, %rd46;
	st.global.f32 	[%rd48], %f39;
$L__BB7_43:
	add.s32 	%r27, %r25, 256;
	setp.ge.s32 	%p28, %r27, %r4;
	@%p28 bra 	$L__BB7_45;
	mul.wide.s32 	%rd49, %r27, 4;
	add.s64 	%rd50, %rd6, %rd49;
	ld.global.u32 	%r108, [%rd50];
	cvt.rn.f32.s32 	%f40, %r108;
	add.s64 	%rd51, %rd7, %rd49;
	st.global.f32 	[%rd51], %f40;
$L__BB7_45:
	add.s32 	%r28, %r25, 384;
	setp.ge.s32 	%p29, %r28, %r4;
	@%p29 bra 	$L__BB7_47;
	mul.wide.s32 	%rd52, %r28, 4;
	add.s64 	%rd53, %rd6, %rd52;
	ld.global.u32 	%r109, [%rd53];
	cvt.rn.f32.s32 	%f41, %r109;
	add.s64 	%rd54, %rd7, %rd52;
	st.global.f32 	[%rd54], %f41;
$L__BB7_47:
	add.s32 	%r120, %r120, 4;
$L__BB7_48:
	setp.eq.s32 	%p30, %r24, 0;
	@%p30 bra 	$L__BB7_58;
	setp.eq.s32 	%p31, %r24, 1;
	@%p31 bra 	$L__BB7_55;
	shl.b32 	%r110, %r120, 7;
	add.s32 	%r31, %r110, %r6;
	setp.ge.s32 	%p32, %r31, %r4;
	@%p32 bra 	$L__BB7_52;
	mul.wide.s32 	%rd55, %r31, 4;
	add.s64 	%rd56, %rd6, %rd55;
	ld.global.u32 	%r111, [%rd56];
	cvt.rn.f32.s32 	%f42, %r111;
	add.s64 	%rd57, %rd7, %rd55;
	st.global.f32 	[%rd57], %f42;
$L__BB7_52:
	add.s32 	%r32, %r31, 128;
	setp.ge.s32 	%p33, %r32, %r4;
	@%p33 bra 	$L__BB7_54;
	mul.wide.s32 	%rd58, %r32, 4;
	add.s64 	%rd59, %rd6, %rd58;
	ld.global.u32 	%r112, [%rd59];
	cvt.rn.f32.s32 	%f43, %r112;
	add.s64 	%rd60, %rd7, %rd58;
	st.global.f32 	[%rd60], %f43;
$L__BB7_54:
	add.s32 	%r120, %r120, 2;
$L__BB7_55:
	and.b32  	%r113, %r49, 1;
	setp.eq.b32 	%p34, %r113, 1;
	not.pred 	%p35, %p34;
	@%p35 bra 	$L__BB7_58;
	shl.b32 	%r114, %r120, 7;
	add.s32 	%r35, %r114, %r6;
	setp.ge.s32 	%p36, %r35, %r4;
	@%p36 bra 	$L__BB7_58;
	mul.wide.s32 	%rd61, %r35, 4;
	add.s64 	%rd62, %rd6, %rd61;
	ld.global.u32 	%r115, [%rd62];
	cvt.rn.f32.s32 	%f44, %r115;
	add.s64 	%rd63, %rd7, %rd61;
	st.global.f32 	[%rd63], %f44;
$L__BB7_58:
	ret;

}
	// .globl	_ZN3cub18CUB_300001_SM_10006detail9transform16transform_kernelINS2_10policy_hubILb1EN4cuda3std3__45tupleIJN6thrust24THRUST_300001_SM_1000_NS7pointerIiNSA_8cuda_cub3tagENSA_11use_defaultESE_EEEEEE10policy1000ElNS7_10__identityENSA_10device_ptrIfEEJPiEEEvT0_iT1_T2_DpNS2_10kernel_argIT3_EE
.visible .entry _ZN3cub18CUB_300001_SM_10006detail9transform16transform_kernelINS2_10policy_hubILb1EN4cuda3std3__45tupleIJN6thrust24THRUST_300001_SM_1000_NS7pointerIiNSA_8cuda_cub3tagENSA_11use_defaultESE_EEEEEE10policy1000ElNS7_10__identityENSA_10device_ptrIfEEJPiEEEvT0_iT1_T2_DpNS2_10kernel_argIT3_EE(
	.param .u64 _ZN3cub18CUB_300001_SM_10006detail9transform16transform_kernelINS2_10policy_hubILb1EN4cuda3std3__45tupleIJN6thrust24THRUST_300001_SM_1000_NS7pointerIiNSA_8cuda_cub3tagENSA_11use_defaultESE_EEEEEE10policy1000ElNS7_10__identityENSA_10device_ptrIfEEJPiEEEvT0_iT1_T2_DpNS2_10kernel_argIT3_EE_param_0,
	.param .u32 _ZN3cub18CUB_300001_SM_10006detail9transform16transform_kernelINS2_10policy_hubILb1EN4cuda3std3__45tupleIJN6thrust24THRUST_300001_SM_1000_NS7pointerIiNSA_8cuda_cub3tagENSA_11use_defaultESE_EEEEEE10policy1000ElNS7_10__identityENSA_10device_ptrIfEEJPiEEEvT0_iT1_T2_DpNS2_10kernel_argIT3_EE_param_1,
	.param .align 1 .b8 _ZN3cub18CUB_300001_SM_10006detail9transform16transform_kernelINS2_10policy_hubILb1EN4cuda3std3__45tupleIJN6thrust24THRUST_300001_SM_1000_NS7pointerIiNSA_8cuda_cub3tagENSA_11use_defaultESE_EEEEEE10policy1000ElNS7_10__identityENSA_10device_ptrIfEEJPiEEEvT0_iT1_T2_DpNS2_10kernel_argIT3_EE_param_2[1],
	.param .align 8 .b8 _ZN3cub18CUB_300001_SM_10006detail9transform16transform_kernelINS2_10policy_hubILb1EN4cuda3std3__45tupleIJN6thrust24THRUST_300001_SM_1000_NS7pointerIiNSA_8cuda_cub3tagENSA_11use_defaultESE_EEEEEE10policy1000ElNS7_10__identityENSA_10device_ptrIfEEJPiEEEvT0_iT1_T2_DpNS2_10kernel_argIT3_EE_param_3[8],
	.param .align 8 .b8 _ZN3cub18CUB_300001_SM_10006detail9transform16transform_kernelINS2_10policy_hubILb1EN4cuda3std3__45tupleIJN6thrust24THRUST_300001_SM_1000_NS7pointerIiNSA_8cuda_cub3tagENSA_11use_defaultESE_EEEEEE10policy1000ElNS7_10__identityENSA_10device_ptrIfEEJPiEEEvT0_iT1_T2_DpNS2_10kernel_argIT3_EE_param_4[16]
)
.maxntid 128
{
	.reg .pred 	%p<37>;
	.reg .b32 	%r<125>;
	.reg .b32 	%f<45>;
	.reg .b64 	%rd<72>;

	ld.param.u64 	%rd16, [_ZN3cub18CUB_300001_SM_10006detail9transform16transform_kernelINS2_10policy_hubILb1EN4cuda3std3__45tupleIJN6thrust24THRUST_300001_SM_1000_NS7pointerIiNSA_8cuda_cub3tagENSA_11use_defaultESE_EEEEEE10policy1000ElNS7_10__identityENSA_10device_ptrIfEEJPiEEEvT0_iT1_T2_DpNS2_10kernel_argIT3_EE_param_0];
	ld.param.u64 	%rd17, [_ZN3cub18CUB_300001_SM_10006detail9transform16transform_kernelINS2_10policy_hubILb1EN4cuda3std3__45tupleIJN6thrust24THRUST_300001_SM_1000_NS7pointerIiNSA_8cuda_cub3tagENSA_11use_defaultESE_EEEEEE10policy1000ElNS7_10__identityENSA_10device_ptrIfEEJPiEEEvT0_iT1_T2_DpNS2_10kernel_argIT3_EE_param_4];
	ld.param.u64 	%rd18, [_ZN3cub18CUB_300001_SM_10006detail9transform16transform_kernelINS2_10policy_hubILb1EN4cuda3std3__45tupleIJN6thrust24THRUST_300001_SM_1000_NS7pointerIiNSA_8cuda_cub3tagENSA_11use_defaultESE_EEEEEE10policy1000ElNS7_10__identityENSA_10device_ptrIfEEJPiEEEvT0_iT1_T2_DpNS2_10kernel_argIT3_EE_param_3];
	ld.param.u32 	%r47, [_ZN3cub18CUB_300001_SM_10006detail9transform16transform_kernelINS2_10policy_hubILb1EN4cuda3std3__45tupleIJN6thrust24THRUST_300001_SM_1000_NS7pointerIiNSA_8cuda_cub3tagENSA_11use_defaultESE_EEEEEE10policy1000ElNS7_10__identityENSA_10device_ptrIfEEJPiEEEvT0_iT1_T2_DpNS2_10kernel_argIT3_EE_param_1];
	cvta.to.global.u64 	%rd1, %rd18;
	cvta.to.global.u64 	%rd2, %rd17;
	shl.b32 	%r1, %r47, 7;
	mov.u32 	%r48, %ctaid.x;
	cvt.u64.u32 	%rd19, %r48;
	cvt.s64.s32 	%rd20, %r1;
	mul.lo.s64 	%rd3, %rd20, %rd19;
	sub.s64 	%rd21, %rd16, %rd3;
	min.s64 	%rd22, %rd21, %rd20;
	cvt.u32.u64 	%r2, %rd22;
	shl.b32 	%r3, %r2, 2;
	mov.u32 	%r4, %tid.x;
	shl.b32 	%r113, %r4, 7;
	setp.ge.s32 	%p1, %r113, %r3;
	@%p1 bra 	$L__BB8_3;
	shl.b64 	%rd23, %rd3, 2;
	add.s64 	%rd24, %rd2, %rd23;
	mul.wide.u32 	%rd25, %r4, 128;
	add.s64 	%rd70, %rd24, %rd25;
$L__BB8_2:
	.pragma "nounroll";
	// begin inline asm
	prefetch.global.L2 [%rd70];
	// end inline asm
	add.s32 	%r113, %r113, 16384;
	add.s64 	%rd70, %rd70, 16384;
	setp.lt.s32 	%p2, %r113, %r3;
	@%p2 bra 	$L__BB8_2;
$L__BB8_3:
	shl.b64 	%rd27, %rd3, 2;
	add.s64 	%rd7, %rd2, %rd27;
	add.s64 	%rd8, %rd1, %rd27;
	setp.eq.s32 	%p3, %r1, %r2;
	@%p3 bra 	$L__BB8_45;
	setp.lt.s32 	%p4, %r47, 1;
	@%p4 bra 	$L__BB8_58;
	and.b32  	%r8, %r47, 7;
	setp.lt.u32 	%p5, %r47, 8;
	mov.b32 	%r122, 0;
	@%p5 bra 	$L__BB8_24;
	and.b32  	%r122, %r47, 2147483640;
	mov.b32 	%r116, 0;
$L__BB8_7:
	.pragma "nounroll";
	shl.b32 	%r51, %r116, 7;
	add.s32 	%r19, %r51, %r4;
	setp.ge.s32 	%p6, %r19, %r2;
	@%p6 bra 	$L__BB8_9;
	mul.wide.u32 	%rd28, %r19, 4;
	add.s64 	%rd29, %rd7, %rd28;
	ld.global.u32 	%r52, [%rd29];
	cvt.rn.f32.s32 	%f1, %r52;
	add.s64 	%rd30, %rd8, %rd28;
	st.global.f32 	[%rd30], %f1;
$L__BB8_9:
	add.s32 	%r53, %r19, 128;
	setp.ge.s32 	%p7, %r53, %r2;
	mul.wide.s32 	%rd31, %r53, 4;
	add.s64 	%rd12, %rd7, %rd31;
	add.s64 	%rd13, %rd8, %rd31;
	@%p7 bra 	$L__BB8_11;
	ld.global.u32 	%r54, [%rd12];
	cvt.rn.f32.s32 	%f2, %r54;
	st.global.f32 	[%rd13], %f2;
$L__BB8_11:
	add.s32 	%r55, %r19, 256;
	setp.ge.s32 	%p8, %r55, %r2;
	@%p8 bra 	$L__BB8_13;
	ld.global.u32 	%r56, [%rd12+512];
	cvt.rn.f32.s32 	%f3, %r56;
	st.global.f32 	[%rd13+512], %f3;
$L__BB8_13:
	add.s32 	%r57, %r19, 384;
	setp.ge.s32 	%p9, %r57, %r2;
	@%p9 bra 	$L__BB8_15;
	ld.global.u32 	%r58, [%rd12+1024];
	cvt.rn.f32.s32 	%f4, %r58;
	st.global.f32 	[%rd13+1024], %f4;
$L__BB8_15:
	add.s32 	%r59, %r19, 512;
	setp.ge.s32 	%p10, %r59, %r2;
	@%p10 bra 	$L__BB8_17;
	ld.global.u32 	%r60, [%rd12+1536];
	cvt.rn.f32.s32 	%f5, %r60;
	st.global.f32 	[%rd13+1536], %f5;
$L__BB8_17:
	add.s32 	%r61, %r19, 640;
	setp.ge.s32 	%p11, %r61, %r2;
	@%p11 bra 	$L__BB8_19;
	ld.global.u32 	%r62, [%rd12+2048];
	cvt.rn.f32.s32 	%f6, %r62;
	st.global.f32 	[%rd13+2048], %f6;
$L__BB8_19:
	add.s32 	%r63, %r19, 768;
	setp.ge.s32 	%p12, %r63, %r2;
	@%p12 bra 	$L__BB8_21;
	ld.global.u32 	%r64, [%rd12+2560];
	cvt.rn.f32.s32 	%f7, %r64;
	st.global.f32 	[%rd13+2560], %f7;
$L__BB8_21:
	add.s32 	%r65, %r19, 896;
	setp.ge.s32 	%p13, %r65, %r2;
	@%p13 bra 	$L__BB8_23;
	ld.global.u32 	%r66, [%rd12+3072];
	cvt.rn.f32.s32 	%f8, %r66;
	st.global.f32 	[%rd13+3072], %f8;
$L__BB8_23:
	add.s32 	%r116, %r116, 8;
	setp.eq.s32 	%p14, %r116, %r122;
	@%p14 bra 	$L__BB8_24;
	bra.uni 	$L__BB8_7;
$L__BB8_24:
	setp.eq.s32 	%p15, %r8, 0;
	@%p15 bra 	$L__BB8_58;
	and.b32  	%r35, %r47, 3;
	setp.lt.u32 	%p16, %r8, 4;
	@%p16 bra 	$L__BB8_35;
	shl.b32 	%r67, %r122, 7;
	add.s32 	%r36, %r67, %r4;
	setp.ge.s32 	%p17, %r36, %r2;
	@%p17 bra 	$L__BB8_28;
	mul.wide.s32 	%rd32, %r36, 4;
	add.s64 	%rd33, %rd7, %rd32;
	ld.global.u32 	%r68, [%rd33];
	cvt.rn.f32.s32 	%f9, %r68;
	add.s64 	%rd34, %rd8, %rd32;
	st.global.f32 	[%rd34], %f9;
$L__BB8_28:
	add.s32 	%r37, %r36, 128;
	setp.ge.s32 	%p18, %r37, %r2;
	@%p18 bra 	$L__BB8_30;
	mul.wide.s32 	%rd35, %r37, 4;
	add.s64 	%rd36, %rd7, %rd35;
	ld.global.u32 	%r69, [%rd36];
	cvt.rn.f32.s32 	%f10, %r69;
	add.s64 	%rd37, %rd8, %rd35;
	st.global.f32 	[%rd37], %f10;
$L__BB8_30:
	add.s32 	%r38, %r36, 256;
	setp.ge.s32 	%p19, %r38, %r2;
	@%p19 bra 	$L__BB8_32;
	mul.wide.s32 	%rd38, %r38, 4;
	add.s64 	%rd39, %rd7, %rd38;
	ld.global.u32 	%r70, [%rd39];
	cvt.rn.f32.s32 	%f11, %r70;
	add.s64 	%rd40, %rd8, %rd38;
	st.global.f32 	[%rd40], %f11;
$L__BB8_32:
	add.s32 	%r39, %r36, 384;
	setp.ge.s32 	%p20, %r39, %r2;
	@%p20 bra 	$L__BB8_34;
	mul.wide.s32 	%rd41, %r39, 4;
	add.s64 	%rd42, %rd7, %rd41;
	ld.global.u32 	%r71, [%rd42];
	cvt.rn.f32.s32 	%f12, %r71;
	add.s64 	%rd43, %rd8, %rd41;
	st.global.f32 	[%rd43], %f12;
$L__BB8_34:
	add.s32 	%r122, %r122, 4;
$L__BB8_35:
	setp.eq.s32 	%p21, %r35, 0;
	@%p21 bra 	$L__BB8_58;
	setp.eq.s32 	%p22, %r35, 1;
	@%p22 bra 	$L__BB8_42;
	shl.b32 	%r72, %r122, 7;
	add.s32 	%r42, %r72, %r4;
	setp.ge.s32 	%p23, %r42, %r2;
	@%p23 bra 	$L__BB8_39;
	mul.wide.s32 	%rd44, %r42, 4;
	add.s64 	%rd45, %rd7, %rd44;
	ld.global.u32 	%r73, [%rd45];
	cvt.rn.f32.s32 	%f13, %r73;
	add.s64 	%rd46, %rd8, %rd44;
	st.global.f32 	[%rd46], %f13;
$L__BB8_39:
	add.s32 	%r43, %r42, 128;
	setp.ge.s32 	%p24, %r43, %r2;
	@%p24 bra 	$L__BB8_41;
	mul.wide.s32 	%rd47, %r43, 4;
	add.s64 	%rd48, %rd7, %rd47;
	ld.global.u32 	%r74, [%rd48];
	cvt.rn.f32.s32 	%f14, %r74;
	add.s64 	%rd49, %rd8, %rd47;
	st.global.f32 	[%rd49], %f14;
$L__BB8_41:
	add.s32 	%r122, %r122, 2;
$L__BB8_42:
	and.b32  	%r75, %r47, 1;
	setp.eq.b32 	%p25, %r75, 1;
	not.pred 	%p26, %p25;
	@%p26 bra 	$L__BB8_58;
	shl.b32 	%r76, %r122, 7;
	add.s32 	%r46, %r76, %r4;
	setp.ge.s32 	%p27, %r46, %r2;
	@%p27 bra 	$L__BB8_58;
	mul.wide.s32 	%rd50, %r46, 4;
	add.s64 	%rd51, %rd7, %rd50;
	ld.global.u32 	%r77, [%rd51];
	cvt.rn.f32.s32 	%f15, %r77;
	add.s64 	%rd52, %rd8, %rd50;
	st.global.f32 	[%rd52], %f15;
	bra.uni 	$L__BB8_58;
$L__BB8_45:
	setp.lt.s32 	%p28, %r47, 1;
	@%p28 bra 	$L__BB8_58;
	and.b32  	%r10, %r47, 15;
	setp.lt.u32 	%p29, %r47, 16;
	mov.b32 	%r118, 0;
	@%p29 bra 	$L__BB8_49;
	and.b32  	%r118, %r47, 2147483632;
	neg.s32 	%r115, %r118;
	add.s32 	%r114, %r4, 1152;
	mul.wide.u32 	%rd53, %r4, 4;
	or.b64  	%rd71, %rd53, 4096;
$L__BB8_48:
	.pragma "nounroll";
	mul.wide.s32 	%rd54, %r114, 4;
	add.s64 	%rd55, %rd54, 1536;
	add.s64 	%rd56, %rd7, %rd71;
	ld.global.u32 	%r79, [%rd56+-4096];
	cvt.rn.f32.s32 	%f16, %r79;
	add.s64 	%rd57, %rd8, %rd71;
	st.global.f32 	[%rd57+-4096], %f16;
	ld.global.u32 	%r80, [%rd56+-3584];
	cvt.rn.f32.s32 	%f17, %r80;
	st.global.f32 	[%rd57+-3584], %f17;
	ld.global.u32 	%r81, [%rd56+-3072];
	cvt.rn.f32.s32 	%f18, %r81;
	st.global.f32 	[%rd57+-3072], %f18;
	ld.global.u32 	%r82, [%rd56+-2560];
	cvt.rn.f32.s32 	%f19, %r82;
	st.global.f32 	[%rd57+-2560], %f19;
	ld.global.u32 	%r83, [%rd56+-2048];
	cvt.rn.f32.s32 	%f20, %r83;
	st.global.f32 	[%rd57+-2048], %f20;
	ld.global.u32 	%r84, [%rd56+-1536];
	cvt.rn.f32.s32 	%f21, %r84;
	st.global.f32 	[%rd57+-1536], %f21;
	ld.global.u32 	%r85, [%rd56+-1024];
	cvt.rn.f32.s32 	%f22, %r85;
	st.global.f32 	[%rd57+-1024], %f22;
	ld.global.u32 	%r86, [%rd56+-512];
	cvt.rn.f32.s32 	%f23, %r86;
	st.global.f32 	[%rd57+-512], %f23;
	ld.global.u32 	%r87, [%rd56];
	cvt.rn.f32.s32 	%f24, %r87;
	st.global.f32 	[%rd57], %f24;
	add.s64 	%rd58, %rd7, %rd55;
	ld.global.u32 	%r88, [%rd58+-1536];
	cvt.rn.f32.s32 	%f25, %r88;
	add.s64 	%rd59, %rd8, %rd55;
	st.global.f32 	[%rd59+-1536], %f25;
	ld.global.u32 	%r89, [%rd58+-1024];
	cvt.rn.f32.s32 	%f26, %r89;
	st.global.f32 	[%rd59+-1024], %f26;
	ld.global.u32 	%r90, [%rd58+-512];
	cvt.rn.f32.s32 	%f27, %r90;
	st.global.f32 	[%rd59+-512], %f27;
	ld.global.u32 	%r91, [%rd58];
	cvt.rn.f32.s32 	%f28, %r91;
	st.global.f32 	[%rd59], %f28;
	ld.global.u32 	%r92, [%rd58+512];
	cvt.rn.f32.s32 	%f29, %r92;
	st.global.f32 	[%rd59+512], %f29;
	ld.global.u32 	%r93, [%rd58+1024];
	cvt.rn.f32.s32 	%f30, %r93;
	st.global.f32 	[%rd59+1024], %f30;
	ld.global.u32 	%r94, [%rd58+1536];
	cvt.rn.f32.s32 	%f31, %r94;
	st.global.f32 	[%rd59+1536], %f31;
	add.s32 	%r115, %r115, 16;
	add.s32 	%r114, %r114, 2048;
	add.s64 	%rd71, %rd71, 8192;
	setp.eq.s32 	%p30, %r115, 0;
	@%p30 bra 	$L__BB8_49;
	bra.uni 	$L__BB8_48;
$L__BB8_49:
	setp.eq.s32 	%p31, %r10, 0;
	@%p31 bra 	$L__BB8_58;
	and.b32  	%r22, %r47, 7;
	setp.lt.u32 	%p32, %r10, 8;
	@%p32 bra 	$L__BB8_52;
	shl.b32 	%r95, %r118, 7;
	add.s32 	%r96, %r95, %r4;
	mul.wide.s32 	%rd60, %r96, 4;
	add.s64 	%rd61, %rd7, %rd60;
	ld.global.u32 	%r97, [%rd61];
	cvt.rn.f32.s32 	%f32, %r97;
	add.s64 	%rd62, %rd8, %rd60;
	st.global.f32 	[%rd62], %f32;
	ld.global.u32 	%r98, [%rd61+512];
	cvt.rn.f32.s32 	%f33, %r98;
	st.global.f32 	[%rd62+512], %f33;
	ld.global.u32 	%r99, [%rd61+1024];
	cvt.rn.f32.s32 	%f34, %r99;
	st.global.f32 	[%rd62+1024], %f34;
	ld.global.u32 	%r100, [%rd61+1536];
	cvt.rn.f32.s32 	%f35, %r100;
	st.global.f32 	[%rd62+1536], %f35;
	ld.global.u32 	%r101, [%rd61+2048];
	cvt.rn.f32.s32 	%f36, %r101;
	st.global.f32 	[%rd62+2048], %f36;
	ld.global.u32 	%r102, [%rd61+2560];
	cvt.rn.f32.s32 	%f37, %r102;
	st.global.f32 	[%rd62+2560], %f37;
	ld.global.u32 	%r103, [%rd61+3072];
	cvt.rn.f32.s32 	%f38, %r103;
	st.global.f32 	[%rd62+3072], %f38;
	ld.global.u32 	%r104, [%rd61+3584];
	cvt.rn.f32.s32 	%f39, %r104;
	st.global.f32 	[%rd62+3584], %f39;
	add.s32 	%r118, %r118, 8;
$L__BB8_52:
	setp.eq.s32 	%p33, %r22, 0;
	@%p33 bra 	$L__BB8_58;
	and.b32  	%r25, %r47, 3;
	setp.lt.u32 	%p34, %r22, 4;
	@%p34 bra 	$L__BB8_55;
	shl.b32 	%r105, %r118, 7;
	add.s32 	%r106, %r105, %r4;
	mul.wide.s32 	%rd63, %r106, 4;
	add.s64 	%rd64, %rd7, %rd63;
	ld.global.u32 	%r107, [%rd64];
	cvt.rn.f32.s32 	%f40, %r107;
	add.s64 	%rd65, %rd8, %rd63;
	st.global.f32 	[%rd65], %f40;
	ld.global.u32 	%r108, [%rd64+512];
	cvt.rn.f32.s32 	%f41, %r108;
	st.global.f32 	[%rd65+512], %f41;
	ld.global.u32 	%r109, [%rd64+1024];
	cvt.rn.f32.s32 	%f42, %r109;
	st.global.f32 	[%rd65+1024], %f42;
	ld.global.u32 	%r110, [%rd64+1536];
	cvt.rn.f32.s32 	%f43, %r110;
	st.global.f32 	[%rd65+1536], %f43;
	add.s32 	%r118, %r118, 4;
$L__BB8_55:
	setp.eq.s32 	%p35, %r25, 0;
	@%p35 bra 	$L__BB8_58;
	shl.b32 	%r111, %r118, 7;
	add.s32 	%r121, %r4, %r111;
	neg.s32 	%r120, %r25;
$L__BB8_57:
	.pragma "nounroll";
	mul.wide.s32 	%rd67, %r121, 4;
	add.s64 	%rd68, %rd8, %rd67;
	add.s64 	%rd69, %rd7, %rd67;
	ld.global.u32 	%r112, [%rd69];
	cvt.rn.f32.s32 	%f44, %r112;
	st.global.f32 	[%rd68], %f44;
	add.s32 	%r121, %r121, 128;
	add.s32 	%r120, %r120, 1;
	setp.eq.s32 	%p36, %r120, 0;
	@%p36 bra 	$L__BB8_58;
	bra.uni 	$L__BB8_57;
$L__BB8_58:
	ret;

}


// ===== COMPILED SASS (sm_100) =====

	.target	sm_100

	.elftype	@"ET_EXEC"


//--------------------- .note.nv.tkinfo           --------------------------
	.section	.note.nv.tkinfo,"",@"SHT_NOTE"
	.sectionflags	@"SHF_NOTE_NV_TKINFO"
	.tkinfo
        /*0018*/ 	.word	0x00000002
        /*0030*/ 	.string	""
        /*0030*/ 	.string	"ptxas"
        /*0030*/ 	.string	"Cuda compilation tools, release 13.0, V13.0.88"
        /*0030*/ 	.string	"Build cuda_13.0.r13.0/compiler.36424714_0"
        /*0030*/ 	.string	"-arch sm_100 -m 64 "



//--------------------- .note.nv.cuinfo           --------------------------
	.section	.note.nv.cuinfo,"",@"SHT_NOTE"
	.sectionflags	@"SHF_NOTE_NV_CUINFO"
        /*0018*/ 	.short	0x0002
        /*001a*/ 	.short	0x0064
        /*001c*/ 	.short	0x0082
	.zero		2


//--------------------- .nv.info                  --------------------------
	.section	.nv.info,"",@"SHT_CUDA_INFO"
	.align	4


	//----- nvinfo : EIATTR_REGCOUNT
	.align		4
        /*0000*/ 	.byte	0x04, 0x2f
        /*0002*/ 	.short	(.L_44 - .L_43)
	.align		4
.L_43:
        /*0004*/ 	.word	index@(_ZN3cub18CUB_300001_SM_10006detail11EmptyKernelIvEEvv)
        /*0008*/ 	.word	0x00000004


	//----- nvinfo : EIATTR_FRAME_SIZE
	.align		4
.L_44:
        /*000c*/ 	.byte	0x04, 0x11
        /*000e*/ 	.short	(.L_46 - .L_45)
	.align		4
.L_45:
        /*0010*/ 	.word	index@(_ZN3cub18CUB_300001_SM_10006detail11EmptyKernelIvEEvv)
        /*0014*/ 	.word	0x00000000


	//----- nvinfo : EIATTR_REGCOUNT
	.align		4
.L_46:
        /*0018*/ 	.byte	0x04, 0x2f
        /*001a*/ 	.short	(.L_48 - .L_47)
	.align		4
.L_47:
        /*001c*/ 	.word	index@(_ZN3cub18CUB_300001_SM_10006detail6reduce28DeviceReduceSingleTileKernelINS2_10policy_hubIljN4cuda3std3__44plusIlEEE10Policy1000EN6thrust24THRUST_300001_SM_1000_NS18transform_iteratorINSD_6detail14equal_to_valueIiEENSF_15normal_iteratorINSD_10device_ptrIfEEEEllEEPljS9_llNS7_10__identityEEEvT0_T1_T2_T3_T4_T6_)
        /*0020*/ 	.word	0x00000028


	//----- nvinfo : EIATTR_FRAME_SIZE
	.align		4
.L_48:
        /*0024*/ 	.byte	0x04, 0x11
        /*0026*/ 	.short	(.L_50 - .L_49)
	.align		4
.L_49:
        /*0028*/ 	.word	index@(_ZN3cub18CUB_300001_SM_10006detail6reduce28DeviceReduceSingleTileKernelINS2_10policy_hubIljN4cuda3std3__44plusIlEEE10Policy1000EN6thrust24THRUST_300001_SM_1000_NS18transform_iteratorINSD_6detail14equal_to_valueIiEENSF_15normal_iteratorINSD_10device_ptrIfEEEEllEEPljS9_llNS7_10__identityEEEvT0_T1_T2_T3_T4_T6_)
        /*002c*/ 	.word	0x00000000


	//----- nvinfo : EIATTR_REGCOUNT
	.align		4
.L_50:
        /*0030*/ 	.byte	0x04, 0x2f
        /*0032*/ 	.short	(.L_52 - .L_51)
	.align		4
.L_51:
        /*0034*/ 	.word	index@(_ZN3cub18CUB_300001_SM_10006detail6reduce18DeviceReduceKernelINS2_10policy_hubIljN4cuda3std3__44plusIlEEE10Policy1000EN6thrust24THRUST_300001_SM_1000_NS18transform_iteratorINSD_6detail14equal_to_valueIiEENSF_15normal_iteratorINSD_10device_ptrIfEEEEllEEjS9_lNS7_10__identityEEEvT0_PT3_T1_NS0_13GridEvenShareISR_EET2_T4_)
        /*0038*/ 	.word	0x00000020


	//----- nvinfo : EIATTR_FRAME_SIZE
	.align		4
.L_52:
        /*003c*/ 	.byte	0x04, 0x11
        /*003e*/ 	.short	(.L_54 - .L_53)
	.align		4
.L_53:
        /*0040*/ 	.word	index@(_ZN3cub18CUB_300001_SM_10006detail6reduce18DeviceReduceKernelINS2_10policy_hubIljN4cuda3std3__44plusIlEEE10Policy1000EN6thrust24THRUST_300001_SM_1000_NS18transform_iteratorINSD_6detail14equal_to_valueIiEENSF_15normal_iteratorINSD_10device_ptrIfEEEEllEEjS9_lNS7_10__identityEEEvT0_PT3_T1_NS0_13GridEvenShareISR_EET2_T4_)
        /*0044*/ 	.word	0x00000000


	//----- nvinfo : EIATTR_REGCOUNT
	.align		4
.L_54:
        /*0048*/ 	.byte	0x04, 0x2f
        /*004a*/ 	.short	(.L_56 - .L_55)
	.align		4
.L_55:
        /*004c*/ 	.word	index@(_ZN3cub18CUB_300001_SM_10006detail6reduce28DeviceReduceSingleTileKernelINS2_10policy_hubIljN4cuda3std3__44plusIlEEE10Policy1000EPlSC_iS9_llNS7_10__identityEEEvT0_T1_T2_T3_T4_T6_)
        /*0050*/ 	.word	0x00000030


	//----- nvinfo : EIATTR_FRAME_SIZE
	.align		4
.L_56:
        /*0054*/ 	.byte	0x04, 0x11
        /*0056*/ 	.short	(.L_58 - .L_57)
	.align		4
.L_57:
        /*0058*/ 	.word	index@(_ZN3cub18CUB_300001_SM_10006detail6reduce28DeviceReduceSingleTileKernelINS2_10policy_hubIljN4cuda3std3__44plusIlEEE10Policy1000EPlSC_iS9_llNS7_10__identityEEEvT0_T1_T2_T3_T4_T6_)
        /*005c*/ 	.word	0x00000000


	//----- nvinfo : EIATTR_REGCOUNT
	.align		4
.L_58:
        /*0060*/ 	.byte	0x04, 0x2f
        /*0062*/ 	.short	(.L_60 - .L_59)
	.align		4
.L_59:
        /*0064*/ 	.word	index@(_ZN3cub18CUB_300001_SM_10006detail6reduce28DeviceReduceSingleTileKernelINS2_10policy_hubIlyN4cuda3std3__44plusIlEEE10Policy1000EN6thrust24THRUST_300001_SM_1000_NS18transform_iteratorINSD_6detail14equal_to_valueIiEENSF_15normal_iteratorINSD_10device_ptrIfEEEEllEEPlyS9_llNS7_10__identityEEEvT0_T1_T2_T3_T4_T6_)
        /*0068*/ 	.word	0x00000028


	//----- nvinfo : EIATTR_FRAME_SIZE
	.align		4
.L_60:
        /*006c*/ 	.byte	0x04, 0x11
        /*006e*/ 	.short	(.L_62 - .L_61)
	.align		4
.L_61:
        /*0070*/ 	.word	index@(_ZN3cub18CUB_300001_SM_10006detail6reduce28DeviceReduceSingleTileKernelINS2_10policy_hubIlyN4cuda3std3__44plusIlEEE10Policy1000EN6thrust24THRUST_300001_SM_1000_NS18transform_iteratorINSD_6detail14equal_to_valueIiEENSF_15normal_iteratorINSD_10device_ptrIfEEEEllEEPlyS9_llNS7_10__identityEEEvT0_T1_T2_T3_T4_T6_)
        /*0074*/ 	.word	0x00000000


	//----- nvinfo : EIATTR_REGCOUNT
	.align		4
.L_62:
        /*0078*/ 	.byte	0x04, 0x2f
        /*007a*/ 	.short	(.L_64 - .L_63)
	.align		4
.L_63:
        /*007c*/ 	.word	index@(_ZN3cub18CUB_300001_SM_10006detail6reduce18DeviceReduceKernelINS2_10policy_hubIlyN4cuda3std3__44plusIlEEE10Policy1000EN6thrust24THRUST_300001_SM_1000_NS18transform_iteratorINSD_6detail14equal_to_valueIiEENSF_15normal_iteratorINSD_10device_ptrIfEEEEllEEyS9_lNS7_10__identityEEEvT0_PT3_T1_NS0_13GridEvenShareISR_EET2_T4_)
        /*0080*/ 	.word	0x00000020


	//----- nvinfo : EIATTR_FRAME_SIZE
	.align		4
.L_64:
        /*0084*/ 	.byte	0x04, 0x11
        /*0086*/ 	.short	(.L_66 - .L_65)
	.align		4
.L_65:
        /*0088*/ 	.word	index@(_ZN3cub18CUB_300001_SM_10006detail6reduce18DeviceReduceKernelINS2_10policy_hubIlyN4cuda3std3__44plusIlEEE10Policy1000EN6thrust24THRUST_300001_SM_1000_NS18transform_iteratorINSD_6detail14equal_to_valueIiEENSF_15normal_iteratorINSD_10device_ptrIfEEEEllEEyS9_lNS7_10__identityEEEvT0_PT3_T1_NS0_13GridEvenShareISR_EET2_T4_)
        /*008c*/ 	.word	0x00000000


	//----- nvinfo : EIATTR_REGCOUNT
	.align		4
.L_66:
        /*0090*/ 	.byte	0x04, 0x2f
        /*0092*/ 	.short	(.L_68 - .L_67)
	.align		4
.L_67:
        /*0094*/ 	.word	index@(_ZN3cub18CUB_300001_SM_10006detail6reduce28DeviceReduceSingleTileKernelINS2_10policy_hubIlyN4cuda3std3__44plusIlEEE10Policy1000EPlSC_iS9_llNS7_10__identityEEEvT0_T1_T2_T3_T4_T6_)
        /*0098*/ 	.word	0x00000030


	//----- nvinfo : EIATTR_FRAME_SIZE
	.align		4
.L_68:
        /*009c*/ 	.byte	0x04, 0x11
        /*009e*/ 	.short	(.L_70 - .L_69)
	.align		4
.L_69:
        /*00a0*/ 	.word	index@(_ZN3cub18CUB_300001_SM_10006detail6reduce28DeviceReduceSingleTileKernelINS2_10policy_hubIlyN4cuda3std3__44plusIlEEE10Policy1000EPlSC_iS9_llNS7_10__identityEEEvT0_T1_T2_T3_T4_T6_)
        /*00a4*/ 	.word	0x00000000


	//----- nvinfo : EIATTR_REGCOUNT
	.align		4
.L_70:
        /*00a8*/ 	.byte	0x04, 0x2f
        /*00aa*/ 	.short	(.L_72 - .L_71)
	.align		4
.L_71:
        /*00ac*/ 	.word	index@(_ZN3cub18CUB_300001_SM_10006detail9transform16transform_kernelINS2_10policy_hubILb1EN4cuda3std3__45tupleIJN6thrust24THRUST_300001_SM_1000_NS7pointerIiNSA_8cuda_cub3tagENSA_11use_defaultESE_EEEEEE10policy1000EiNS7_10__identityENSA_10device_ptrIfEEJPiEEEvT0_iT1_T2_DpNS2_10kernel_argIT3_EE)
        /*00b0*/ 	.word	0x0000001c


	//----- nvinfo : EIATTR_FRAME_SIZE
	.align		4
.L_72:
        /*00b4*/ 	.byte	0x04, 0x11
        /*00b6*/ 	.short	(.L_74 - .L_73)
	.align		4
.L_73:
        /*00b8*/ 	.word	index@(_ZN3cub18CUB_300001_SM_10006detail9transform16transform_kernelINS2_10policy_hubILb1EN4cuda3std3__45tupleIJN6thrust24THRUST_300001_SM_1000_NS7pointerIiNSA_8cuda_cub3tagENSA_11use_defaultESE_EEEEEE10policy1000EiNS7_10__identityENSA_10device_ptrIfEEJPiEEEvT0_iT1_T2_DpNS2_10kernel_argIT3_EE)
        /*00bc*/ 	.word	0x00000000


	//----- nvinfo : EIATTR_REGCOUNT
	.align		4
.L_74:
        /*00c0*/ 	.byte	0x04, 0x2f
        /*00c2*/ 	.short	(.L_76 - .L_75)
	.align		4
.L_75:
        /*00c4*/ 	.word	index@(_ZN3cub18CUB_300001_SM_10006detail9transform16transform_kernelINS2_10policy_hubILb1EN4cuda3std3__45tupleIJN6thrust24THRUST_300001_SM_1000_NS7pointerIiNSA_8cuda_cub3tagENSA_11use_defaultESE_EEEEEE10policy1000ElNS7_10__identityENSA_10device_ptrIfEEJPiEEEvT0_iT1_T2_DpNS2_10kernel_argIT3_EE)
        /*00c8*/ 	.word	0x0000001c


	//----- nvinfo : EIATTR_FRAME_SIZE
	.align		4
.L_76:
        /*00cc*/ 	.byte	0x04, 0x11
        /*00ce*/ 	.short	(.L_78 - .L_77)
	.align		4
.L_77:
        /*00d0*/ 	.word	index@(_ZN3cub18CUB_300001_SM_10006detail9transform16transform_kernelINS2_10policy_hubILb1EN4cuda3std3__45tupleIJN6thrust24THRUST_300001_SM_1000_NS7pointerIiNSA_8cuda_cub3tagENSA_11use_defaultESE_EEEEEE10policy1000ElNS7_10__identityENSA_10device_ptrIfEEJPiEEEvT0_iT1_T2_DpNS2_10kernel_argIT3_EE)
        /*00d4*/ 	.word	0x00000000


	//----- nvinfo : EIATTR_MIN_STACK_SIZE
	.align		4
.L_78:
        /*00d8*/ 	.byte	0x04, 0x12
        /*00da*/ 	.short	(.L_80 - .L_79)
	.align		4
.L_79:
        /*00dc*/ 	.word	index@(_ZN3cub18CUB_300001_SM_10006detail9transform16transform_kernelINS2_10policy_hubILb1EN4cuda3std3__45tupleIJN6thrust24THRUST_300001_SM_1000_NS7pointerIiNSA_8cuda_cub3tagENSA_11use_defaultESE_EEEEEE10policy1000ElNS7_10__identityENSA_10device_ptrIfEEJPiEEEvT0_iT1_T2_DpNS2_10kernel_argIT3_EE)
        /*00e0*/ 	.word	0x00000000


	//----- nvinfo : EIATTR_MIN_STACK_SIZE
	.align		4
.L_80:
        /*00e4*/ 	.byte	0x04, 0x12
        /*00e6*/ 	.short	(.L_82 - .L_81)
	.align		4
.L_81:
        /*00e8*/ 	.word	index@(_ZN3cub18CUB_300001_SM_10006detail9transform16transform_kernelINS2_10policy_hubILb1EN4cuda3std3__45tupleIJN6thrust24THRUST_300001_SM_1000_NS7pointerIiNSA_8cuda_cub3tagENSA_11use_defaultESE_EEEEEE10policy1000EiNS7_10__identityENSA_10device_ptrIfEEJPiEEEvT0_iT1_T2_DpNS2_10kernel_argIT3_EE)
        /*00ec*/ 	.word	0x00000000


	//----- nvinfo : EIATTR_MIN_STACK_SIZE
	.align		4
.L_82:
        /*00f0*/ 	.byte	0x04, 0x12
        /*00f2*/ 	.short	(.L_84 - .L_83)
	.align		4
.L_83:
        /*00f4*/ 	.word	index@(_ZN3cub18CUB_300001_SM_10006detail6reduce28DeviceReduceSingleTileKernelINS2_10policy_hubIlyN4cuda3std3__44plusIlEEE10Policy1000EPlSC_iS9_llNS7_10__identityEEEvT0_T1_T2_T3_T4_T6_)
        /*00f8*/ 	.word	0x00000000


	//----- nvinfo : EIATTR_MIN_STACK_SIZE
	.align		4
.L_84:
        /*00fc*/ 	.byte	0x04, 0x12
        /*00fe*/ 	.short	(.L_86 - .L_85)
	.align		4
.L_85:
        /*0100*/ 	.word	index@(_ZN3cub18CUB_300001_SM_10006detail6reduce18DeviceReduceKernelINS2_10policy_hubIlyN4cuda3std3__44plusIlEEE10Policy1000EN6thrust24THRUST_300001_SM_1000_NS18transform_iteratorINSD_6detail14equal_to_valueIiEENSF_15normal_iteratorINSD_10device_ptrIfEEEEllEEyS9_lNS7_10__identityEEEvT0_PT3_T1_NS0_13GridEvenShareISR_EET2_T4_)
        /*0104*/ 	.word	0x00000000


	//----- nvinfo : EIATTR_MIN_STACK_SIZE
	.align		4
.L_86:
        /*0108*/ 	.byte	0x04, 0x12
        /*010a*/ 	.short	(.L_88 - .L_87)
	.align		4
.L_87:
        /*010c*/ 	.word	index@(_ZN3cub18CUB_300001_SM_10006detail6reduce28DeviceReduceSingleTileKernelINS2_10policy_hubIlyN4cuda3std3__44plusIlEEE10Policy1000EN6thrust24THRUST_300001_SM_1000_NS18transform_iteratorINSD_6detail14equal_to_valueIiEENSF_15normal_iteratorINSD_10device_ptrIfEEEEllEEPlyS9_llNS7_10__identityEEEvT0_T1_T2_T3_T4_T6_)
        /*0110*/ 	.word	0x00000000


	//----- nvinfo : EIATTR_MIN_STACK_SIZE
	.align		4
.L_88:
        /*0114*/ 	.byte	0x04, 0x12
        /*0116*/ 	.short	(.L_90 - .L_89)
	.align		4
.L_89:
        /*0118*/ 	.word	index@(_ZN3cub18CUB_300001_SM_10006detail6reduce28DeviceReduceSingleTileKernelINS2_10policy_hubIljN4cuda3std3__44plusIlEEE10Policy1000EPlSC_iS9_llNS7_10__identityEEEvT0_T1_T2_T3_T4_T6_)
        /*011c*/ 	.word	0x00000000


	//----- nvinfo : EIATTR_MIN_STACK_SIZE
	.align		4
.L_90:
        /*0120*/ 	.byte	0x04, 0x12
        /*0122*/ 	.short	(.L_92 - .L_91)
	.align		4
.L_91:
        /*0124*/ 	.word	index@(_ZN3cub18CUB_300001_SM_10006detail6reduce18DeviceReduceKernelINS2_10policy_hubIljN4cuda3std3__44plusIlEEE10Policy1000EN6thrust24THRUST_300001_SM_1000_NS18transform_iteratorINSD_6detail14equal_to_valueIiEENSF_15normal_iteratorINSD_10device_ptrIfEEEEllEEjS9_lNS7_10__identityEEEvT0_PT3_T1_NS0_13GridEvenShareISR_EET2_T4_)
        /*0128*/ 	.word	0x00000000


	//----- nvinfo : EIATTR_MIN_STACK_SIZE
	.align		4
.L_92:
        /*012c*/ 	.byte	0x04, 0x12
        /*012e*/ 	.short	(.L_94 - .L_93)
	.align		4
.L_93:
        /*0130*/ 	.word	index@(_ZN3cub18CUB_300001_SM_10006detail6reduce28DeviceReduceSingleTileKernelINS2_10policy_hubIljN4cuda3std3__44plusIlEEE10Policy1000EN6thrust24THRUST_300001_SM_1000_NS18transform_iteratorINSD_6detail14equal_to_valueIiEENSF_15normal_iteratorINSD_10device_ptrIfEEEEllEEPljS9_llNS7_10__identityEEEvT0_T1_T2_T3_T4_T6_)
        /*0134*/ 	.word	0x00000000


	//----- nvinfo : EIATTR_MIN_STACK_SIZE
	.align		4
.L_94:
        /*0138*/ 	.byte	0x04, 0x12
        /*013a*/ 	.short	(.L_96 - .L_95)
	.align		4
.L_95:
        /*013c*/ 	.word	index@(_ZN3cub18CUB_300001_SM_10006detail11EmptyKernelIvEEvv)
        /*0140*/ 	.word	0x00000000
.L_96:


//--------------------- .nv.compat                --------------------------
	.section	.nv.compat,"",@"SHT_CUDA_COMPAT_INFO"
	.align	4
        /*0000*/ 	.byte	0x02, 0x09, 0x00, 0x00, 0x02, 0x02, 0x01, 0x00, 0x02, 0x05, 0x05, 0x00, 0x03, 0x07, 0x01, 0x01
        /*0010*/ 	.byte	0x02, 0x03, 0x00, 0x00, 0x02, 0x06, 0x01, 0x00, 0x04, 0x0b, 0x08, 0x00, 0x09, 0x00, 0x00, 0x00
        /*0020*/ 	.byte	0x00, 0x00, 0x00, 0x00


//--------------------- .nv.info._ZN3cub18CUB_300001_SM_10006detail9transform16transform_kernelINS2_10policy_hubILb1EN4cuda3std3__45tupleIJN6thrust24THRUST_300001_SM_1000_NS7pointerIiNSA_8cuda_cub3tagENSA_11use_defaultESE_EEEEEE10policy1000ElNS7_10__identityENSA_10device_ptrIfEEJPiEEEvT0_iT1_T2_DpNS2_10kernel_argIT3_EE --------------------------
	.section	.nv.info._ZN3cub18CUB_300001_SM_10006detail9transform16transform_kernelINS2_10policy_hubILb1EN4cuda3std3__45tupleIJN6thrust24THRUST_300001_SM_1000_NS7pointerIiNSA_8cuda_cub3tagENSA_11use_defaultESE_EEEEEE10policy1000ElNS7_10__identityENSA_10device_ptrIfEEJPiEEEvT0_iT1_T2_DpNS2_10kernel_argIT3_EE,"",@"SHT_CUDA_INFO"
	.sectionflags	@""
	.align	4


	//----- nvinfo : EIATTR_CUDA_API_VERSION
	.align		4
        /*0000*/ 	.byte	0x04, 0x37
        /*0002*/ 	.short	(.L_98 - .L_97)
.L_97:
        /*0004*/ 	.word	0x00000082


	//----- nvinfo : EIATTR_KPARAM_INFO
	.align		4
.L_98:
        /*0008*/ 	.byte	0x04, 0x17
        /*000a*/ 	.short	(.L_100 - .L_99)
.L_99:
        /*000c*/ 	.word	0x00000000
        /*0010*/ 	.short	0x0004
        /*0012*/ 	.short	0x0018
        /*0014*/ 	.byte	0x00, 0xf0, 0x41, 0x00


	//----- nvinfo : EIATTR_KPARAM_INFO
	.align		4
.L_100:
        /*0018*/ 	.byte	0x04, 0x17
        /*001a*/ 	.short	(.L_102 - .L_101)
.L_101:
        /*001c*/ 	.word	0x00000000
        /*0020*/ 	.short	0x0003
        /*0022*/ 	.short	0x0010
        /*0024*/ 	.byte	0x00, 0xf0, 0x21, 0x00


	//----- nvinfo : EIATTR_KPARAM_INFO
	.align		4
.L_102:
        /*0028*/ 	.byte	0x04, 0x17
        /*002a*/ 	.short	(.L_104 - .L_103)
.L_103:
        /*002c*/ 	.word	0x00000000
        /*0030*/ 	.short	0x0002
        /*0032*/ 	.short	0x000c
        /*0034*/ 	.byte	0x00, 0xf0, 0x05, 0x00


	//----- nvinfo : EIATTR_KPARAM_INFO
	.align		4
.L_104:
        /*0038*/ 	.byte	0x04, 0x17
        /*003a*/ 	.short	(.L_106 - .L_105)
.L_105:
        /*003c*/ 	.word	0x00000000
        /*0040*/ 	.short	0x0001
        /*0042*/ 	.short	0x0008
        /*0044*/ 	.byte	0x00, 0xf0, 0x11, 0x00


	//----- nvinfo : EIATTR_KPARAM_INFO
	.align		4
.L_106:
        /*0048*/ 	.byte	0x04, 0x17
        /*004a*/ 	.short	(.L_108 - .L_107)
.L_107:
        /*004c*/ 	.word	0x00000000
        /*0050*/ 	.short	0x0000
        /*0052*/ 	.short	0x0000
        /*0054*/ 	.byte	0x00, 0xf0, 0x21, 0x00


	//----- nvinfo : EIATTR_SPARSE_MMA_MASK
	.align		4
.L_108:
        /*0058*/ 	.byte	0x03, 0x50
        /*005a*/ 	.short	0x0000


	//----- nvinfo : EIATTR_MAXREG_COUNT
	.align		4
        /*005c*/ 	.byte	0x03, 0x1b
        /*005e*/ 	.short	0x00ff


	//----- nvinfo : EIATTR_MERCURY_ISA_VERSION
	.align		4
        /*0060*/ 	.byte	0x03, 0x5f
        /*0062*/ 	.short	0x0101


	//----- nvinfo : EIATTR_VRC_CTA_INIT_COUNT
	.align		4
        /*0064*/ 	.byte	0x02, 0x4a
	.zero		1
	.zero		1


	//----- nvinfo : EIATTR_EXIT_INSTR_OFFSETS
	.align		4
        /*0068*/ 	.byte	0x04, 0x1c
        /*006a*/ 	.short	(.L_110 - .L_109)


	//   ....[0]....
.L_109:
        /*006c*/ 	.word	0x000002a0


	//   ....[1]....
        /*0070*/ 	.word	0x00000a30


	//   ....[2]....
        /*0074*/ 	.word	0x00000c60


	//   ....[3]....
        /*0078*/ 	.word	0x00000da0


	//   ....[4]....
        /*007c*/ 	.word	0x00000dd0


	//   ....[5]....
        /*0080*/ 	.word	0x00000e30


	//   ....[6]....
        /*0084*/ 	.word	0x00000e50


	//   ....[7]....
        /*0088*/ 	.word	0x00001310


	//   ....[8]....
        /*008c*/ 	.word	0x00001520


	//   ....[9]....
        /*0090*/ 	.word	0x00001670


	//   ....[10]....
        /*0094*/ 	.word	0x00001710


	//----- nvinfo : EIATTR_MAX_THREADS
	.align		4
.L_110:
        /*0098*/ 	.byte	0x04, 0x05
        /*009a*/ 	.short	(.L_112 - .L_111)
.L_111:
        /*009c*/ 	.word	0x00000080
        /*00a0*/ 	.word	0x00000001
        /*00a4*/ 	.word	0x00000001


	//----- nvinfo : EIATTR_CRS_STACK_SIZE
	.align		4
.L_112:
        /*00a8*/ 	.byte	0x04, 0x1e
        /*00aa*/ 	.short	(.L_114 - .L_113)
.L_113:
        /*00ac*/ 	.word	0x00000000


	//----- nvinfo : EIATTR_CBANK_PARAM_SIZE
	.align		4
.L_114:
        /*00b0*/ 	.byte	0x03, 0x19
        /*00b2*/ 	.short	0x0028


	//----- nvinfo : EIATTR_PARAM_CBANK
	.align		4
        /*00b4*/ 	.byte	0x04, 0x0a
        /*00b6*/ 	.short	(.L_116 - .L_115)
	.align		4
.L_115:
        /*00b8*/ 	.word	index@(.nv.constant0._ZN3cub18CUB_300001_SM_10006detail9transform16transform_kernelINS2_10policy_hubILb1EN4cuda3std3__45tupleIJN6thrust24THRUST_300001_SM_1000_NS7pointerIiNSA_8cuda_cub3tagENSA_11use_defaultESE_EEEEEE10policy1000ElNS7_10__identityENSA_10device_ptrIfEEJPiEEEvT0_iT1_T2_DpNS2_10kernel_argIT3_EE)
        /*00bc*/ 	.short	0x0380
        /*00be*/ 	.short	0x0028


	//----- nvinfo : EIATTR_SW_WAR
	.align		4
.L_116:
        /*00c0*/ 	.byte	0x04, 0x36
        /*00c2*/ 	.short	(.L_118 - .L_117)
.L_117:
        /*00c4*/ 	.word	0x00000008
.L_118:


//--------------------- .nv.info._ZN3cub18CUB_300001_SM_10006detail9transform16transform_kernelINS2_10policy_hubILb1EN4cuda3std3__45tupleIJN6thrust24THRUST_300001_SM_1000_NS7pointerIiNSA_8cuda_cub3tagENSA_11use_defaultESE_EEEEEE10policy1000EiNS7_10__identityENSA_10device_ptrIfEEJPiEEEvT0_iT1_T2_DpNS2_10kernel_argIT3_EE --------------------------
	.section	.nv.info._ZN3cub18CUB_300001_SM_10006detail9transform16transform_kernelINS2_10policy_hubILb1EN4cuda3std3__45tupleIJN6thrust24THRUST_300001_SM_1000_NS7pointerIiNSA_8cuda_cub3tagENSA_11use_defaultESE_EEEEEE10policy1000EiNS7_10__identityENSA_10device_ptrIfEEJPiEEEvT0_iT1_T2_DpNS2_10kernel_argIT3_EE,"",@"SHT_CUDA_INFO"
	.sectionflags	@""
	.align	4


	//----- nvinfo : EIATTR_CUDA_API_VERSION
	.align		4
        /*0000*/ 	.byte	0x04, 0x37
        /*0002*/ 	.short	(.L_120 - .L_119)
.L_119:
        /*0004*/ 	.word	0x00000082


	//----- nvinfo : EIATTR_KPARAM_INFO
	.align		4
.L_120:
        /*0008*/ 	.byte	0x04, 0x17
        /*000a*/ 	.short	(.L_122 - .L_121)
.L_121:
        /*000c*/ 	.word	0x00000000
        /*0010*/ 	.short	0x0004
        /*0012*/ 	.short	0x0018
        /*0014*/ 	.byte	0x00, 0xf0, 0x41, 0x00


	//----- nvinfo : EIATTR_KPARAM_INFO
	.align		4
.L_122:
        /*0018*/ 	.byte	0x04, 0x17
        /*001a*/ 	.short	(.L_124 - .L_123)
.L_123:
        /*001c*/ 	.word	0x00000000
        /*0020*/ 	.short	0x0003
        /*0022*/ 	.short	0x0010
        /*0024*/ 	.byte	0x00, 0xf0, 0x21, 0x00


	//----- nvinfo : EIATTR_KPARAM_INFO
	.align		4
.L_124:
        /*0028*/ 	.byte	0x04, 0x17
        /*002a*/ 	.short	(.L_126 - .L_125)
.L_125:
        /*002c*/ 	.word	0x00000000
        /*0030*/ 	.short	0x0002
        /*0032*/ 	.short	0x0008
        /*0034*/ 	.byte	0x00, 0xf0, 0x05, 0x00


	//----- nvinfo : EIATTR_KPARAM_INFO
	.align		4
.L_126:
        /*0038*/ 	.byte	0x04, 0x17
        /*003a*/ 	.short	(.L_128 - .L_127)
.L_127:
        /*003c*/ 	.word	0x00000000
        /*0040*/ 	.short	0x0001
        /*0042*/ 	.short	0x0004
        /*0044*/ 	.byte	0x00, 0xf0, 0x11, 0x00


	//----- nvinfo : EIATTR_KPARAM_INFO
	.align		4
.L_128:
        /*0048*/ 	.byte	0x04, 0x17
        /*004a*/ 	.short	(.L_130 - .L_129)
.L_129:
        /*004c*/ 	.word	0x00000000
        /*0050*/ 	.short	0x0000
        /*0052*/ 	.short	0x0000
        /*0054*/ 	.byte	0x00, 0xf0, 0x11, 0x00


	//----- nvinfo : EIATTR_SPARSE_MMA_MASK
	.align		4
.L_130:
        /*0058*/ 	.byte	0x03, 0x50
        /*005a*/ 	.short	0x0000


	//----- nvinfo : EIATTR_MAXREG_COUNT
	.align		4
        /*005c*/ 	.byte	0x03, 0x1b
        /*005e*/ 	.short	0x00ff


	//----- nvinfo : EIATTR_MERCURY_ISA_VERSION
	.align		4
        /*0060*/ 	.byte	0x03, 0x5f
        /*0062*/ 	.short	0x0101


	//----- nvinfo : EIATTR_VRC_CTA_INIT_COUNT
	.align		4
        /*0064*/ 	.byte	0x02, 0x4a
	.zero		1
	.zero		1


	//----- nvinfo : EIATTR_EXIT_INSTR_OFFSETS
	.align		4
        /*0068*/ 	.byte	0x04, 0x1c
        /*006a*/ 	.short	(.L_132 - .L_131)


	//   ....[0]....
.L_131:
        /*006c*/ 	.word	0x000001f0


	//   ....[1]....
        /*0070*/ 	.word	0x000006b0


	//   ....[2]....
        /*0074*/ 	.word	0x000008d0


	//   ....[3]....
        /*0078*/ 	.word	0x00000a20


	//   ....[4]....
        /*007c*/ 	.word	0x00000ae0


	//   ....[5]....
        /*0080*/ 	.word	0x00000b00


	//   ....[6]....
        /*0084*/ 	.word	0x00000ea0


	//   ....[7]....
        /*0088*/ 	.word	0x000010d0


	//   ....[8]....
        /*008c*/ 	.word	0x00001210


	//   ....[9]....
        /*0090*/ 	.word	0x00001240


	//   ....[10]....
        /*0094*/ 	.word	0x000012a0


	//----- nvinfo : EIATTR_MAX_THREADS
	.align		4
.L_132:
        /*0098*/ 	.byte	0x04, 0x05
        /*009a*/ 	.short	(.L_134 - .L_133)
.L_133:
        /*009c*/ 	.word	0x00000080
        /*00a0*/ 	.word	0x00000001
        /*00a4*/ 	.word	0x00000001


	//----- nvinfo : EIATTR_CRS_STACK_SIZE
	.align		4
.L_134:
        /*00a8*/ 	.byte	0x04, 0x1e
        /*00aa*/ 	.short	(.L_136 - .L_135)
.L_135:
        /*00ac*/ 	.word	0x00000000


	//----- nvinfo : EIATTR_CBANK_PARAM_SIZE
	.align		4
.L_136:
        /*00b0*/ 	.byte	0x03, 0x19
        /*00b2*/ 	.short	0x0028


	//----- nvinfo : EIATTR_PARAM_CBANK
	.align		4
        /*00b4*/ 	.byte	0x04, 0x0a
        /*00b6*/ 	.short	(.L_138 - .L_137)
	.align		4
.L_137:
        /*00b8*/ 	.word	index@(.nv.constant0._ZN3cub18CUB_300001_SM_10006detail9transform16transform_kernelINS2_10policy_hubILb1EN4cuda3std3__45tupleIJN6thrust24THRUST_300001_SM_1000_NS7pointerIiNSA_8cuda_cub3tagENSA_11use_defaultESE_EEEEEE10policy1000EiNS7_10__identityENSA_10device_ptrIfEEJPiEEEvT0_iT1_T2_DpNS2_10kernel_argIT3_EE)
        /*00bc*/ 	.short	0x0380
        /*00be*/ 	.short	0x0028


	//----- nvinfo : EIATTR_SW_WAR
	.align		4
.L_138:
        /*00c0*/ 	.byte	0x04, 0x36
        /*00c2*/ 	.short	(.L_140 - .L_139)
.L_139:
        /*00c4*/ 	.word	0x00000008
.L_140:


//--------------------- .nv.info._ZN3cub18CUB_300001_SM_10006detail6reduce28DeviceReduceSingleTileKernelINS2_10policy_hubIlyN4cuda3std3__44plusIlEEE10Policy1000EPlSC_iS9_llNS7_10__identityEEEvT0_T1_T2_T3_T4_T6_ --------------------------
	.section	.nv.info._ZN3cub18CUB_300001_SM_10006detail6reduce28DeviceReduceSingleTileKernelINS2_10policy_hubIlyN4cuda3std3__44plusIlEEE10Policy1000EPlSC_iS9_llNS7_10__identityEEEvT0_T1_T2_T3_T4_T6_,"",@"SHT_CUDA_INFO"
	.sectionflags	@""
	.align	4


	//----- nvinfo : EIATTR_CUDA_API_VERSION
	.align		4
        /*0000*/ 	.byte	0x04, 0x37
        /*0002*/ 	.short	(.L_142 - .L_141)
.L_141:
        /*0004*/ 	.word	0x00000082


	//----- nvinfo : EIATTR_KPARAM_INFO
	.align		4
.L_142:
        /*0008*/ 	.byte	0x04, 0x17
        /*000a*/ 	.short	(.L_144 - .L_143)
.L_143:
        /*000c*/ 	.word	0x00000000
        /*0010*/ 	.short	0x0005
        /*0012*/ 	.short	0x0020
        /*0014*/ 	.byte	0x00, 0xf0, 0x05, 0x00


	//----- nvinfo : EIATTR_KPARAM_INFO
	.align		4
.L_144:
        /*0018*/ 	.byte	0x04, 0x17
        /*001a*/ 	.short	(.L_146 - .L_145)
.L_145:
        /*001c*/ 	.word	0x00000000
        /*0020*/ 	.short	0x0004
        /*0022*/ 	.short	0x0018
        /*0024*/ 	.byte	0x00, 0xf0, 0x21, 0x00


	//----- nvinfo : EIATTR_KPARAM_INFO
	.align		4
.L_146:
        /*0028*/ 	.byte	0x04, 0x17
        /*002a*/ 	.short	(.L_148 - .L_147)
.L_147:
        /*002c*/ 	.word	0x00000000
        /*0030*/ 	.short	0x0003
        /*0032*/ 	.short	0x0014
        /*0034*/ 	.byte	0x00, 0xf0, 0x05, 0x00


	//----- nvinfo : EIATTR_KPARAM_INFO
	.align		4
.L_148:
        /*0038*/ 	.byte	0x04, 0x17
        /*003a*/ 	.short	(.L_150 - .L_149)
.L_149:
        /*003c*/ 	.word	0x00000000
        /*0040*/ 	.short	0x0002
        /*0042*/ 	.short	0x0010
        /*0044*/ 	.byte	0x00, 0xf0, 0x11, 0x00


	//----- nvinfo : EIATTR_KPARAM_INFO
	.align		4
.L_150:
        /*0048*/ 	.byte	0x04, 0x17
        /*004a*/ 	.short	(.L_152 - .L_151)
.L_151:
        /*004c*/ 	.word	0x00000000
        /*0050*/ 	.short	0x0001
        /*0052*/ 	.short	0x0008
        /*0054*/ 	.byte	0x00, 0xf5, 0x21, 0x00


	//----- nvinfo : EIATTR_KPARAM_INFO
	.align		4
.L_152:
        /*0058*/ 	.byte	0x04, 0x17
        /*005a*/ 	.short	(.L_154 - .L_153)
.L_153:
        /*005c*/ 	.word	0x00000000
        /*0060*/ 	.short	0x0000
        /*0062*/ 	.short	0x0000
        /*0064*/ 	.byte	0x00, 0xf5, 0x21, 0x00


	//----- nvinfo : EIATTR_SPARSE_MMA_MASK
	.align		4
.L_154:
        /*0068*/ 	.byte	0x03, 0x50
        /*006a*/ 	.short	0x0000


	//----- nvinfo : EIATTR_MAXREG_COUNT
	.align		4
        /*006c*/ 	.byte	0x03, 0x1b
        /*006e*/ 	.short	0x0080


	//----- nvinfo : EIATTR_NUM_BARRIERS
	.align		4
        /*0070*/ 	.byte	0x02, 0x4c
        /*0072*/ 	.byte	0x01
	.zero		1


	//----- nvinfo : EIATTR_MERCURY_ISA_VERSION
	.align		4
        /*0074*/ 	.byte	0x03, 0x5f
        /*0076*/ 	.short	0x0101


	//----- nvinfo : EIATTR_COOP_GROUP_MASK_REGIDS
	.align		4
        /*0078*/ 	.byte	0x04, 0x29
        /*007a*/ 	.short	(.L_156 - .L_155)


	//   ....[0]....
.L_155:
        /*007c*/ 	.word	0xffffffff


	//   ....[1]....
        /*0080*/ 	.word	0xffffffff


	//   ....[2]....
        /*0084*/ 	.word	0xffffffff


	//   ....[3]....
        /*0088*/ 	.word	0xffffffff


	//   ....[4]....
        /*008c*/ 	.word	0xffffffff


	//   ....[5]....
        /*0090*/ 	.word	0xffffffff


	//   ....[6]....
        /*0094*/ 	.word	0xffffffff


	//   ....[7]....
        /*0098*/ 	.word	0xffffffff


	//   ....[8]....
        /*009c*/ 	.word	0xffffffff


	//   ....[9]....
        /*00a0*/ 	.word	0xffffffff


	//   ....[10]....
        /*00a4*/ 	.word	0xffffffff


	//   ....[11]....
        /*00a8*/ 	.word	0xffffffff


	//   ....[12]....
        /*00ac*/ 	.word	0xffffffff


	//   ....[13]....
        /*00b0*/ 	.word	0xffffffff


	//   ....[14]....
        /*00b4*/ 	.word	0xffffffff


	//   ....[15]....
        /*00b8*/ 	.word	0xffffffff


	//   ....[16]....
        /*00bc*/ 	.word	0xffffffff


	//   ....[17]....
        /*00c0*/ 	.word	0xffffffff


	//   ....[18]....
        /*00c4*/ 	.word	0xffffffff


	//   ....[19]....
        /*00c8*/ 	.word	0xffffffff


	//   ....[20]....
        /*00cc*/ 	.word	0xffffffff


	//   ....[21]....
        /*00d0*/ 	.word	0xffffffff


	//   ....[22]....
        /*00d4*/ 	.word	0xffffffff


	//   ....[23]....
        /*00d8*/ 	.word	0xffffffff


	//   ....[24]....
        /*00dc*/ 	.word	0xffffffff


	//   ....[25]....
        /*00e0*/ 	.word	0xffffffff


	//   ....[26]....
        /*00e4*/ 	.word	0xffffffff


	//   ....[27]....
        /*00e8*/ 	.word	0xffffffff


	//   ....[28]....
        /*00ec*/ 	.word	0xffffffff


	//   ....[29]....
        /*00f0*/ 	.word	0xffffffff


	//----- nvinfo : EIATTR_COOP_GROUP_INSTR_OFFSETS
	.align		4
.L_156:
        /*00f4*/ 	.byte	0x04, 0x28
        /*00f6*/ 	.short	(.L_158 - .L_157)


	//   ....[0]....
.L_157:
        /*00f8*/ 	.word	0x00000970


	//   ....[1]....
        /*00fc*/ 	.word	0x00000980


	//   ....[2]....
        /*0100*/ 	.word	0x000009e0


	//   ....[3]....
        /*0104*/ 	.word	0x00000a00


	//   ....[4]....
        /*0108*/ 	.word	0x00000a50


	//   ....[5]....
        /*010c*/ 	.word	0x00000a70


	//   ....[6]....
        /*0110*/ 	.word	0x00000ab0


	//   ....[7]....
        /*0114*/ 	.word	0x00000af0


	//   ....[8]....
        /*0118*/ 	.word	0x00000b40


	//   ....[9]....
        /*011c*/ 	.word	0x00000b80


	//   ....[10]....
        /*0120*/ 	.word	0x00000e80


	//   ....[11]....
        /*0124*/ 	.word	0x00000e90


	//   ....[12]....
        /*0128*/ 	.word	0x00000f10


	//   ....[13]....
        /*012c*/ 	.word	0x00000f30


	//   ....[14]....
        /*0130*/ 	.word	0x00000f70


	//   ....[15]....
        /*0134*/ 	.word	0x00000fb0


	//   ....[16]....
        /*0138*/ 	.word	0x00001010


	//   ....[17]....
        /*013c*/ 	.word	0x00001040


	//   ....[18]....
        /*0140*/ 	.word	0x00001080


	//   ....[19]....
        /*0144*/ 	.word	0x000010c0


	//   ....[20]....
        /*0148*/ 	.word	0x000021b0


	//   ....[21]....
        /*014c*/ 	.word	0x000021c0


	//   ....[22]....
        /*0150*/ 	.word	0x00002240


	//   ....[23]....
        /*0154*/ 	.word	0x00002250


	//   ....[24]....
        /*0158*/ 	.word	0x000022b0


	//   ....[25]....
        /*015c*/ 	.word	0x000022d0


	//   ....[26]....
        /*0160*/ 	.word	0x00002310


	//   ....[27]....
        /*0164*/ 	.word	0x00002340


	//   ....[28]....
        /*0168*/ 	.word	0x00002380


	//   ....[29]....
        /*016c*/ 	.word	0x000023e0


	//----- nvinfo : EIATTR_VRC_CTA_INIT_COUNT
	.align		4
.L_158:
        /*0170*/ 	.byte	0x02, 0x4a
	.zero		1
	.zero		1


	//----- nvinfo : EIATTR_EXIT_INSTR_OFFSETS
	.align		4
        /*0174*/ 	.byte	0x04, 0x1c
        /*0176*/ 	.short	(.L_160 - .L_159)


	//   ....[0]....
.L_159:
        /*0178*/ 	.word	0x00000080


	//   ....[1]....
        /*017c*/ 	.word	0x000000c0


	//   ....[2]....
        /*0180*/ 	.word	0x00002650


	//   ....[3]....
        /*0184*/ 	.word	0x000026b0


	//----- nvinfo : EIATTR_MAX_THREADS
	.align		4
.L_160:
        /*0188*/ 	.byte	0x04, 0x05
        /*018a*/ 	.short	(.L_162 - .L_161)
.L_161:
        /*018c*/ 	.word	0x00000200
        /*0190*/ 	.word	0x00000001
        /*0194*/ 	.word	0x00000001


	//----- nvinfo : EIATTR_CRS_STACK_SIZE
	.align		4
.L_162:
        /*0198*/ 	.byte	0x04, 0x1e
        /*019a*/ 	.short	(.L_164 - .L_163)
.L_163:
        /*019c*/ 	.word	0x00000000


	//----- nvinfo : EIATTR_CBANK_PARAM_SIZE
	.align		4
.L_164:
        /*01a0*/ 	.byte	0x03, 0x19
        /*01a2*/ 	.short	0x0021


	//----- nvinfo : EIATTR_PARAM_CBANK
	.align		4
        /*01a4*/ 	.byte	0x04, 0x0a
        /*01a6*/ 	.short	(.L_166 - .L_165)
	.align		4
.L_165:
        /*01a8*/ 	.word	index@(.nv.constant0._ZN3cub18CUB_300001_SM_10006detail6reduce28DeviceReduceSingleTileKernelINS2_10policy_hubIlyN4cuda3std3__44plusIlEEE10Policy1000EPlSC_iS9_llNS7_10__identityEEEvT0_T1_T2_T3_T4_T6_)
        /*01ac*/ 	.short	0x0380
        /*01ae*/ 	.short	0x0021


	//----- nvinfo : EIATTR_SW_WAR
	.align		4
.L_166:
        /*01b0*/ 	.byte	0x04, 0x36
        /*01b2*/ 	.short	(.L_168 - .L_167)
.L_167:
        /*01b4*/ 	.word	0x00000008
.L_168:


//--------------------- .nv.info._ZN3cub18CUB_300001_SM_10006detail6reduce18DeviceReduceKernelINS2_10policy_hubIlyN4cuda3std3__44plusIlEEE10Policy1000EN6thrust24THRUST_300001_SM_1000_NS18transform_iteratorINSD_6detail14equal_to_valueIiEENSF_15normal_iteratorINSD_10device_ptrIfEEEEllEEyS9_lNS7_10__identityEEEvT0_PT3_T1_NS0_13GridEvenShareISR_EET2_T4_ --------------------------
	.section	.nv.info._ZN3cub18CUB_300001_SM_10006detail6reduce18DeviceReduceKernelINS2_10policy_hubIlyN4cuda3std3__44plusIlEEE10Policy1000EN6thrust24THRUST_300001_SM_1000_NS18transform_iteratorINSD_6detail14equal_to_valueIiEENSF_15normal_iteratorINSD_10device_ptrIfEEEEllEEyS9_lNS7_10__identityEEEvT0_PT3_T1_NS0_13GridEvenShareISR_EET2_T4_,"",@"SHT_CUDA_INFO"
	.sectionflags	@""
	.align	4


	//----- nvinfo : EIATTR_CUDA_API_VERSION
	.align		4
        /*0000*/ 	.byte	0x04, 0x37
        /*0002*/ 	.short	(.L_170 - .L_169)
.L_169:
        /*0004*/ 	.word	0x00000082


	//----- nvinfo : EIATTR_KPARAM_INFO
	.align		4
.L_170:
        /*0008*/ 	.byte	0x04, 0x17
        /*000a*/ 	.short	(.L_172 - .L_171)
.L_171:
        /*000c*/ 	.word	0x00000000
        /*0010*/ 	.short	0x0005
        /*0012*/ 	.short	0x0069
        /*0014*/ 	.byte	0x00, 0xf0, 0x05, 0x00


	//----- nvinfo : EIATTR_KPARAM_INFO
	.align		4
.L_172:
        /*0018*/ 	.byte	0x04, 0x17
        /*001a*/ 	.short	(.L_174 - .L_173)
.L_173:
        /*001c*/ 	.word	0x00000000
        /*0020*/ 	.short	0x0004
        /*0022*/ 	.short	0x0068
        /*0024*/ 	.byte	0x00, 0xf0, 0x05, 0x00


	//----- nvinfo : EIATTR_KPARAM_INFO
	.align		4
.L_174:
        /*0028*/ 	.byte	0x04, 0x17
        /*002a*/ 	.short	(.L_176 - .L_175)
.L_175:
        /*002c*/ 	.word	0x00000000
        /*0030*/ 	.short	0x0003
        /*0032*/ 	.short	0x0020
        /*0034*/ 	.byte	0x00, 0xf0, 0x21, 0x01


	//----- nvinfo : EIATTR_KPARAM_INFO
	.align		4
.L_176:
        /*0038*/ 	.byte	0x04, 0x17
        /*003a*/ 	.short	(.L_178 - .L_177)
.L_177:
        /*003c*/ 	.word	0x00000000
        /*0040*/ 	.short	0x0002
        /*0042*/ 	.short	0x0018
        /*0044*/ 	.byte	0x00, 0xf0, 0x21, 0x00


	//----- nvinfo : EIATTR_KPARAM_INFO
	.align		4
.L_178:
        /*0048*/ 	.byte	0x04, 0x17
        /*004a*/ 	.short	(.L_180 - .L_179)
.L_179:
        /*004c*/ 	.word	0x00000000
        /*0050*/ 	.short	0x0001
        /*0052*/ 	.short	0x0010
        /*0054*/ 	.byte	0x00, 0xf5, 0x21, 0x00


	//----- nvinfo : EIATTR_KPARAM_INFO
	.align		4
.L_180:
        /*0058*/ 	.byte	0x04, 0x17
        /*005a*/ 	.short	(.L_182 - .L_181)
.L_181:
        /*005c*/ 	.word	0x00000000
        /*0060*/ 	.short	0x0000
        /*0062*/ 	.short	0x0000
        /*0064*/ 	.byte	0x00, 0xf0, 0x41, 0x00


	//----- nvinfo : EIATTR_SPARSE_MMA_MASK
	.align		4
.L_182:
        /*0068*/ 	.byte	0x03, 0x50
        /*006a*/ 	.short	0x0000


	//----- nvinfo : EIATTR_MAXREG_COUNT
	.align		4
        /*006c*/ 	.byte	0x03, 0x1b
        /*006e*/ 	.short	0x0080


	//----- nvinfo : EIATTR_NUM_BARRIERS
	.align		4
        /*0070*/ 	.byte	0x02, 0x4c
        /*0072*/ 	.byte	0x01
	.zero		1


	//----- nvinfo : EIATTR_MERCURY_ISA_VERSION
	.align		4
        /*0074*/ 	.byte	0x03, 0x5f
        /*0076*/ 	.short	0x0101


	//----- nvinfo : EIATTR_COOP_GROUP_MASK_REGIDS
	.align		4
        /*0078*/ 	.byte	0x04, 0x29
        /*007a*/ 	.short	(.L_184 - .L_183)


	//   ....[0]....
.L_183:
        /*007c*/ 	.word	0xffffffff


	//   ....[1]....
        /*0080*/ 	.word	0xffffffff


	//   ....[2]....
        /*0084*/ 	.word	0xffffffff


	//   ....[3]....
        /*0088*/ 	.word	0xffffffff


	//   ....[4]....
        /*008c*/ 	.word	0xffffffff


	//   ....[5]....
        /*0090*/ 	.word	0xffffffff


	//   ....[6]....
        /*0094*/ 	.word	0xffffffff


	//   ....[7]....
        /*0098*/ 	.word	0xffffffff


	//   ....[8]....
        /*009c*/ 	.word	0xffffffff


	//   ....[9]....
        /*00a0*/ 	.word	0xffffffff


	//   ....[10]....
        /*00a4*/ 	.word	0xffffffff


	//   ....[11]....
        /*00a8*/ 	.word	0xffffffff


	//   ....[12]....
        /*00ac*/ 	.word	0xffffffff


	//   ....[13]....
        /*00b0*/ 	.word	0xffffffff


	//   ....[14]....
        /*00b4*/ 	.word	0xffffffff


	//   ....[15]....
        /*00b8*/ 	.word	0xffffffff


	//   ....[16]....
        /*00bc*/ 	.word	0xffffffff


	//   ....[17]....
        /*00c0*/ 	.word	0xffffffff


	//   ....[18]....
        /*00c4*/ 	.word	0xffffffff


	//   ....[19]....
        /*00c8*/ 	.word	0xffffffff


	//   ....[20]....
        /*00cc*/ 	.word	0xffffffff


	//   ....[21]....
        /*00d0*/ 	.word	0xffffffff


	//   ....[22]....
        /*00d4*/ 	.word	0xffffffff


	//   ....[23]....
        /*00d8*/ 	.word	0xffffffff


	//   ....[24]....
        /*00dc*/ 	.word	0xffffffff


	//   ....[25]....
        /*00e0*/ 	.word	0xffffffff


	//   ....[26]....
        /*00e4*/ 	.word	0xffffffff


	//   ....[27]....
        /*00e8*/ 	.word	0xffffffff


	//   ....[28]....
        /*00ec*/ 	.word	0xffffffff


	//   ....[29]....
        /*00f0*/ 	.word	0xffffffff


	//----- nvinfo : EIATTR_COOP_GROUP_INSTR_OFFSETS
	.align		4
.L_184:
        /*00f4*/ 	.byte	0x04, 0x28
        /*00f6*/ 	.short	(.L_186 - .L_185)


	//   ....[0]....
.L_185:
        /*00f8*/ 	.word	0x00000dd0


	//   ....[1]....
        /*00fc*/ 	.word	0x00000de0


	//   ....[2]....
        /*0100*/ 	.word	0x00000e40


	//   ....[3]....
        /*0104*/ 	.word	0x00000e60


	//   ....[4]....
        /*0108*/ 	.word	0x00000eb0


	//   ....[5]....
        /*010c*/ 	.word	0x00000ed0


	//   ....[6]....
        /*0110*/ 	.word	0x00000f10


	//   ....[7]....
        /*0114*/ 	.word	0x00000f50


	//   ....[8]....
        /*0118*/ 	.word	0x00000fc0


	//   ....[9]....
        /*011c*/ 	.word	0x00000ff0


	//   ....[10]....
        /*0120*/ 	.word	0x000012f0


	//   ....[11]....
        /*0124*/ 	.word	0x00001300


	//   ....[12]....
        /*0128*/ 	.word	0x00001380


	//   ....[13]....
        /*012c*/ 	.word	0x000013a0


	//   ....[14]....
        /*0130*/ 	.word	0x000013f0


	//   ....[15]....
        /*0134*/ 	.word	0x00001450


	//   ....[16]....
        /*0138*/ 	.word	0x00001490


	//   ....[17]....
        /*013c*/ 	.word	0x000014c0


	//   ....[18]....
        /*0140*/ 	.word	0x00001510


	//   ....[19]....
        /*0144*/ 	.word	0x00001570


	//   ....[20]....
        /*0148*/ 	.word	0x00002e00


	//   ....[21]....
        /*014c*/ 	.word	0x00002e10


	//   ....[22]....
        /*0150*/ 	.word	0x00002e90


	//   ....[23]....
        /*0154*/ 	.word	0x00002ea0


	//   ....[24]....
        /*0158*/ 	.word	0x00002f00


	//   ....[25]....
        /*015c*/ 	.word	0x00002f30


	//   ....[26]....
        /*0160*/ 	.word	0x00002f80


	//   ....[27]....
        /*0164*/ 	.word	0x00002fb0


	//   ....[28]....
        /*0168*/ 	.word	0x00003000


	//   ....[29]....
        /*016c*/ 	.word	0x00003050


	//----- nvinfo : EIATTR_VRC_CTA_INIT_COUNT
	.align		4
.L_186:
        /*0170*/ 	.byte	0x02, 0x4a
	.zero		1
	.zero		1


	//----- nvinfo : EIATTR_EXIT_INSTR_OFFSETS
	.align		4
        /*0174*/ 	.byte	0x04, 0x1c
        /*0176*/ 	.short	(.L_188 - .L_187)


	//   ....[0]....
.L_187:
        /*0178*/ 	.word	0x000032b0


	//   ....[1]....
        /*017c*/ 	.word	0x00003320


	//----- nvinfo : EIATTR_MAX_THREADS
	.align		4
.L_188:
        /*0180*/ 	.byte	0x04, 0x05
        /*0182*/ 	.short	(.L_190 - .L_189)
.L_189:
        /*0184*/ 	.word	0x00000200
        /*0188*/ 	.word	0x00000001
        /*018c*/ 	.word	0x00000001


	//----- nvinfo : EIATTR_CRS_STACK_SIZE
	.align		4
.L_190:
        /*0190*/ 	.byte	0x04, 0x1e
        /*0192*/ 	.short	(.L_192 - .L_191)
.L_191:
        /*0194*/ 	.word	0x00000000


	//----- nvinfo : EIATTR_CBANK_PARAM_SIZE
	.align		4
.L_192:
        /*0198*/ 	.byte	0x03, 0x19
        /*019a*/ 	.short	0x006a


	//----- nvinfo : EIATTR_PARAM_CBANK
	.align		4
        /*019c*/ 	.byte	0x04, 0x0a
        /*019e*/ 	.short	(.L_194 - .L_193)
	.align		4
.L_193:
        /*01a0*/ 	.word	index@(.nv.constant0._ZN3cub18CUB_300001_SM_10006detail6reduce18DeviceReduceKernelINS2_10policy_hubIlyN4cuda3std3__44plusIlEEE10Policy1000EN6thrust24THRUST_300001_SM_1000_NS18transform_iteratorINSD_6detail14equal_to_valueIiEENSF_15normal_iteratorINSD_10device_ptrIfEEEEllEEyS9_lNS7_10__identityEEEvT0_PT3_T1_NS0_13GridEvenShareISR_EET2_T4_)
        /*01a4*/ 	.short	0x0380
        /*01a6*/ 	.short	0x006a


	//----- nvinfo : EIATTR_SW_WAR
	.align		4
.L_194:
        /*01a8*/ 	.byte	0x04, 0x36
        /*01aa*/ 	.short	(.L_196 - .L_195)
.L_195:
        /*01ac*/ 	.word	0x00000008
.L_196:


//--------------------- .nv.info._ZN3cub18CUB_300001_SM_10006detail6reduce28DeviceReduceSingleTileKernelINS2_10policy_hubIlyN4cuda3std3__44plusIlEEE10Policy1000EN6thrust24THRUST_300001_SM_1000_NS18transform_iteratorINSD_6detail14equal_to_valueIiEENSF_15normal_iteratorINSD_10device_ptrIfEEEEllEEPlyS9_llNS7_10__identityEEEvT0_T1_T2_T3_T4_T6_ --------------------------
	.section	.nv.info._ZN3cub18CUB_300001_SM_10006detail6reduce28DeviceReduceSingleTileKernelINS2_10policy_hubIlyN4cuda3std3__44plusIlEEE10Policy1000EN6thrust24THRUST_300001_SM_1000_NS18transform_iteratorINSD_6detail14equal_to_valueIiEENSF_15normal_iteratorINSD_10device_ptrIfEEEEllEEPlyS9_llNS7_10__identityEEEvT0_T1_T2_T3_T4_T6_,"",@"SHT_CUDA_INFO"
	.sectionflags	@""
	.align	4


	//----- nvinfo : EIATTR_CUDA_API_VERSION
	.align		4
        /*0000*/ 	.byte	0x04, 0x37
        /*0002*/ 	.short	(.L_198 - .L_197)
.L_197:
        /*0004*/ 	.word	0x00000082


	//----- nvinfo : EIATTR_KPARAM_INFO
	.align		4
.L_198:
        /*0008*/ 	.byte	0x04, 0x17
        /*000a*/ 	.short	(.L_200 - .L_199)
.L_199:
        /*000c*/ 	.word	0x00000000
        /*0010*/ 	.short	0x0005
        /*0012*/ 	.short	0x0030
        /*0014*/ 	.byte	0x00, 0xf0, 0x05, 0x00


	//----- nvinfo : EIATTR_KPARAM_INFO
	.align		4
.L_200:
        /*0018*/ 	.byte	0x04, 0x17
        /*001a*/ 	.short	(.L_202 - .L_201)
.L_201:
        /*001c*/ 	.word	0x00000000
        /*0020*/ 	.short	0x0004
        /*0022*/ 	.short	0x0028
        /*0024*/ 	.byte	0x00, 0xf0, 0x21, 0x00


	//----- nvinfo : EIATTR_KPARAM_INFO
	.align		4
.L_202:
        /*0028*/ 	.byte	0x04, 0x17
        /*002a*/ 	.short	(.L_204 - .L_203)
.L_203:
        /*002c*/ 	.word	0x00000000
        /*0030*/ 	.short	0x0003
        /*0032*/ 	.short	0x0020
        /*0034*/ 	.byte	0x00, 0xf0, 0x05, 0x00


	//----- nvinfo : EIATTR_KPARAM_INFO
	.align		4
.L_204:
        /*0038*/ 	.byte	0x04, 0x17
        /*003a*/ 	.short	(.L_206 - .L_205)
.L_205:
        /*003c*/ 	.word	0x00000000
        /*0040*/ 	.short	0x0002
        /*0042*/ 	.short	0x0018
        /*0044*/ 	.byte	0x00, 0xf0, 0x21, 0x00


	//----- nvinfo : EIATTR_KPARAM_INFO
	.align		4
.L_206:
        /*0048*/ 	.byte	0x04, 0x17
        /*004a*/ 	.short	(.L_208 - .L_207)
.L_207:
        /*004c*/ 	.word	0x00000000
        /*0050*/ 	.short	0x0001
        /*0052*/ 	.short	0x0010
        /*0054*/ 	.byte	0x00, 0xf5, 0x21, 0x00


	//----- nvinfo : EIATTR_KPARAM_INFO
	.align		4
.L_208:
        /*0058*/ 	.byte	0x04, 0x17
        /*005a*/ 	.short	(.L_210 - .L_209)
.L_209:
        /*005c*/ 	.word	0x00000000
        /*0060*/ 	.short	0x0000
        /*0062*/ 	.short	0x0000
        /*0064*/ 	.byte	0x00, 0xf0, 0x41, 0x00


	//----- nvinfo : EIATTR_SPARSE_MMA_MASK
	.align		4
.L_210:
        /*0068*/ 	.byte	0x03, 0x50
        /*006a*/ 	.short	0x0000


	//----- nvinfo : EIATTR_MAXREG_COUNT
	.align		4
        /*006c*/ 	.byte	0x03, 0x1b
        /*006e*/ 	.short	0x0080


	//----- nvinfo : EIATTR_NUM_BARRIERS
	.align		4
        /*0070*/ 	.byte	0x02, 0x4c
        /*0072*/ 	.byte	0x01
	.zero		1


	//----- nvinfo : EIATTR_MERCURY_ISA_VERSION
	.align		4
        /*0074*/ 	.byte	0x03, 0x5f
        /*0076*/ 	.short	0x0101


	//----- nvinfo : EIATTR_COOP_GROUP_MASK_REGIDS
	.align		4
        /*0078*/ 	.byte	0x04, 0x29
        /*007a*/ 	.short	(.L_212 - .L_211)


	//   ....[0]....
.L_211:
        /*007c*/ 	.word	0xffffffff


	//   ....[1]....
        /*0080*/ 	.word	0xffffffff


	//   ....[2]....
        /*0084*/ 	.word	0xffffffff


	//   ....[3]....
        /*0088*/ 	.word	0xffffffff


	//   ....[4]....
        /*008c*/ 	.word	0xffffffff


	//   ....[5]....
        /*0090*/ 	.word	0xffffffff


	//   ....[6]....
        /*0094*/ 	.word	0xffffffff


	//   ....[7]....
        /*0098*/ 	.word	0xffffffff


	//   ....[8]....
        /*009c*/ 	.word	0xffffffff


	//   ....[9]....
        /*00a0*/ 	.word	0xffffffff


	//   ....[10]....
        /*00a4*/ 	.word	0xffffffff


	//   ....[11]....
        /*00a8*/ 	.word	0xffffffff


	//   ....[12]....
        /*00ac*/ 	.word	0xffffffff


	//   ....[13]....
        /*00b0*/ 	.word	0xffffffff


	//   ....[14]....
        /*00b4*/ 	.word	0xffffffff


	//   ....[15]....
        /*00b8*/ 	.word	0xffffffff


	//   ....[16]....
        /*00bc*/ 	.word	0xffffffff


	//   ....[17]....
        /*00c0*/ 	.word	0xffffffff


	//   ....[18]....
        /*00c4*/ 	.word	0xffffffff


	//   ....[19]....
        /*00c8*/ 	.word	0xffffffff


	//   ....[20]....
        /*00cc*/ 	.word	0xffffffff


	//   ....[21]....
        /*00d0*/ 	.word	0xffffffff


	//   ....[22]....
        /*00d4*/ 	.word	0xffffffff


	//   ....[23]....
        /*00d8*/ 	.word	0xffffffff


	//   ....[24]....
        /*00dc*/ 	.word	0xffffffff


	//   ....[25]....
        /*00e0*/ 	.word	0xffffffff


	//   ....[26]....
        /*00e4*/ 	.word	0xffffffff


	//   ....[27]....
        /*00e8*/ 	.word	0xffffffff


	//   ....[28]....
        /*00ec*/ 	.word	0xffffffff


	//   ....[29]....
        /*00f0*/ 	.word	0xffffffff


	//----- nvinfo : EIATTR_COOP_GROUP_INSTR_OFFSETS
	.align		4
.L_212:
        /*00f4*/ 	.byte	0x04, 0x28
        /*00f6*/ 	.short	(.L_214 - .L_213)


	//   ....[0]....
.L_213:
        /*00f8*/ 	.word	0x00000d40


	//   ....[1]....
        /*00fc*/ 	.word	0x00000d50


	//   ....[2]....
        /*0100*/ 	.word	0x00000db0


	//   ....[3]....
        /*0104*/ 	.word	0x00000dd0


	//   ....[4]....
        /*0108*/ 	.word	0x00000e20


	//   ....[5]....
        /*010c*/ 	.word	0x00000e40


	//   ....[6]....
        /*0110*/ 	.word	0x00000e80


	//   ....[7]....
        /*0114*/ 	.word	0x00000ec0


	//   ....[8]....
        /*0118*/ 	.word	0x00000f10


	//   ....[9]....
        /*011c*/ 	.word	0x00000f50


	//   ....[10]....
        /*0120*/ 	.word	0x00001250


	//   ....[11]....
        /*0124*/ 	.word	0x00001260


	//   ....[12]....
        /*0128*/ 	.word	0x000012e0


	//   ....[13]....
        /*012c*/ 	.word	0x00001300


	//   ....[14]....
        /*0130*/ 	.word	0x00001350


	//   ....[15]....
        /*0134*/ 	.word	0x000013b0


	//   ....[16]....
        /*0138*/ 	.word	0x000013f0


	//   ....[17]....
        /*013c*/ 	.word	0x00001420


	//   ....[18]....
        /*0140*/ 	.word	0x00001470


	//   ....[19]....
        /*0144*/ 	.word	0x000014d0


	//   ....[20]....
        /*0148*/ 	.word	0x00002c10


	//   ....[21]....
        /*014c*/ 	.word	0x00002c20


	//   ....[22]....
        /*0150*/ 	.word	0x00002ca0


	//   ....[23]....
        /*0154*/ 	.word	0x00002cb0


	//   ....[24]....
        /*0158*/ 	.word	0x00002d10


	//   ....[25]....
        /*015c*/ 	.word	0x00002d30


	//   ....[26]....
        /*0160*/ 	.word	0x00002d70


	//   ....[27]....
        /*0164*/ 	.word	0x00002da0


	//   ....[28]....
        /*0168*/ 	.word	0x00002df0


	//   ....[29]....
        /*016c*/ 	.word	0x00002e40


	//----- nvinfo : EIATTR_VRC_CTA_INIT_COUNT
	.align		4
.L_214:
        /*0170*/ 	.byte	0x02, 0x4a
	.zero		1
	.zero		1


	//----- nvinfo : EIATTR_EXIT_INSTR_OFFSETS
	.align		4
        /*0174*/ 	.byte	0x04, 0x1c
        /*0176*/ 	.short	(.L_216 - .L_215)


	//   ....[0]....
.L_215:
        /*0178*/ 	.word	0x000000a0


	//   ....[1]....
        /*017c*/ 	.word	0x000000e0


	//   ....[2]....
        /*0180*/ 	.word	0x000030a0


	//   ....[3]....
        /*0184*/ 	.word	0x00003100


	//----- nvinfo : EIATTR_MAX_THREADS
	.align		4
.L_216:
        /*0188*/ 	.byte	0x04, 0x05
        /*018a*/ 	.short	(.L_218 - .L_217)
.L_217:
        /*018c*/ 	.word	0x00000200
        /*0190*/ 	.word	0x00000001
        /*0194*/ 	.word	0x00000001


	//----- nvinfo : EIATTR_CRS_STACK_SIZE
	.align		4
.L_218:
        /*0198*/ 	.byte	0x04, 0x1e
        /*019a*/ 	.short	(.L_220 - .L_219)
.L_219:
        /*019c*/ 	.word	0x00000000


	//----- nvinfo : EIATTR_CBANK_PARAM_SIZE
	.align		4
.L_220:
        /*01a0*/ 	.byte	0x03, 0x19
        /*01a2*/ 	.short	0x0031


	//----- nvinfo : EIATTR_PARAM_CBANK
	.align		4
        /*01a4*/ 	.byte	0x04, 0x0a
        /*01a6*/ 	.short	(.L_222 - .L_221)
	.align		4
.L_221:
        /*01a8*/ 	.word	index@(.nv.constant0._ZN3cub18CUB_300001_SM_10006detail6reduce28DeviceReduceSingleTileKernelINS2_10policy_hubIlyN4cuda3std3__44plusIlEEE10Policy1000EN6thrust24THRUST_300001_SM_1000_NS18transform_iteratorINSD_6detail14equal_to_valueIiEENSF_15normal_iteratorINSD_10device_ptrIfEEEEllEEPlyS9_llNS7_10__identityEEEvT0_T1_T2_T3_T4_T6_)
        /*01ac*/ 	.short	0x0380
        /*01ae*/ 	.short	0x0031


	//----- nvinfo : EIATTR_SW_WAR
	.align		4
.L_222:
        /*01b0*/ 	.byte	0x04, 0x36
        /*01b2*/ 	.short	(.L_224 - .L_223)
.L_223:
        /*01b4*/ 	.word	0x00000008
.L_224:


//--------------------- .nv.info._ZN3cub18CUB_300001_SM_10006detail6reduce28DeviceReduceSingleTileKernelINS2_10policy_hubIljN4cuda3std3__44plusIlEEE10Policy1000EPlSC_iS9_llNS7_10__identityEEEvT0_T1_T2_T3_T4_T6_ --------------------------
	.section	.nv.info._ZN3cub18CUB_300001_SM_10006detail6reduce28DeviceReduceSingleTileKernelINS2_10policy_hubIljN4cuda3std3__44plusIlEEE10Policy1000EPlSC_iS9_llNS7_10__identityEEEvT0_T1_T2_T3_T4_T6_,"",@"SHT_CUDA_INFO"
	.sectionflags	@""
	.align	4


	//----- nvinfo : EIATTR_CUDA_API_VERSION
	.align		4
        /*0000*/ 	.byte	0x04, 0x37
        /*0002*/ 	.short	(.L_226 - .L_225)
.L_225:
        /*0004*/ 	.word	0x00000082


	//----- nvinfo : EIATTR_KPARAM_INFO
	.align		4
.L_226:
        /*0008*/ 	.byte	0x04, 0x17
        /*000a*/ 	.short	(.L_228 - .L_227)
.L_227:
        /*000c*/ 	.word	0x00000000
        /*0010*/ 	.short	0x0005
        /*0012*/ 	.short	0x0020
        /*0014*/ 	.byte	0x00, 0xf0, 0x05, 0x00


	//----- nvinfo : EIATTR_KPARAM_INFO
	.align		4
.L_228:
        /*0018*/ 	.byte	0x04, 0x17
        /*001a*/ 	.short	(.L_230 - .L_229)
.L_229:
        /*001c*/ 	.word	0x00000000
        /*0020*/ 	.short	0x0004
        /*0022*/ 	.short	0x0018
        /*0024*/ 	.byte	0x00, 0xf0, 0x21, 0x00


	//----- nvinfo : EIATTR_KPARAM_INFO
	.align		4
.L_230:
        /*0028*/ 	.byte	0x04, 0x17
        /*002a*/ 	.short	(.L_232 - .L_231)
.L_231:
        /*002c*/ 	.word	0x00000000
        /*0030*/ 	.short	0x0003
        /*0032*/ 	.short	0x0014
        /*0034*/ 	.byte	0x00, 0xf0, 0x05, 0x00


	//----- nvinfo : EIATTR_KPARAM_INFO
	.align		4
.L_232:
        /*0038*/ 	.byte	0x04, 0x17
        /*003a*/ 	.short	(.L_234 - .L_233)
.L_233:
        /*003c*/ 	.word	0x00000000
        /*0040*/ 	.short	0x0002
        /*0042*/ 	.short	0x0010
        /*0044*/ 	.byte	0x00, 0xf0, 0x11, 0x00


	//----- nvinfo : EIATTR_KPARAM_INFO
	.align		4
.L_234:
        /*0048*/ 	.byte	0x04, 0x17
        /*004a*/ 	.short	(.L_236 - .L_235)
.L_235:
        /*004c*/ 	.word	0x00000000
        /*0050*/ 	.short	0x0001
        /*0052*/ 	.short	0x0008
        /*0054*/ 	.byte	0x00, 0xf5, 0x21, 0x00


	//----- nvinfo : EIATTR_KPARAM_INFO
	.align		4
.L_236:
        /*0058*/ 	.byte	0x04, 0x17
        /*005a*/ 	.short	(.L_238 - .L_237)
.L_237:
        /*005c*/ 	.word	0x00000000
        /*0060*/ 	.short	0x0000
        /*0062*/ 	.short	0x0000
        /*0064*/ 	.byte	0x00, 0xf5, 0x21, 0x00


	//----- nvinfo : EIATTR_SPARSE_MMA_MASK
	.align		4
.L_238:
        /*0068*/ 	.byte	0x03, 0x50
        /*006a*/ 	.short	0x0000


	//----- nvinfo : EIATTR_MAXREG_COUNT
	.align		4
        /*006c*/ 	.byte	0x03, 0x1b
        /*006e*/ 	.short	0x0080


	//----- nvinfo : EIATTR_NUM_BARRIERS
	.align		4
        /*0070*/ 	.byte	0x02, 0x4c
        /*0072*/ 	.byte	0x01
	.zero		1


	//----- nvinfo : EIATTR_MERCURY_ISA_VERSION
	.align		4
        /*0074*/ 	.byte	0x03, 0x5f
        /*0076*/ 	.short	0x0101


	//----- nvinfo : EIATTR_COOP_GROUP_MASK_REGIDS
	.align		4
        /*0078*/ 	.byte	0x04, 0x29
        /*007a*/ 	.short	(.L_240 - .L_239)


	//   ....[0]....
.L_239:
        /*007c*/ 	.word	0xffffffff


	//   ....[1]....
        /*0080*/ 	.word	0xffffffff


	//   ....[2]....
        /*0084*/ 	.word	0xffffffff


	//   ....[3]....
        /*0088*/ 	.word	0xffffffff


	//   ....[4]....
        /*008c*/ 	.word	0xffffffff


	//   ....[5]....
        /*0090*/ 	.word	0xffffffff


	//   ....[6]....
        /*0094*/ 	.word	0xffffffff


	//   ....[7]....
        /*0098*/ 	.word	0xffffffff


	//   ....[8]....
        /*009c*/ 	.word	0xffffffff


	//   ....[9]....
        /*00a0*/ 	.word	0xffffffff


	//   ....[10]....
        /*00a4*/ 	.word	0xffffffff


	//   ....[11]....
        /*00a8*/ 	.word	0xffffffff


	//   ....[12]....
        /*00ac*/ 	.word	0xffffffff


	//   ....[13]....
        /*00b0*/ 	.word	0xffffffff


	//   ....[14]....
        /*00b4*/ 	.word	0xffffffff


	//   ....[15]....
        /*00b8*/ 	.word	0xffffffff


	//   ....[16]....
        /*00bc*/ 	.word	0xffffffff


	//   ....[17]....
        /*00c0*/ 	.word	0xffffffff


	//   ....[18]....
        /*00c4*/ 	.word	0xffffffff


	//   ....[19]....
        /*00c8*/ 	.word	0xffffffff


	//   ....[20]....
        /*00cc*/ 	.word	0xffffffff


	//   ....[21]....
        /*00d0*/ 	.word	0xffffffff


	//   ....[22]....
        /*00d4*/ 	.word	0xffffffff


	//   ....[23]....
        /*00d8*/ 	.word	0xffffffff


	//   ....[24]....
        /*00dc*/ 	.word	0xffffffff


	//   ....[25]....
        /*00e0*/ 	.word	0xffffffff


	//   ....[26]....
        /*00e4*/ 	.word	0xffffffff


	//   ....[27]....
        /*00e8*/ 	.word	0xffffffff


	//   ....[28]....
        /*00ec*/ 	.word	0xffffffff


	//   ....[29]....
        /*00f0*/ 	.word	0xffffffff


	//----- nvinfo : EIATTR_COOP_GROUP_INSTR_OFFSETS
	.align		4
.L_240:
        /*00f4*/ 	.byte	0x04, 0x28
        /*00f6*/ 	.short	(.L_242 - .L_241)


	//   ....[0]....
.L_241:
        /*00f8*/ 	.word	0x00000970


	//   ....[1]....
        /*00fc*/ 	.word	0x00000980


	//   ....[2]....
        /*0100*/ 	.word	0x000009e0


	//   ....[3]....
        /*0104*/ 	.word	0x00000a00


	//   ....[4]....
        /*0108*/ 	.word	0x00000a50


	//   ....[5]....
        /*010c*/ 	.word	0x00000a70


	//   ....[6]....
        /*0110*/ 	.word	0x00000ab0


	//   ....[7]....
        /*0114*/ 	.word	0x00000af0


	//   ....[8]....
        /*0118*/ 	.word	0x00000b40


	//   ....[9]....
        /*011c*/ 	.word	0x00000b80


	//   ....[10]....
        /*0120*/ 	.word	0x00000e80


	//   ....[11]....
        /*0124*/ 	.word	0x00000e90


	//   ....[12]....
        /*0128*/ 	.word	0x00000f10


	//   ....[13]....
        /*012c*/ 	.word	0x00000f30


	//   ....[14]....
        /*0130*/ 	.word	0x00000f70


	//   ....[15]....
        /*0134*/ 	.word	0x00000fb0


	//   ....[16]....
        /*0138*/ 	.word	0x00001010


	//   ....[17]....
        /*013c*/ 	.word	0x00001040


	//   ....[18]....
        /*0140*/ 	.word	0x00001080


	//   ....[19]....
        /*0144*/ 	.word	0x000010c0


	//   ....[20]....
        /*0148*/ 	.word	0x000021b0


	//   ....[21]....
        /*014c*/ 	.word	0x000021c0


	//   ....[22]....
        /*0150*/ 	.word	0x00002240


	//   ....[23]....
        /*0154*/ 	.word	0x00002250


	//   ....[24]....
        /*0158*/ 	.word	0x000022b0


	//   ....[25]....
        /*015c*/ 	.word	0x000022d0


	//   ....[26]....
        /*0160*/ 	.word	0x00002310


	//   ....[27]....
        /*0164*/ 	.word	0x00002340


	//   ....[28]....
        /*0168*/ 	.word	0x00002380


	//   ....[29]....
        /*016c*/ 	.word	0x000023e0


	//----- nvinfo : EIATTR_VRC_CTA_INIT_COUNT
	.align		4
.L_242:
        /*0170*/ 	.byte	0x02, 0x4a
	.zero		1
	.zero		1


	//----- nvinfo : EIATTR_EXIT_INSTR_OFFSETS
	.align		4
        /*0174*/ 	.byte	0x04, 0x1c
        /*0176*/ 	.short	(.L_244 - .L_243)


	//   ....[0]....
.L_243:
        /*0178*/ 	.word	0x00000080


	//   ....[1]....
        /*017c*/ 	.word	0x000000c0


	//   ....[2]....
        /*0180*/ 	.word	0x00002650


	//   ....[3]....
        /*0184*/ 	.word	0x000026b0


	//----- nvinfo : EIATTR_MAX_THREADS
	.align		4
.L_244:
        /*0188*/ 	.byte	0x04, 0x05
        /*018a*/ 	.short	(.L_246 - .L_245)
.L_245:
        /*018c*/ 	.word	0x00000200
        /*0190*/ 	.word	0x00000001
        /*0194*/ 	.word	0x00000001


	//----- nvinfo : EIATTR_CRS_STACK_SIZE
	.align		4
.L_246:
        /*0198*/ 	.byte	0x04, 0x1e
        /*019a*/ 	.short	(.L_248 - .L_247)
.L_247:
        /*019c*/ 	.word	0x00000000


	//----- nvinfo : EIATTR_CBANK_PARAM_SIZE
	.align		4
.L_248:
        /*01a0*/ 	.byte	0x03, 0x19
        /*01a2*/ 	.short	0x0021


	//----- nvinfo : EIATTR_PARAM_CBANK
	.align		4
        /*01a4*/ 	.byte	0x04, 0x0a
        /*01a6*/ 	.short	(.L_250 - .L_249)
	.align		4
.L_249:
        /*01a8*/ 	.word	index@(.nv.constant0._ZN3cub18CUB_300001_SM_10006detail6reduce28DeviceReduceSingleTileKernelINS2_10policy_hubIljN4cuda3std3__44plusIlEEE10Policy1000EPlSC_iS9_llNS7_10__identityEEEvT0_T1_T2_T3_T4_T6_)
        /*01ac*/ 	.short	0x0380
        /*01ae*/ 	.short	0x0021


	//----- nvinfo : EIATTR_SW_WAR
	.align		4
.L_250:
        /*01b0*/ 	.byte	0x04, 0x36
        /*01b2*/ 	.short	(.L_252 - .L_251)
.L_251:
        /*01b4*/ 	.word	0x00000008
.L_252:


//--------------------- .nv.info._ZN3cub18CUB_300001_SM_10006detail6reduce18DeviceReduceKernelINS2_10policy_hubIljN4cuda3std3__44plusIlEEE10Policy1000EN6thrust24THRUST_300001_SM_1000_NS18transform_iteratorINSD_6detail14equal_to_valueIiEENSF_15normal_iteratorINSD_10device_ptrIfEEEEllEEjS9_lNS7_10__identityEEEvT0_PT3_T1_NS0_13GridEvenShareISR_EET2_T4_ --------------------------
	.section	.nv.info._ZN3cub18CUB_300001_SM_10006detail6reduce18DeviceReduceKernelINS2_10policy_hubIljN4cuda3std3__44plusIlEEE10Policy1000EN6thrust24THRUST_300001_SM_1000_NS18transform_iteratorINSD_6detail14equal_to_valueIiEENSF_15normal_iteratorINSD_10device_ptrIfEEEEllEEjS9_lNS7_10__identityEEEvT0_PT3_T1_NS0_13GridEvenShareISR_EET2_T4_,"",@"SHT_CUDA_INFO"
	.sectionflags	@""
	.align	4


	//----- nvinfo : EIATTR_CUDA_API_VERSION
	.align		4
        /*0000*/ 	.byte	0x04, 0x37
        /*0002*/ 	.short	(.L_254 - .L_253)
.L_253:
        /*0004*/ 	.word	0x00000082


	//----- nvinfo : EIATTR_KPARAM_INFO
	.align		4
.L_254:
        /*0008*/ 	.byte	0x04, 0x17
        /*000a*/ 	.short	(.L_256 - .L_255)
.L_255:
        /*000c*/ 	.word	0x00000000
        /*0010*/ 	.short	0x0005
        /*0012*/ 	.short	0x0045
        /*0014*/ 	.byte	0x00, 0xf0, 0x05, 0x00


	//----- nvinfo : EIATTR_KPARAM_INFO
	.align		4
.L_256:
        /*0018*/ 	.byte	0x04, 0x17
        /*001a*/ 	.short	(.L_258 - .L_257)
.L_257:
        /*001c*/ 	.word	0x00000000
        /*0020*/ 	.short	0x0004
        /*0022*/ 	.short	0x0044
        /*0024*/ 	.byte	0x00, 0xf0, 0x05, 0x00


	//----- nvinfo : EIATTR_KPARAM_INFO
	.align		4
.L_258:
        /*0028*/ 	.byte	0x04, 0x17
        /*002a*/ 	.short	(.L_260 - .L_259)
.L_259:
        /*002c*/ 	.word	0x00000000
        /*0030*/ 	.short	0x0003
        /*0032*/ 	.short	0x001c
        /*0034*/ 	.byte	0x00, 0xf0, 0xa1, 0x00


	//----- nvinfo : EIATTR_KPARAM_INFO
	.align		4
.L_260:
        /*0038*/ 	.byte	0x04, 0x17
        /*003a*/ 	.short	(.L_262 - .L_261)
.L_261:
        /*003c*/ 	.word	0x00000000
        /*0040*/ 	.short	0x0002
        /*0042*/ 	.short	0x0018
        /*0044*/ 	.byte	0x00, 0xf0, 0x11, 0x00


	//----- nvinfo : EIATTR_KPARAM_INFO
	.align		4
.L_262:
        /*0048*/ 	.byte	0x04, 0x17
        /*004a*/ 	.short	(.L_264 - .L_263)
.L_263:
        /*004c*/ 	.word	0x00000000
        /*0050*/ 	.short	0x0001
        /*0052*/ 	.short	0x0010
        /*0054*/ 	.byte	0x00, 0xf5, 0x21, 0x00


	//----- nvinfo : EIATTR_KPARAM_INFO
	.align		4
.L_264:
        /*0058*/ 	.byte	0x04, 0x17
        /*005a*/ 	.short	(.L_266 - .L_265)
.L_265:
        /*005c*/ 	.word	0x00000000
        /*0060*/ 	.short	0x0000
        /*0062*/ 	.short	0x0000
        /*0064*/ 	.byte	0x00, 0xf0, 0x41, 0x00


	//----- nvinfo : EIATTR_SPARSE_MMA_MASK
	.align		4
.L_266:
        /*0068*/ 	.byte	0x03, 0x50
        /*006a*/ 	.short	0x0000


	//----- nvinfo : EIATTR_MAXREG_COUNT
	.align		4
        /*006c*/ 	.byte	0x03, 0x1b
        /*006e*/ 	.short	0x0080


	//----- nvinfo : EIATTR_NUM_BARRIERS
	.align		4
        /*0070*/ 	.byte	0x02, 0x4c
        /*0072*/ 	.byte	0x01
	.zero		1


	//----- nvinfo : EIATTR_MERCURY_ISA_VERSION
	.align		4
        /*0074*/ 	.byte	0x03, 0x5f
        /*0076*/ 	.short	0x0101


	//----- nvinfo : EIATTR_COOP_GROUP_MASK_REGIDS
	.align		4
        /*0078*/ 	.byte	0x04, 0x29
        /*007a*/ 	.short	(.L_268 - .L_267)


	//   ....[0]....
.L_267:
        /*007c*/ 	.word	0xffffffff


	//   ....[1]....
        /*0080*/ 	.word	0xffffffff


	//   ....[2]....
        /*0084*/ 	.word	0xffffffff


	//   ....[3]....
        /*0088*/ 	.word	0xffffffff


	//   ....[4]....
        /*008c*/ 	.word	0xffffffff


	//   ....[5]....
        /*0090*/ 	.word	0xffffffff


	//   ....[6]....
        /*0094*/ 	.word	0xffffffff


	//   ....[7]....
        /*0098*/ 	.word	0xffffffff


	//   ....[8]....
        /*009c*/ 	.word	0xffffffff


	//   ....[9]....
        /*00a0*/ 	.word	0xffffffff


	//   ....[10]....
        /*00a4*/ 	.word	0xffffffff


	//   ....[11]....
        /*00a8*/ 	.word	0xffffffff


	//   ....[12]....
        /*00ac*/ 	.word	0xffffffff


	//   ....[13]....
        /*00b0*/ 	.word	0xffffffff


	//   ....[14]....
        /*00b4*/ 	.word	0xffffffff


	//   ....[15]....
        /*00b8*/ 	.word	0xffffffff


	//   ....[16]....
        /*00bc*/ 	.word	0xffffffff


	//   ....[17]....
        /*00c0*/ 	.word	0xffffffff


	//   ....[18]....
        /*00c4*/ 	.word	0xffffffff


	//   ....[19]....
        /*00c8*/ 	.word	0xffffffff


	//   ....[20]....
        /*00cc*/ 	.word	0xffffffff


	//   ....[21]....
        /*00d0*/ 	.word	0xffffffff


	//   ....[22]....
        /*00d4*/ 	.word	0xffffffff


	//   ....[23]....
        /*00d8*/ 	.word	0xffffffff


	//   ....[24]....
        /*00dc*/ 	.word	0xffffffff


	//   ....[25]....
        /*00e0*/ 	.word	0xffffffff


	//   ....[26]....
        /*00e4*/ 	.word	0xffffffff


	//   ....[27]....
        /*00e8*/ 	.word	0xffffffff


	//   ....[28]....
        /*00ec*/ 	.word	0xffffffff


	//   ....[29]....
        /*00f0*/ 	.word	0xffffffff


	//----- nvinfo : EIATTR_COOP_GROUP_INSTR_OFFSETS
	.align		4
.L_268:
        /*00f4*/ 	.byte	0x04, 0x28
        /*00f6*/ 	.short	(.L_270 - .L_269)


	//   ....[0]....
.L_269:
        /*00f8*/ 	.word	0x00001020


	//   ....[1]....
        /*00fc*/ 	.word	0x00001030


	//   ....[2]....
        /*0100*/ 	.word	0x00001090


	//   ....[3]....
        /*0104*/ 	.word	0x000010b0


	//   ....[4]....
        /*0108*/ 	.word	0x00001100


	//   ....[5]....
        /*010c*/ 	.word	0x00001120


	//   ....[6]....
        /*0110*/ 	.word	0x00001160


	//   ....[7]....
        /*0114*/ 	.word	0x000011a0


	//   ....[8]....
        /*0118*/ 	.word	0x00001200


	//   ....[9]....
        /*011c*/ 	.word	0x00001240


	//   ....[10]....
        /*0120*/ 	.word	0x00001530


	//   ....[11]....
        /*0124*/ 	.word	0x00001540


	//   ....[12]....
        /*0128*/ 	.word	0x000015c0


	//   ....[13]....
        /*012c*/ 	.word	0x000015f0


	//   ....[14]....
        /*0130*/ 	.word	0x00001640


	//   ....[15]....
        /*0134*/ 	.word	0x00001680


	//   ....[16]....
        /*0138*/ 	.word	0x000016c0


	//   ....[17]....
        /*013c*/ 	.word	0x00001700


	//   ....[18]....
        /*0140*/ 	.word	0x00001730


	//   ....[19]....
        /*0144*/ 	.word	0x000017a0


	//   ....[20]....
        /*0148*/ 	.word	0x00003150


	//   ....[21]....
        /*014c*/ 	.word	0x00003160


	//   ....[22]....
        /*0150*/ 	.word	0x000031e0


	//   ....[23]....
        /*0154*/ 	.word	0x000031f0


	//   ....[24]....
        /*0158*/ 	.word	0x00003250


	//   ....[25]....
        /*015c*/ 	.word	0x00003270


	//   ....[26]....
        /*0160*/ 	.word	0x000032b0


	//   ....[27]....
        /*0164*/ 	.word	0x000032e0


	//   ....[28]....
        /*0168*/ 	.word	0x00003320


	//   ....[29]....
        /*016c*/ 	.word	0x00003380


	//----- nvinfo : EIATTR_VRC_CTA_INIT_COUNT
	.align		4
.L_270:
        /*0170*/ 	.byte	0x02, 0x4a
	.zero		1
	.zero		1


	//----- nvinfo : EIATTR_EXIT_INSTR_OFFSETS
	.align		4
        /*0174*/ 	.byte	0x04, 0x1c
        /*0176*/ 	.short	(.L_272 - .L_271)


	//   ....[0]....
.L_271:
        /*0178*/ 	.word	0x000035f0


	//   ....[1]....
        /*017c*/ 	.word	0x00003630


	//----- nvinfo : EIATTR_MAX_THREADS
	.align		4
.L_272:
        /*0180*/ 	.byte	0x04, 0x05
        /*0182*/ 	.short	(.L_274 - .L_273)
.L_273:
        /*0184*/ 	.word	0x00000200
        /*0188*/ 	.word	0x00000001
        /*018c*/ 	.word	0x00000001


	//----- nvinfo : EIATTR_CRS_STACK_SIZE
	.align		4
.L_274:
        /*0190*/ 	.byte	0x04, 0x1e
        /*0192*/ 	.short	(.L_276 - .L_275)
.L_275:
        /*0194*/ 	.word	0x00000000


	//----- nvinfo : EIATTR_CBANK_PARAM_SIZE
	.align		4
.L_276:
        /*0198*/ 	.byte	0x03, 0x19
        /*019a*/ 	.short	0x0046


	//----- nvinfo : EIATTR_PARAM_CBANK
	.align		4
        /*019c*/ 	.byte	0x04, 0x0a
        /*019e*/ 	.short	(.L_278 - .L_277)
	.align		4
.L_277:
        /*01a0*/ 	.word	index@(.nv.constant0._ZN3cub18CUB_300001_SM_10006detail6reduce18DeviceReduceKernelINS2_10policy_hubIljN4cuda3std3__44plusIlEEE10Policy1000EN6thrust24THRUST_300001_SM_1000_NS18transform_iteratorINSD_6detail14equal_to_valueIiEENSF_15normal_iteratorINSD_10device_ptrIfEEEEllEEjS9_lNS7_10__identityEEEvT0_PT3_T1_NS0_13GridEvenShareISR_EET2_T4_)
        /*01a4*/ 	.short	0x0380
        /*01a6*/ 	.short	0x0046


	//----- nvinfo : EIATTR_SW_WAR
	.align		4
.L_278:
        /*01a8*/ 	.byte	0x04, 0x36
        /*01aa*/ 	.short	(.L_280 - .L_279)
.L_279:
        /*01ac*/ 	.word	0x00000008
.L_280:


//--------------------- .nv.info._ZN3cub18CUB_300001_SM_10006detail6reduce28DeviceReduceSingleTileKernelINS2_10policy_hubIljN4cuda3std3__44plusIlEEE10Policy1000EN6thrust24THRUST_300001_SM_1000_NS18transform_iteratorINSD_6detail14equal_to_valueIiEENSF_15normal_iteratorINSD_10device_ptrIfEEEEllEEPljS9_llNS7_10__identityEEEvT0_T1_T2_T3_T4_T6_ --------------------------
	.section	.nv.info._ZN3cub18CUB_300001_SM_10006detail6reduce28DeviceReduceSingleTileKernelINS2_10policy_hubIljN4cuda3std3__44plusIlEEE10Policy1000EN6thrust24THRUST_300001_SM_1000_NS18transform_iteratorINSD_6detail14equal_to_valueIiEENSF_15normal_iteratorINSD_10device_ptrIfEEEEllEEPljS9_llNS7_10__identityEEEvT0_T1_T2_T3_T4_T6_,"",@"SHT_CUDA_INFO"
	.sectionflags	@""
	.align	4


	//----- nvinfo : EIATTR_CUDA_API_VERSION
	.align		4
        /*0000*/ 	.byte	0x04, 0x37
        /*0002*/ 	.short	(.L_282 - .L_281)
.L_281:
        /*0004*/ 	.word	0x00000082


	//----- nvinfo : EIATTR_KPARAM_INFO
	.align		4
.L_282:
        /*0008*/ 	.byte	0x04, 0x17
        /*000a*/ 	.short	(.L_284 - .L_283)
.L_283:
        /*000c*/ 	.word	0x00000000
        /*0010*/ 	.short	0x0005
        /*0012*/ 	.short	0x0028
        /*0014*/ 	.byte	0x00, 0xf0, 0x05, 0x00


	//----- nvinfo : EIATTR_KPARAM_INFO
	.align		4
.L_284:
        /*0018*/ 	.byte	0x04, 0x17
        /*001a*/ 	.short	(.L_286 - .L_285)
.L_285:
        /*001c*/ 	.word	0x00000000
        /*0020*/ 	.short	0x0004
        /*0022*/ 	.short	0x0020
        /*0024*/ 	.byte	0x00, 0xf0, 0x21, 0x00


	//----- nvinfo : EIATTR_KPARAM_INFO
	.align		4
.L_286:
        /*0028*/ 	.byte	0x04, 0x17
        /*002a*/ 	.short	(.L_288 - .L_287)
.L_287:
        /*002c*/ 	.word	0x00000000
        /*0030*/ 	.short	0x0003
        /*0032*/ 	.short	0x001c
        /*0034*/ 	.byte	0x00, 0xf0, 0x05, 0x00


	//----- nvinfo : EIATTR_KPARAM_INFO
	.align		4
.L_288:
        /*0038*/ 	.byte	0x04, 0x17
        /*003a*/ 	.short	(.L_290 - .L_289)
.L_289:
        /*003c*/ 	.word	0x00000000
        /*0040*/ 	.short	0x0002
        /*0042*/ 	.short	0x0018
        /*0044*/ 	.byte	0x00, 0xf0, 0x11, 0x00


	//----- nvinfo : EIATTR_KPARAM_INFO
	.align		4
.L_290:
        /*0048*/ 	.byte	0x04, 0x17
        /*004a*/ 	.short	(.L_292 - .L_291)
.L_291:
        /*004c*/ 	.word	0x00000000
        /*0050*/ 	.short	0x0001
        /*0052*/ 	.short	0x0010
        /*0054*/ 	.byte	0x00, 0xf5, 0x21, 0x00


	//----- nvinfo : EIATTR_KPARAM_INFO
	.align		4
.L_292:
        /*0058*/ 	.byte	0x04, 0x17
        /*005a*/ 	.short	(.L_294 - .L_293)
.L_293:
        /*005c*/ 	.word	0x00000000
        /*0060*/ 	.short	0x0000
        /*0062*/ 	.short	0x0000
        /*0064*/ 	.byte	0x00, 0xf0, 0x41, 0x00


	//----- nvinfo : EIATTR_SPARSE_MMA_MASK
	.align		4
.L_294:
        /*0068*/ 	.byte	0x03, 0x50
        /*006a*/ 	.short	0x0000


	//----- nvinfo : EIATTR_MAXREG_COUNT
	.align		4
        /*006c*/ 	.byte	0x03, 0x1b
        /*006e*/ 	.short	0x0080


	//----- nvinfo : EIATTR_NUM_BARRIERS
	.align		4
        /*0070*/ 	.byte	0x02, 0x4c
        /*0072*/ 	.byte	0x01
	.zero		1


	//----- nvinfo : EIATTR_MERCURY_ISA_VERSION
	.align		4
        /*0074*/ 	.byte	0x03, 0x5f
        /*0076*/ 	.short	0x0101


	//----- nvinfo : EIATTR_COOP_GROUP_MASK_REGIDS
	.align		4
        /*0078*/ 	.byte	0x04, 0x29
        /*007a*/ 	.short	(.L_296 - .L_295)


	//   ....[0]....
.L_295:
        /*007c*/ 	.word	0xffffffff


	//   ....[1]....
        /*0080*/ 	.word	0xffffffff


	//   ....[2]....
        /*0084*/ 	.word	0xffffffff


	//   ....[3]....
        /*0088*/ 	.word	0xffffffff


	//   ....[4]....
        /*008c*/ 	.word	0xffffffff


	//   ....[5]....
        /*0090*/ 	.word	0xffffffff


	//   ....[6]....
        /*0094*/ 	.word	0xffffffff


	//   ....[7]....
        /*0098*/ 	.word	0xffffffff


	//   ....[8]....
        /*009c*/ 	.word	0xffffffff


	//   ....[9]....
        /*00a0*/ 	.word	0xffffffff


	//   ....[10]....
        /*00a4*/ 	.word	0xffffffff


	//   ....[11]....
        /*00a8*/ 	.word	0xffffffff


	//   ....[12]....
        /*00ac*/ 	.word	0xffffffff


	//   ....[13]....
        /*00b0*/ 	.word	0xffffffff


	//   ....[14]....
        /*00b4*/ 	.word	0xffffffff


	//   ....[15]....
        /*00b8*/ 	.word	0xffffffff


	//   ....[16]....
        /*00bc*/ 	.word	0xffffffff


	//   ....[17]....
        /*00c0*/ 	.word	0xffffffff


	//   ....[18]....
        /*00c4*/ 	.word	0xffffffff


	//   ....[19]....
        /*00c8*/ 	.word	0xffffffff


	//   ....[20]....
        /*00cc*/ 	.word	0xffffffff


	//   ....[21]....
        /*00d0*/ 	.word	0xffffffff


	//   ....[22]....
        /*00d4*/ 	.word	0xffffffff


	//   ....[23]....
        /*00d8*/ 	.word	0xffffffff


	//   ....[24]....
        /*00dc*/ 	.word	0xffffffff


	//   ....[25]....
        /*00e0*/ 	.word	0xffffffff


	//   ....[26]....
        /*00e4*/ 	.word	0xffffffff


	//   ....[27]....
        /*00e8*/ 	.word	0xffffffff


	//   ....[28]....
        /*00ec*/ 	.word	0xffffffff


	//   ....[29]....
        /*00f0*/ 	.word	0xffffffff


	//----- nvinfo : EIATTR_COOP_GROUP_INSTR_OFFSETS
	.align		4
.L_296:
        /*00f4*/ 	.byte	0x04, 0x28
        /*00f6*/ 	.short	(.L_298 - .L_297)


	//   ....[0]....
.L_297:
        /*00f8*/ 	.word	0x00000d30


	//   ....[1]....
        /*00fc*/ 	.word	0x00000d40


	//   ....[2]....
        /*0100*/ 	.word	0x00000da0


	//   ....[3]....
        /*0104*/ 	.word	0x00000dc0


	//   ....[4]....
        /*0108*/ 	.word	0x00000e10


	//   ....[5]....
        /*010c*/ 	.word	0x00000e30


	//   ....[6]....
        /*0110*/ 	.word	0x00000e70


	//   ....[7]....
        /*0114*/ 	.word	0x00000eb0


	//   ....[8]....
        /*0118*/ 	.word	0x00000f00


	//   ....[9]....
        /*011c*/ 	.word	0x00000f40


	//   ....[10]....
        /*0120*/ 	.word	0x00001240


	//   ....[11]....
        /*0124*/ 	.word	0x00001250


	//   ....[12]....
        /*0128*/ 	.word	0x000012d0


	//   ....[13]....
        /*012c*/ 	.word	0x000012f0


	//   ....[14]....
        /*0130*/ 	.word	0x00001340


	//   ....[15]....
        /*0134*/ 	.word	0x00001390


	//   ....[16]....
        /*0138*/ 	.word	0x000013d0


	//   ....[17]....
        /*013c*/ 	.word	0x00001400


	//   ....[18]....
        /*0140*/ 	.word	0x00001440


	//   ....[19]....
        /*0144*/ 	.word	0x00001480


	//   ....[20]....
        /*0148*/ 	.word	0x00002ce0


	//   ....[21]....
        /*014c*/ 	.word	0x00002cf0


	//   ....[22]....
        /*0150*/ 	.word	0x00002d70


	//   ....[23]....
        /*0154*/ 	.word	0x00002d80


	//   ....[24]....
        /*0158*/ 	.word	0x00002de0


	//   ....[25]....
        /*015c*/ 	.word	0x00002e00


	//   ....[26]....
        /*0160*/ 	.word	0x00002e40


	//   ....[27]....
        /*0164*/ 	.word	0x00002e70


	//   ....[28]....
        /*0168*/ 	.word	0x00002ec0


	//   ....[29]....
        /*016c*/ 	.word	0x00002f10


	//----- nvinfo : EIATTR_VRC_CTA_INIT_COUNT
	.align		4
.L_298:
        /*0170*/ 	.byte	0x02, 0x4a
	.zero		1
	.zero		1


	//----- nvinfo : EIATTR_EXIT_INSTR_OFFSETS
	.align		4
        /*0174*/ 	.byte	0x04, 0x1c
        /*0176*/ 	.short	(.L_300 - .L_299)


	//   ....[0]....
.L_299:
        /*0178*/ 	.word	0x00000080


	//   ....[1]....
        /*017c*/ 	.word	0x000000c0


	//   ....[2]....
        /*0180*/ 	.word	0x00003180


	//   ....[3]....
        /*0184*/ 	.word	0x000031e0


	//----- nvinfo : EIATTR_MAX_THREADS
	.align		4
.L_300:
        /*0188*/ 	.byte	0x04, 0x05
        /*018a*/ 	.short	(.L_302 - .L_301)
.L_301:
        /*018c*/ 	.word	0x00000200
        /*0190*/ 	.word	0x00000001
        /*0194*/ 	.word	0x00000001


	//----- nvinfo : EIATTR_CRS_STACK_SIZE
	.align		4
.L_302:
        /*0198*/ 	.byte	0x04, 0x1e
        /*019a*/ 	.short	(.L_304 - .L_303)
.L_303:
        /*019c*/ 	.word	0x00000000


	//----- nvinfo : EIATTR_CBANK_PARAM_SIZE
	.align		4
.L_304:
        /*01a0*/ 	.byte	0x03, 0x19
        /*01a2*/ 	.short	0x0029


	//----- nvinfo : EIATTR_PARAM_CBANK
	.align		4
        /*01a4*/ 	.byte	0x04, 0x0a
        /*01a6*/ 	.short	(.L_306 - .L_305)
	.align		4
.L_305:
        /*01a8*/ 	.word	index@(.nv.constant0._ZN3cub18CUB_300001_SM_10006detail6reduce28DeviceReduceSingleTileKernelINS2_10policy_hubIljN4cuda3std3__44plusIlEEE10Policy1000EN6thrust24THRUST_300001_SM_1000_NS18transform_iteratorINSD_6detail14equal_to_valueIiEENSF_15normal_iteratorINSD_10device_ptrIfEEEEllEEPljS9_llNS7_10__identityEEEvT0_T1_T2_T3_T4_T6_)
        /*01ac*/ 	.short	0x0380
        /*01ae*/ 	.short	0x0029


	//----- nvinfo : EIATTR_SW_WAR
	.align		4
.L_306:
        /*01b0*/ 	.byte	0x04, 0x36
        /*01b2*/ 	.short	(.L_308 - .L_307)
.L_307:
        /*01b4*/ 	.word	0x00000008
.L_308:


//--------------------- .nv.info._ZN3cub18CUB_300001_SM_10006detail11EmptyKernelIvEEvv --------------------------
	.section	.nv.info._ZN3cub18CUB_300001_SM_10006detail11EmptyKernelIvEEvv,"",@"SHT_CUDA_INFO"
	.sectionflags	@""
	.align	4


	//----- nvinfo : EIATTR_CUDA_API_VERSION
	.align		4
        /*0000*/ 	.byte	0x04, 0x37
        /*0002*/ 	.short	(.L_310 - .L_309)
.L_309:
        /*0004*/ 	.word	0x00000082


	//----- nvinfo : EIATTR_SPARSE_MMA_MASK
	.align		4
.L_310:
        /*0008*/ 	.byte	0x03, 0x50
        /*000a*/ 	.short	0x0000


	//----- nvinfo : EIATTR_MAXREG_COUNT
	.align		4
        /*000c*/ 	.byte	0x03, 0x1b
        /*000e*/ 	.short	0x00ff


	//----- nvinfo : EIATTR_MERCURY_ISA_VERSION
	.align		4
        /*0010*/ 	.byte	0x03, 0x5f
        /*0012*/ 	.short	0x0101


	//----- nvinfo : EIATTR_VRC_CTA_INIT_COUNT
	.align		4
        /*0014*/ 	.byte	0x02, 0x4a
	.zero		1
	.zero		1


	//----- nvinfo : EIATTR_EXIT_INSTR_OFFSETS
	.align		4
        /*0018*/ 	.byte	0x04, 0x1c
        /*001a*/ 	.short	(.L_312 - .L_311)


	//   ....[0]....
.L_311:
        /*001c*/ 	.word	0x00000010


	//----- nvinfo : EIATTR_SW_WAR
	.align		4
.L_312:
        /*0020*/ 	.byte	0x04, 0x36
        /*0022*/ 	.short	(.L_314 - .L_313)
.L_313:
        /*0024*/ 	.word	0x00000008
.L_314:


//--------------------- .nv.callgraph             --------------------------
	.section	.nv.callgraph,"",@"SHT_CUDA_CALLGRAPH"
	.align	4
	.sectionentsize	8
	.align		4
        /*0000*/ 	.word	0x00000000
	.align		4
        /*0004*/ 	.word	0xffffffff
	.align		4
        /*0008*/ 	.word	0x00000000
	.align		4
        /*000c*/ 	.word	0xfffffffe
	.align		4
        /*0010*/ 	.word	0x00000000
	.align		4
        /*0014*/ 	.word	0xfffffffd
	.align		4
        /*0018*/ 	.word	0x00000000
	.align		4
        /*001c*/ 	.word	0xfffffffc


//--------------------- .nv.constant4             --------------------------
	.section	.nv.constant4,"a",@progbits
	.align	8
	.align		8
.nv.constant4:
        /*0000*/ 	.dword	_ZN34_INTERNAL_d91d8f15_4_k_cu_685813924cuda3std3__45__cpo5beginE
	.align		8
        /*0008*/ 	.dword	_ZN34_INTERNAL_d91d8f15_4_k_cu_685813924cuda3std3__45__cpo3endE
	.align		8
        /*0010*/ 	.dword	_ZN34_INTERNAL_d91d8f15_4_k_cu_685813924cuda3std3__45__cpo6cbeginE
	.align		8
        /*0018*/ 	.dword	_ZN34_INTERNAL_d91d8f15_4_k_cu_685813924cuda3std3__45__cpo4cendE
	.align		8
        /*0020*/ 	.dword	_ZN34_INTERNAL_d91d8f15_4_k_cu_685813924cuda3std3__45__cpo6rbeginE
	.align		8
        /*0028*/ 	.dword	_ZN34_INTERNAL_d91d8f15_4_k_cu_685813924cuda3std3__45__cpo4rendE
	.align		8
        /*0030*/ 	.dword	_ZN34_INTERNAL_d91d8f15_4_k_cu_685813924cuda3std3__45__cpo7crbeginE
	.align		8
        /*0038*/ 	.dword	_ZN34_INTERNAL_d91d8f15_4_k_cu_685813924cuda3std3__45__cpo5crendE
	.align		8
        /*0040*/ 	.dword	_ZN34_INTERNAL_d91d8f15_4_k_cu_685813924cuda3std3__436_GLOBAL__N__d91d8f15_4_k_cu_685813926ignoreE
	.align		8
        /*0048*/ 	.dword	_ZN34_INTERNAL_d91d8f15_4_k_cu_685813924cuda3std3__419piecewise_constructE
	.align		8
        /*0050*/ 	.dword	_ZN34_INTERNAL_d91d8f15_4_k_cu_685813924cuda3std3__48in_placeE
	.align		8
        /*0058*/ 	.dword	_ZN34_INTERNAL_d91d8f15_4_k_cu_685813924cuda3std3__420unreachable_sentinelE
	.align		8
        /*0060*/ 	.dword	_ZN34_INTERNAL_d91d8f15_4_k_cu_685813924cuda3std3__47nulloptE
	.align		8
        /*0068*/ 	.dword	_ZN34_INTERNAL_d91d8f15_4_k_cu_685813924cuda3std3__48unexpectE
	.align		8
        /*0070*/ 	.dword	_ZN34_INTERNAL_d91d8f15_4_k_cu_685813924cuda3std6ranges3__45__cpo4swapE
	.align		8
        /*0078*/ 	.dword	_ZN34_INTERNAL_d91d8f15_4_k_cu_685813924cuda3std6ranges3__45__cpo9iter_moveE
	.align		8
        /*0080*/ 	.dword	_ZN34_INTERNAL_d91d8f15_4_k_cu_685813924cuda3std6ranges3__45__cpo5beginE
	.align		8
        /*0088*/ 	.dword	_ZN34_INTERNAL_d91d8f15_4_k_cu_685813924cuda3std6ranges3__45__cpo3endE
	.align		8
        /*0090*/ 	.dword	_ZN34_INTERNAL_d91d8f15_4_k_cu_685813924cuda3std6ranges3__45__cpo6cbeginE
	.align		8
        /*0098*/ 	.dword	_ZN34_INTERNAL_d91d8f15_4_k_cu_685813924cuda3std6ranges3__45__cpo4cendE
	.align		8
        /*00a0*/ 	.dword	_ZN34_INTERNAL_d91d8f15_4_k_cu_685813924cuda3std6ranges3__45__cpo7advanceE
	.align		8
        /*00a8*/ 	.dword	_ZN34_INTERNAL_d91d8f15_4_k_cu_685813924cuda3std6ranges3__45__cpo9iter_swapE
	.align		8
        /*00b0*/ 	.dword	_ZN34_INTERNAL_d91d8f15_4_k_cu_685813924cuda3std6ranges3__45__cpo4nextE
	.align		8
        /*00b8*/ 	.dword	_ZN34_INTERNAL_d91d8f15_4_k_cu_685813924cuda3std6ranges3__45__cpo4prevE
	.align		8
        /*00c0*/ 	.dword	_ZN34_INTERNAL_d91d8f15_4_k_cu_685813924cuda3std6ranges3__45__cpo4dataE
	.align		8
        /*00c8*/ 	.dword	_ZN34_INTERNAL_d91d8f15_4_k_cu_685813924cuda3std6ranges3__45__cpo5cdataE
	.align		8
        /*00d0*/ 	.dword	_ZN34_INTERNAL_d91d8f15_4_k_cu_685813924cuda3std6ranges3__45__cpo4sizeE
	.align		8
        /*00d8*/ 	.dword	_ZN34_INTERNAL_d91d8f15_4_k_cu_685813924cuda3std6ranges3__45__cpo5ssizeE
	.align		8
        /*00e0*/ 	.dword	_ZN34_INTERNAL_d91d8f15_4_k_cu_685813924cuda3std6ranges3__45__cpo8distanceE
	.align		8
        /*00e8*/ 	.dword	_ZN34_INTERNAL_d91d8f15_4_k_cu_685813926thrust24THRUST_300001_SM_1000_NS8cuda_cub3parE
	.align		8
        /*00f0*/ 	.dword	_ZN34_INTERNAL_d91d8f15_4_k_cu_685813926thrust24THRUST_300001_SM_1000_NS8cuda_cub10par_nosyncE
	.align		8
        /*00f8*/ 	.dword	_ZN34_INTERNAL_d91d8f15_4_k_cu_685813926thrust24THRUST_300001_SM_1000_NS6system6detail10sequential3seqE
	.align		8
        /*0100*/ 	.dword	_ZN34_INTERNAL_d91d8f15_4_k_cu_685813926thrust24THRUST_300001_SM_1000_NS12placeholders2_1E
	.align		8
        /*0108*/ 	.dword	_ZN34_INTERNAL_d91d8f15_4_k_cu_685813926thrust24THRUST_300001_SM_1000_NS12placeholders2_2E
	.align		8
        /*0110*/ 	.dword	_ZN34_INTERNAL_d91d8f15_4_k_cu_685813926thrust24THRUST_300001_SM_1000_NS12placeholders2_3E
	.align		8
        /*0118*/ 	.dword	_ZN34_INTERNAL_d91d8f15_4_k_cu_685813926thrust24THRUST_300001_SM_1000_NS12placeholders2_4E
	.align		8
        /*0120*/ 	.dword	_ZN34_INTERNAL_d91d8f15_4_k_cu_685813926thrust24THRUST_300001_SM_1000_NS12placeholders2_5E
	.align		8
        /*0128*/ 	.dword	_ZN34_INTERNAL_d91d8f15_4_k_cu_685813926thrust24THRUST_300001_SM_1000_NS12placeholders2_6E
	.align		8
        /*0130*/ 	.dword	_ZN34_INTERNAL_d91d8f15_4_k_cu_685813926thrust24THRUST_300001_SM_1000_NS12placeholders2_7E
	.align		8
        /*0138*/ 	.dword	_ZN34_INTERNAL_d91d8f15_4_k_cu_685813926thrust24THRUST_300001_SM_1000_NS12placeholders2_8E
	.align		8
        /*0140*/ 	.dword	_ZN34_INTERNAL_d91d8f15_4_k_cu_685813926thrust24THRUST_300001_SM_1000_NS12placeholders2_9E
	.align		8
        /*0148*/ 	.dword	_ZN34_INTERNAL_d91d8f15_4_k_cu_685813926thrust24THRUST_300001_SM_1000_NS12placeholders3_10E
	.align		8
        /*0150*/ 	.dword	_ZN34_INTERNAL_d91d8f15_4_k_cu_685813926thrust24THRUST_300001_SM_1000_NS3seqE


//--------------------- .text._ZN3cub18CUB_300001_SM_10006detail9transform16transform_kernelINS2_10policy_hubILb1EN4cuda3std3__45tupleIJN6thrust24THRUST_300001_SM_1000_NS7pointerIiNSA_8cuda_cub3tagENSA_11use_defaultESE_EEEEEE10policy1000ElNS7_10__identityENSA_10device_ptrIfEEJPiEEEvT0_iT1_T2_DpNS2_10kernel_argIT3_EE --------------------------
	.section	.text._ZN3cub18CUB_300001_SM_10006detail9transform16transform_kernelINS2_10policy_hubILb1EN4cuda3std3__45tupleIJN6thrust24THRUST_300001_SM_1000_NS7pointerIiNSA_8cuda_cub3tagENSA_11use_defaultESE_EEEEEE10policy1000ElNS7_10__identityENSA_10device_ptrIfEEJPiEEEvT0_iT1_T2_DpNS2_10kernel_argIT3_EE,"ax",@progbits
	.align	128
        .global         _ZN3cub18CUB_300001_SM_10006detail9transform16transform_kernelINS2_10policy_hubILb1EN4cuda3std3__45tupleIJN6thrust24THRUST_300001_SM_1000_NS7pointerIiNSA_8cuda_cub3tagENSA_11use_defaultESE_EEEEEE10policy1000ElNS7_10__identityENSA_10device_ptrIfEEJPiEEEvT0_iT1_T2_DpNS2_10kernel_argIT3_EE
        .type           _ZN3cub18CUB_300001_SM_10006detail9transform16transform_kernelINS2_10policy_hubILb1EN4cuda3std3__45tupleIJN6thrust24THRUST_300001_SM_1000_NS7pointerIiNSA_8cuda_cub3tagENSA_11use_defaultESE_EEEEEE10policy1000ElNS7_10__identityENSA_10device_ptrIfEEJPiEEEvT0_iT1_T2_DpNS2_10kernel_argIT3_EE,@function
        .size           _ZN3cub18CUB_300001_SM_10006detail9transform16transform_kernelINS2_10policy_hubILb1EN4cuda3std3__45tupleIJN6thrust24THRUST_300001_SM_1000_NS7pointerIiNSA_8cuda_cub3tagENSA_11use_defaultESE_EEEEEE10policy1000ElNS7_10__identityENSA_10device_ptrIfEEJPiEEEvT0_iT1_T2_DpNS2_10kernel_argIT3_EE,(.L_x_226 - _ZN3cub18CUB_300001_SM_10006detail9transform16transform_kernelINS2_10policy_hubILb1EN4cuda3std3__45tupleIJN6thrust24THRUST_300001_SM_1000_NS7pointerIiNSA_8cuda_cub3tagENSA_11use_defaultESE_EEEEEE10policy1000ElNS7_10__identityENSA_10device_ptrIfEEJPiEEEvT0_iT1_T2_DpNS2_10kernel_argIT3_EE)
        .other          _ZN3cub18CUB_300001_SM_10006detail9transform16transform_kernelINS2_10policy_hubILb1EN4cuda3std3__45tupleIJN6thrust24THRUST_300001_SM_1000_NS7pointerIiNSA_8cuda_cub3tagENSA_11use_defaultESE_EEEEEE10policy1000ElNS7_10__identityENSA_10device_ptrIfEEJPiEEEvT0_iT1_T2_DpNS2_10kernel_argIT3_EE,@"STO_CUDA_ENTRY STV_DEFAULT"
_ZN3cub18CUB_300001_SM_10006detail9transform16transform_kernelINS2_10policy_hubILb1EN4cuda3std3__45tupleIJN6thrust24THRUST_300001_SM_1000_NS7pointerIiNSA_8cuda_cub3tagENSA_11use_defaultESE_EEEEEE10policy1000ElNS7_10__identityENSA_10device_ptrIfEEJPiEEEvT0_iT1_T2_DpNS2_10kernel_argIT3_EE:
.text._ZN3cub18CUB_300001_SM_10006detail9transform16transform_kernelINS2_10policy_hubILb1EN4cuda3std3__45tupleIJN6thrust24THRUST_300001_SM_1000_NS7pointerIiNSA_8cuda_cub3tagENSA_11use_defaultESE_EEEEEE10policy1000ElNS7_10__identityENSA_10device_ptrIfEEJPiEEEvT0_iT1_T2_DpNS2_10kernel_argIT3_EE:
[----:B------:R-:W-:Y:S08]  /*0000*/  LDC R1, c[0x0][0x37c] ;  /* 0x0000df00ff017b82 */ /* 0x000ff00000000800 */
[----:B------:R-:W0:Y:S01]  /*0010*/  LDC R0, c[0x0][0x388] ;  /* 0x0000e200ff007b82 */ /* 0x000e220000000800 */
[----:B------:R-:W1:Y:S01]  /*0020*/  LDCU.64 UR6, c[0x0][0x380] ;  /* 0x00007000ff0677ac */ /* 0x000e620008000a00 */
[----:B------:R-:W2:Y:S01]  /*0030*/  S2R R7, SR_TID.X ;  /* 0x0000000000077919 */ /* 0x000ea20000002100 */
[----:B------:R-:W-:Y:S05]  /*0040*/  BSSY.RECONVERGENT B0, `(.L_x_0) ;  /* 0x000001a000007945 */ /* 0x000fea0003800200 */
[----:B------:R-:W3:Y:S01]  /*0050*/  S2UR UR4, SR_CTAID.X ;  /* 0x00000000000479c3 */ /* 0x000ee20000002500 */
[----:B0-----:R-:W-:-:S05]  /*0060*/  IMAD.SHL.U32 R5, R0, 0x80, RZ ;  /* 0x0000008000057824 */ /* 0x001fca00078e00ff */
[----:B------:R-:W-:Y:S01]  /*0070*/  SHF.R.S32.HI R4, RZ, 0x1f, R5 ;  /* 0x0000001fff047819 */ /* 0x000fe20000011405 */
[----:B---3--:R-:W-:-:S04]  /*0080*/  IMAD.WIDE.U32 R2, R5, UR4, RZ ;  /* 0x0000000405027c25 */ /* 0x008fc8000f8e00ff */
[----:B------:R-:W-:Y:S01]  /*0090*/  IMAD R13, R4, UR4, RZ ;  /* 0x00000004040d7c24 */ /* 0x000fe2000f8e02ff */
[----:B-1----:R-:W-:Y:S01]  /*00a0*/  IADD3 R6, P1, PT, -R2, UR6, RZ ;  /* 0x0000000602067c10 */ /* 0x002fe2000ff3e1ff */
[----:B--2---:R-:W-:Y:S02]  /*00b0*/  IMAD.SHL.U32 R11, R7, 0x80, RZ ;  /* 0x00000080070b7824 */ /* 0x004fe400078e00ff */
[----:B------:R-:W-:Y:S01]  /*00c0*/  IMAD.IADD R13, R3, 0x1, R13 ;  /* 0x00000001030d7824 */ /* 0x000fe200078e020d */
[----:B------:R-:W-:-:S04]  /*00d0*/  ISETP.LT.U32.AND P0, PT, R6, R5, PT ;  /* 0x000000050600720c */ /* 0x000fc80003f01070 */
[----:B------:R-:W-:-:S04]  /*00e0*/  IADD3.X R9, PT, PT, ~R13, UR7, RZ, P1, !PT ;  /* 0x000000070d097c10 */ /* 0x000fc80008ffe5ff */
[----:B------:R-:W-:-:S04]  /*00f0*/  ISETP.LT.AND.EX P0, PT, R9, R4, PT, P0 ;  /* 0x000000040900720c */ /* 0x000fc80003f01300 */
[----:B------:R-:W-:-:S05]  /*0100*/  SEL R6, R6, R5, P0 ;  /* 0x0000000506067207 */ /* 0x000fca0000000000 */
[----:B------:R-:W-:-:S05]  /*0110*/  IMAD.SHL.U32 R4, R6, 0x4, RZ ;  /* 0x0000000406047824 */ /* 0x000fca00078e00ff */
[----:B------:R-:W-:-:S13]  /*0120*/  ISETP.GE.AND P0, PT, R11, R4, PT ;  /* 0x000000040b00720c */ /* 0x000fda0003f06270 */
[----:B------:R-:W-:Y:S05]  /*0130*/  @P0 BRA `(.L_x_1) ;  /* 0x0000000000280947 */ /* 0x000fea0003800000 */
[----:B------:R-:W0:Y:S02]  /*0140*/  LDC.64 R8, c[0x0][0x398] ;  /* 0x0000e600ff087b82 */ /* 0x000e240000000a00 */
[----:B0-----:R-:W-:-:S04]  /*0150*/  LEA R8, P0, R2, R8, 0x2 ;  /* 0x0000000802087211 */ /* 0x001fc800078010ff */
[----:B------:R-:W-:-:S03]  /*0160*/  LEA.HI.X R9, R2, R9, R13, 0x2, P0 ;  /* 0x0000000902097211 */ /* 0x000fc600000f140d */
[----:B------:R-:W-:-:S07]  /*0170*/  IMAD.WIDE.U32 R8, R7, 0x80, R8 ;  /* 0x0000008007087825 */ /* 0x000fce00078e0008 */
.L_x_2:
[----:B------:R-:W-:Y:S01]  /*0180*/  VIADD R11, R11, 0x4000 ;  /* 0x000040000b0b7836 */ /* 0x000fe20000000000 */
[----:B------:R0:W-:Y:S04]  /*0190*/  CCTL.E.PF2 [R8] ;  /* 0x000000000800798f */ /* 0x0001e80000800100 */
[----:B------:R-:W-:Y:S02]  /*01a0*/  ISETP.GE.AND P0, PT, R11, R4, PT ;  /* 0x000000040b00720c */ /* 0x000fe40003f06270 */
[----:B0-----:R-:W-:-:S05]  /*01b0*/  IADD3 R8, P1, PT, R8, 0x4000, RZ ;  /* 0x0000400008087810 */ /* 0x001fca0007f3e0ff */
[----:B------:R-:W-:-:S06]  /*01c0*/  IMAD.X R9, RZ, RZ, R9, P1 ;  /* 0x000000ffff097224 */ /* 0x000fcc00008e0609 */
[----:B------:R-:W-:Y:S05]  /*01d0*/  @!P0 BRA `(.L_x_2) ;  /* 0xfffffffc00e88947 */ /* 0x000fea000383ffff */
.L_x_1:
[----:B------:R-:W-:Y:S05]  /*01e0*/  BSYNC.RECONVERGENT B0 ;  /* 0x0000000000007941 */ /* 0x000fea0003800200 */
.L_x_0:
[----:B------:R-:W0:Y:S01]  /*01f0*/  LDCU.128 UR8, c[0x0][0x390] ;  /* 0x00007200ff0877ac */ /* 0x000e220008000c00 */
[----:B------:R-:W-:Y:S01]  /*0200*/  ISETP.NE.AND P0, PT, R5, R6, PT ;  /* 0x000000060500720c */ /* 0x000fe20003f05270 */
[C---:B------:R-:W-:Y:S01]  /*0210*/  IMAD.SHL.U32 R3, R2.reuse, 0x4, RZ ;  /* 0x0000000402037824 */ /* 0x040fe200078e00ff */
[----:B------:R-:W-:Y:S01]  /*0220*/  SHF.L.U64.HI R8, R2, 0x2, R13 ;  /* 0x0000000202087819 */ /* 0x000fe2000001020d */
[----:B------:R-:W1:Y:S03]  /*0230*/  LDCU.64 UR4, c[0x0][0x358] ;  /* 0x00006b00ff0477ac */ /* 0x000e660008000a00 */
[C---:B0-----:R-:W-:Y:S02]  /*0240*/  IADD3 R4, P1, PT, R3.reuse, UR10, RZ ;  /* 0x0000000a03047c10 */ /* 0x041fe4000ff3e0ff */
[----:B------:R-:W-:Y:S02]  /*0250*/  IADD3 R2, P2, PT, R3, UR8, RZ ;  /* 0x0000000803027c10 */ /* 0x000fe4000ff5e0ff */
[----:B------:R-:W-:-:S02]  /*0260*/  IADD3.X R5, PT, PT, R8, UR11, RZ, P1, !PT ;  /* 0x0000000b08057c10 */ /* 0x000fc40008ffe4ff */
[----:B------:R-:W-:Y:S01]  /*0270*/  IADD3.X R3, PT, PT, R8, UR9, RZ, P2, !PT ;  /* 0x0000000908037c10 */ /* 0x000fe200097fe4ff */
[----:B-1----:R-:W-:Y:S08]  /*0280*/  @!P0 BRA `(.L_x_3) ;  /* 0x0000000800ec8947 */ /* 0x002ff00003800000 */
[----:B------:R-:W-:-:S13]  /*0290*/  ISETP.GE.AND P0, PT, R0, 0x1, PT ;  /* 0x000000010000780c */ /* 0x000fda0003f06270 */
[----:B------:R-:W-:Y:S05]  /*02a0*/  @!P0 EXIT ;  /* 0x000000000000894d */ /* 0x000fea0003800000 */
[C---:B------:R-:W-:Y:S01]  /*02b0*/  ISETP.GE.U32.AND P0, PT, R0.reuse, 0x8, PT ;  /* 0x000000080000780c */ /* 0x040fe20003f06070 */
[----:B------:R-:W-:Y:S01]  /*02c0*/  IMAD.MOV.U32 R8, RZ, RZ, RZ ;  /* 0x000000ffff087224 */ /* 0x000fe200078e00ff */
[----:B------:R-:W-:-:S11]  /*02d0*/  LOP3.LUT R18, R0, 0x7, RZ, 0xc0, !PT ;  /* 0x0000000700127812 */ /* 0x000fd600078ec0ff */
[----:B------:R-:W-:Y:S05]  /*02e0*/  @!P0 BRA `(.L_x_4) ;  /* 0x0000000400cc8947 */ /* 0x000fea0003800000 */
[----:B------:R-:W-:-:S13]  /*02f0*/  ISETP.GE.AND P1, PT, R7, R6, PT ;  /* 0x000000060700720c */ /* 0x000fda0003f26270 */
[----:B------:R-:W-:-:S06]  /*0300*/  @!P1 IMAD.WIDE.U32 R8, R7, 0x4, R4 ;  /* 0x0000000407089825 */ /* 0x000fcc00078e0004 */
[----:B------:R-:W2:Y:S01]  /*0310*/  @!P1 LDG.E R8, desc[UR4][R8.64] ;  /* 0x0000000408089981 */ /* 0x000ea2000c1e1900 */
[C---:B------:R-:W-:Y:S02]  /*0320*/  VIADD R17, R7.reuse, 0x80 ;  /* 0x0000008007117836 */ /* 0x040fe40000000000 */
[----:B------:R-:W-:-:S03]  /*0330*/  @!P1 IMAD.WIDE.U32 R12, R7, 0x4, R2 ;  /* 0x00000004070c9825 */ /* 0x000fc600078e0002 */
[C---:B------:R-:W-:Y:S01]  /*0340*/  ISETP.GE.AND P0, PT, R17.reuse, R6, PT ;  /* 0x000000061100720c */ /* 0x040fe20003f06270 */
[----:B------:R-:W-:Y:S01]  /*0350*/  IMAD.WIDE R10, R17, 0x4, R4 ;  /* 0x00000004110a7825 */ /* 0x000fe200078e0204 */
[----:B--2---:R-:W-:-:S05]  /*0360*/  @!P1 I2FP.F32.S32 R15, R8 ;  /* 0x00000008000f9245 */ /* 0x004fca0000201400 */
[----:B------:R0:W-:Y:S06]  /*0370*/  @!P1 STG.E desc[UR4][R12.64], R15 ;  /* 0x0000000f0c009986 */ /* 0x0001ec000c101904 */
[----:B------:R-:W2:Y:S01]  /*0380*/  @!P0 LDG.E R14, desc[UR4][R10.64] ;  /* 0x000000040a0e8981 */ /* 0x000ea2000c1e1900 */
[C---:B------:R-:W-:Y:S01]  /*0390*/  VIADD R19, R7.reuse, 0x100 ;  /* 0x0000010007137836 */ /* 0x040fe20000000000 */
[----:B------:R-:W-:Y:S01]  /*03a0*/  LOP3.LUT R8, R0, 0x7ffffff8, RZ, 0xc0, !PT ;  /* 0x7ffffff800087812 */ /* 0x000fe200078ec0ff */
[C---:B------:R-:W-:Y:S01]  /*03b0*/  VIADD R21, R7.reuse, 0x180 ;  /* 0x0000018007157836 */ /* 0x040fe20000000000 */
[----:B------:R-:W-:Y:S01]  /*03c0*/  BSSY.RECONVERGENT B0, `(.L_x_5) ;  /* 0x0000013000007945 */ /* 0x000fe20003800200 */
[----:B------:R-:W-:Y:S01]  /*03d0*/  VIADD R23, R7, 0x200 ;  /* 0x0000020007177836 */ /* 0x000fe20000000000 */
[-C--:B------:R-:W-:Y:S01]  /*03e0*/  ISETP.GE.AND P6, PT, R19, R6.reuse, PT ;  /* 0x000000061300720c */ /* 0x080fe20003fc6270 */
[----:B------:R-:W-:Y:S01]  /*03f0*/  VIADD R19, R7, 0x280 ;  /* 0x0000028007137836 */ /* 0x000fe20000000000 */
[-C--:B------:R-:W-:Y:S01]  /*0400*/  ISETP.GE.AND P5, PT, R21, R6.reuse, PT ;  /* 0x000000061500720c */ /* 0x080fe20003fa6270 */
[----:B0-----:R-:W-:Y:S01]  /*0410*/  IMAD.WIDE R12, R17, 0x4, R2 ;  /* 0x00000004110c7825 */ /* 0x001fe200078e0202 */
[----:B------:R-:W-:-:S02]  /*0420*/  ISETP.GE.AND P4, PT, R23, R6, PT ;  /* 0x000000061700720c */ /* 0x000fc40003f86270 */
[----:B------:R-:W-:Y:S01]  /*0430*/  ISETP.GE.AND P3, PT, R19, R6, PT ;  /* 0x000000061300720c */ /* 0x000fe20003f66270 */
[C---:B------:R-:W-:Y:S02]  /*0440*/  VIADD R21, R7.reuse, 0x300 ;  /* 0x0000030007157836 */ /* 0x040fe40000000000 */
[----:B------:R-:W-:-:S03]  /*0450*/  VIADD R23, R7, 0x380 ;  /* 0x0000038007177836 */ /* 0x000fc60000000000 */
[-C--:B------:R-:W-:Y:S02]  /*0460*/  ISETP.GE.AND P2, PT, R21, R6.reuse, PT ;  /* 0x000000061500720c */ /* 0x080fe40003f46270 */
[----:B------:R-:W-:Y:S02]  /*0470*/  ISETP.GE.AND P1, PT, R23, R6, PT ;  /* 0x000000061700720c */ /* 0x000fe40003f26270 */
[----:B--2---:R-:W-:-:S05]  /*0480*/  @!P0 I2FP.F32.S32 R9, R14 ;  /* 0x0000000e00098245 */ /* 0x004fca0000201400 */
[----:B------:R0:W-:Y:S01]  /*0490*/  @!P0 STG.E desc[UR4][R12.64], R9 ;  /* 0x000000090c008986 */ /* 0x0001e2000c101904 */
[----:B------:R-:W-:Y:S01]  /*04a0*/  ISETP.NE.AND P0, PT, R8, 0x8, PT ;  /* 0x000000080800780c */ /* 0x000fe20003f05270 */
[----:B------:R-:W-:-:S12]  /*04b0*/  @P6 BRA `(.L_x_6) ;  /* 0x00000000000c6947 */ /* 0x000fd80003800000 */
[----:B------:R-:W0:Y:S02]  /*04c0*/  LDG.E R0, desc[UR4][R10.64+0x200] ;  /* 0x000200040a007981 */ /* 0x000e24000c1e1900 */
[----:B0-----:R-:W-:-:S05]  /*04d0*/  I2FP.F32.S32 R9, R0 ;  /* 0x0000000000097245 */ /* 0x001fca0000201400 */
[----:B------:R1:W-:Y:S02]  /*04e0*/  STG.E desc[UR4][R12.64+0x200], R9 ;  /* 0x000200090c007986 */ /* 0x0003e4000c101904 */
.L_x_6:
[----:B------:R-:W-:Y:S05]  /*04f0*/  BSYNC.RECONVERGENT B0 ;  /* 0x0000000000007941 */ /* 0x000fea0003800200 */
.L_x_5:
[----:B------:R-:W-:Y:S04]  /*0500*/  BSSY.RECONVERGENT B0, `(.L_x_7) ;  /* 0x0000005000007945 */ /* 0x000fe80003800200 */
[----:B------:R-:W-:Y:S05]  /*0510*/  @P5 BRA `(.L_x_8) ;  /* 0x00000000000c5947 */ /* 0x000fea0003800000 */
[----:B------:R-:W0:Y:S02]  /*0520*/  LDG.E R0, desc[UR4][R10.64+0x400] ;  /* 0x000400040a007981 */ /* 0x000e24000c1e1900 */
[----:B01----:R-:W-:-:S05]  /*0530*/  I2FP.F32.S32 R9, R0 ;  /* 0x0000000000097245 */ /* 0x003fca0000201400 */
[----:B------:R2:W-:Y:S02]  /*0540*/  STG.E desc[UR4][R12.64+0x400], R9 ;  /* 0x000400090c007986 */ /* 0x0005e4000c101904 */
.L_x_8:
[----:B------:R-:W-:Y:S05]  /*0550*/  BSYNC.RECONVERGENT B0 ;  /* 0x0000000000007941 */ /* 0x000fea0003800200 */
.L_x_7:
[----:B------:R-:W-:Y:S04]  /*0560*/  BSSY.RECONVERGENT B0, `(.L_x_9) ;  /* 0x0000005000007945 */ /* 0x000fe80003800200 */
[----:B------:R-:W-:Y:S05]  /*0570*/  @P4 BRA `(.L_x_10) ;  /* 0x00000000000c4947 */ /* 0x000fea0003800000 */
[----:B------:R-:W0:Y:S02]  /*0580*/  LDG.E R0, desc[UR4][R10.64+0x600] ;  /* 0x000600040a007981 */ /* 0x000e24000c1e1900 */
[----:B012---:R-:W-:-:S05]  /*0590*/  I2FP.F32.S32 R9, R0 ;  /* 0x0000000000097245 */ /* 0x007fca0000201400 */
[----:B------:R3:W-:Y:S02]  /*05a0*/  STG.E desc[UR4][R12.64+0x600], R9 ;  /* 0x000600090c007986 */ /* 0x0007e4000c101904 */
.L_x_10:
[----:B------:R-:W-:Y:S05]  /*05b0*/  BSYNC.RECONVERGENT B0 ;  /* 0x0000000000007941 */ /* 0x000fea0003800200 */
.L_x_9:
[----:B------:R-:W-:Y:S04]  /*05c0*/  BSSY.RECONVERGENT B0, `(.L_x_11) ;  /* 0x0000005000007945 */ /* 0x000fe80003800200 */
[----:B------:R-:W-:Y:S05]  /*05d0*/  @P3 BRA `(.L_x_12) ;  /* 0x00000000000c3947 */ /* 0x000fea0003800000 */
[----:B------:R-:W0:Y:S02]  /*05e0*/  LDG.E R0, desc[UR4][R10.64+0x800] ;  /* 0x000800040a007981 */ /* 0x000e24000c1e1900 */
[----:B0123--:R-:W-:-:S05]  /*05f0*/  I2FP.F32.S32 R9, R0 ;  /* 0x0000000000097245 */ /* 0x00ffca0000201400 */
[----:B------:R4:W-:Y:S02]  /*0600*/  STG.E desc[UR4][R12.64+0x800], R9 ;  /* 0x000800090c007986 */ /* 0x0009e4000c101904 */
.L_x_12:
[----:B------:R-:W-:Y:S05]  /*0610*/  BSYNC.RECONVERGENT B0 ;  /* 0x0000000000007941 */ /* 0x000fea0003800200 */
.L_x_11:
[----:B------:R-:W-:Y:S04]  /*0620*/  BSSY.RECONVERGENT B0, `(.L_x_13) ;  /* 0x0000005000007945 */ /* 0x000fe80003800200 */
[----:B------:R-:W-:Y:S05]  /*0630*/  @P2 BRA `(.L_x_14) ;  /* 0x00000000000c2947 */ /* 0x000fea0003800000 */
[----:B------:R-:W0:Y:S02]  /*0640*/  LDG.E R0, desc[UR4][R10.64+0xa00] ;  /* 0x000a00040a007981 */ /* 0x000e24000c1e1900 */
[----:B01234-:R-:W-:-:S05]  /*0650*/  I2FP.F32.S32 R9, R0 ;  /* 0x0000000000097245 */ /* 0x01ffca0000201400 */
[----:B------:R0:W-:Y:S02]  /*0660*/  STG.E desc[UR4][R12.64+0xa00], R9 ;  /* 0x000a00090c007986 */ /* 0x0001e4000c101904 */
.L_x_14:
[----:B------:R-:W-:Y:S05]  /*0670*/  BSYNC.RECONVERGENT B0 ;  /* 0x0000000000007941 */ /* 0x000fea0003800200 */
.L_x_13:
[----:B------:R-:W-:Y:S04]  /*0680*/  BSSY.RECONVERGENT B0, `(.L_x_15) ;  /* 0x0000005000007945 */ /* 0x000fe80003800200 */
[----:B------:R-:W-:Y:S05]  /*0690*/  @P1 BRA `(.L_x_16) ;  /* 0x00000000000c1947 */ /* 0x000fea0003800000 */
[----:B------:R-:W0:Y:S02]  /*06a0*/  LDG.E R10, desc[UR4][R10.64+0xc00] ;  /* 0x000c00040a0a7981 */ /* 0x000e24000c1e1900 */
[----:B01234-:R-:W-:-:S05]  /*06b0*/  I2FP.F32.S32 R9, R10 ;  /* 0x0000000a00097245 */ /* 0x01ffca0000201400 */
[----:B------:R0:W-:Y:S02]  /*06c0*/  STG.E desc[UR4][R12.64+0xc00], R9 ;  /* 0x000c00090c007986 */ /* 0x0001e4000c101904 */
.L_x_16:
[----:B------:R-:W-:Y:S05]  /*06d0*/  BSYNC.RECONVERGENT B0 ;  /* 0x0000000000007941 */ /* 0x000fea0003800200 */
.L_x_15:
[----:B------:R-:W-:Y:S05]  /*06e0*/  @!P0 BRA `(.L_x_4) ;  /* 0x0000000000cc8947 */ /* 0x000fea0003800000 */
[----:B------:R-:W-:-:S07]  /*06f0*/  IMAD.MOV.U32 R0, RZ, RZ, 0x8 ;  /* 0x00000008ff007424 */ /* 0x000fce00078e00ff */
.L_x_19:
[----:B01234-:R-:W-:-:S05]  /*0700*/  IMAD R9, R0, 0x80, R7 ;  /* 0x0000008000097824 */ /* 0x01ffca00078e0207 */
        /* <DEDUP_REMOVED lines=8> */
[----:B------:R-:W-:Y:S06]  /*0790*/  @!P0 STG.E desc[UR4][R16.64], R25 ;  /* 0x0000001910008986 */ /* 0x000fec000c101904 */
[----:B------:R-:W2:Y:S01]  /*07a0*/  @!P1 LDG.E R19, desc[UR4][R12.64] ;  /* 0x000000040c139981 */ /* 0x000ea2000c1e1900 */
[----:B------:R-:W-:-:S05]  /*07b0*/  VIADD R11, R9, 0x100 ;  /* 0x00000100090b7836 */ /* 0x000fca0000000000 */
[----:B------:R-:W-:Y:S01]  /*07c0*/  ISETP.GE.AND P0, PT, R11, R6, PT ;  /* 0x000000060b00720c */ /* 0x000fe20003f06270 */
[----:B------:R-:W-:Y:S01]  /*07d0*/  IMAD.WIDE R10, R21, 0x4, R2 ;  /* 0x00000004150a7825 */ /* 0x000fe200078e0202 */
[----:B--2---:R-:W-:-:S05]  /*07e0*/  @!P1 I2FP.F32.S32 R19, R19 ;  /* 0x0000001300139245 */ /* 0x004fca0000201400 */
[----:B------:R0:W-:Y:S06]  /*07f0*/  @!P1 STG.E desc[UR4][R10.64], R19 ;  /* 0x000000130a009986 */ /* 0x0001ec000c101904 */
[----:B------:R-:W2:Y:S01]  /*0800*/  @!P0 LDG.E R14, desc[UR4][R12.64+0x200] ;  /* 0x000200040c0e8981 */ /* 0x000ea2000c1e1900 */
[----:B------:R-:W-:-:S05]  /*0810*/  VIADD R15, R9, 0x180 ;  /* 0x00000180090f7836 */ /* 0x000fca0000000000 */
[----:B------:R-:W-:Y:S02]  /*0820*/  ISETP.GE.AND P1, PT, R15, R6, PT ;  /* 0x000000060f00720c */ /* 0x000fe40003f26270 */
[----:B--2---:R-:W-:-:S05]  /*0830*/  @!P0 I2FP.F32.S32 R23, R14 ;  /* 0x0000000e00178245 */ /* 0x004fca0000201400 */
[----:B------:R1:W-:Y:S06]  /*0840*/  @!P0 STG.E desc[UR4][R10.64+0x200], R23 ;  /* 0x000200170a008986 */ /* 0x0003ec000c101904 */
[----:B------:R-:W2:Y:S01]  /*0850*/  @!P1 LDG.E R14, desc[UR4][R12.64+0x400] ;  /* 0x000400040c0e9981 */ /* 0x000ea2000c1e1900 */
[----:B------:R-:W-:-:S05]  /*0860*/  VIADD R15, R9, 0x200 ;  /* 0x00000200090f7836 */ /* 0x000fca0000000000 */
[----:B------:R-:W-:Y:S02]  /*0870*/  ISETP.GE.AND P0, PT, R15, R6, PT ;  /* 0x000000060f00720c */ /* 0x000fe40003f06270 */
[----:B--2---:R-:W-:-:S05]  /*0880*/  @!P1 I2FP.F32.S32 R21, R14 ;  /* 0x0000000e00159245 */ /* 0x004fca0000201400 */
[----:B------:R1:W-:Y:S06]  /*0890*/  @!P1 STG.E desc[UR4][R10.64+0x400], R21 ;  /* 0x000400150a009986 */ /* 0x0003ec000c101904 */
[----:B------:R-:W0:Y:S01]  /*08a0*/  @!P0 LDG.E R14, desc[UR4][R12.64+0x600] ;  /* 0x000600040c0e8981 */ /* 0x000e22000c1e1900 */
[----:B------:R-:W-:-:S05]  /*08b0*/  VIADD R15, R9, 0x280 ;  /* 0x00000280090f7836 */ /* 0x000fca0000000000 */
[----:B------:R-:W-:Y:S02]  /*08c0*/  ISETP.GE.AND P1, PT, R15, R6, PT ;  /* 0x000000060f00720c */ /* 0x000fe40003f26270 */
[----:B0-----:R-:W-:-:S05]  /*08d0*/  @!P0 I2FP.F32.S32 R19, R14 ;  /* 0x0000000e00138245 */ /* 0x001fca0000201400 */
[----:B------:R1:W-:Y:S06]  /*08e0*/  @!P0 STG.E desc[UR4][R10.64+0x600], R19 ;  /* 0x000600130a008986 */ /* 0x0003ec000c101904 */
[----:B------:R-:W2:Y:S01]  /*08f0*/  @!P1 LDG.E R14, desc[UR4][R12.64+0x800] ;  /* 0x000800040c0e9981 */ /* 0x000ea2000c1e1900 */
[----:B------:R-:W-:-:S05]  /*0900*/  VIADD R15, R9, 0x300 ;  /* 0x00000300090f7836 */ /* 0x000fca0000000000 */
[----:B------:R-:W-:Y:S02]  /*0910*/  ISETP.GE.AND P0, PT, R15, R6, PT ;  /* 0x000000060f00720c */ /* 0x000fe40003f06270 */
[----:B--2---:R-:W-:-:S05]  /*0920*/  @!P1 I2FP.F32.S32 R17, R14 ;  /* 0x0000000e00119245 */ /* 0x004fca0000201400 */
[----:B------:R1:W-:Y:S06]  /*0930*/  @!P1 STG.E desc[UR4][R10.64+0x800], R17 ;  /* 0x000800110a009986 */ /* 0x0003ec000c101904 */
[----:B------:R-:W2:Y:S01]  /*0940*/  @!P0 LDG.E R14, desc[UR4][R12.64+0xa00] ;  /* 0x000a00040c0e8981 */ /* 0x000ea2000c1e1900 */
[----:B------:R-:W-:Y:S01]  /*0950*/  VIADD R9, R9, 0x380 ;  /* 0x0000038009097836 */ /* 0x000fe20000000000 */
[----:B------:R-:W-:Y:S01]  /*0960*/  BSSY.RECONVERGENT B0, `(.L_x_17) ;  /* 0x000000a000007945 */ /* 0x000fe20003800200 */
[----:B------:R-:W-:-:S05]  /*0970*/  VIADD R0, R0, 0x8 ;  /* 0x0000000800007836 */ /* 0x000fca0000000000 */
[----:B------:R-:W-:Y:S02]  /*0980*/  ISETP.NE.AND P1, PT, R0, R8, PT ;  /* 0x000000080000720c */ /* 0x000fe40003f25270 */
[----:B--2---:R-:W-:-:S05]  /*0990*/  @!P0 I2FP.F32.S32 R15, R14 ;  /* 0x0000000e000f8245 */ /* 0x004fca0000201400 */
[----:B------:R1:W-:Y:S01]  /*09a0*/  @!P0 STG.E desc[UR4][R10.64+0xa00], R15 ;  /* 0x000a000f0a008986 */ /* 0x0003e2000c101904 */
[----:B------:R-:W-:-:S13]  /*09b0*/  ISETP.GE.AND P0, PT, R9, R6, PT ;  /* 0x000000060900720c */ /* 0x000fda0003f06270 */
[----:B-1----:R-:W-:Y:S05]  /*09c0*/  @P0 BRA `(.L_x_18) ;  /* 0x00000000000c0947 */ /* 0x002fea0003800000 */
[----:B------:R-:W2:Y:S02]  /*09d0*/  LDG.E R12, desc[UR4][R12.64+0xc00] ;  /* 0x000c00040c0c7981 */ /* 0x000ea4000c1e1900 */
[----:B--2---:R-:W-:-:S05]  /*09e0*/  I2FP.F32.S32 R9, R12 ;  /* 0x0000000c00097245 */ /* 0x004fca0000201400 */
[----:B------:R0:W-:Y:S02]  /*09f0*/  STG.E desc[UR4][R10.64+0xc00], R9 ;  /* 0x000c00090a007986 */ /* 0x0001e4000c101904 */
.L_x_18:
[----:B------:R-:W-:Y:S05]  /*0a00*/  BSYNC.RECONVERGENT B0 ;  /* 0x0000000000007941 */ /* 0x000fea0003800200 */
.L_x_17:
[----:B------:R-:W-:Y:S05]  /*0a10*/  @P1 BRA `(.L_x_19) ;  /* 0xfffffffc00381947 */ /* 0x000fea000383ffff */
.L_x_4:
[----:B------:R-:W-:-:S13]  /*0a20*/  ISETP.NE.AND P0, PT, R18, RZ, PT ;  /* 0x000000ff1200720c */ /* 0x000fda0003f05270 */
[----:B------:R-:W-:Y:S05]  /*0a30*/  @!P0 EXIT ;  /* 0x000000000000894d */ /* 0x000fea0003800000 */
[----:B------:R-:W5:Y:S01]  /*0a40*/  LDC R0, c[0x0][0x388] ;  /* 0x0000e200ff007b82 */ /* 0x000f620000000800 */
[----:B------:R-:W-:Y:S02]  /*0a50*/  ISETP.GE.U32.AND P0, PT, R18, 0x4, PT ;  /* 0x000000041200780c */ /* 0x000fe40003f06070 */
[----:B-----5:R-:W-:-:S04]  /*0a60*/  LOP3.LUT R20, R0, 0x3, RZ, 0xc0, !PT ;  /* 0x0000000300147812 */ /* 0x020fc800078ec0ff */
[----:B------:R-:W-:-:S07]  /*0a70*/  ISETP.NE.AND P2, PT, R20, RZ, PT ;  /* 0x000000ff1400720c */ /* 0x000fce0003f45270 */
[----:B------:R-:W-:Y:S06]  /*0a80*/  @!P0 BRA `(.L_x_20) ;  /* 0x0000000000748947 */ /* 0x000fec0003800000 */
[----:B------:R-:W-:-:S05]  /*0a90*/  IMAD R19, R8, 0x80, R7 ;  /* 0x0000008008137824 */ /* 0x000fca00078e0207 */
[----:B------:R-:W-:-:S13]  /*0aa0*/  ISETP.GE.AND P0, PT, R19, R6, PT ;  /* 0x000000061300720c */ /* 0x000fda0003f06270 */
[----:B0-----:R-:W-:-:S06]  /*0ab0*/  @!P0 IMAD.WIDE R10, R19, 0x4, R4 ;  /* 0x00000004130a8825 */ /* 0x001fcc00078e0204 */
[----:B------:R-:W5:Y:S01]  /*0ac0*/  @!P0 LDG.E R10, desc[UR4][R10.64] ;  /* 0x000000040a0a8981 */ /* 0x000f62000c1e1900 */
[C---:B------:R-:W-:Y:S02]  /*0ad0*/  VIADD R17, R19.reuse, 0x80 ;  /* 0x0000008013117836 */ /* 0x040fe40000000000 */
[----:B-1234-:R-:W-:-:S03]  /*0ae0*/  @!P0 IMAD.WIDE R12, R19, 0x4, R2 ;  /* 0x00000004130c8825 */ /* 0x01efc600078e0202 */
[----:B------:R-:W-:-:S13]  /*0af0*/  ISETP.GE.AND P1, PT, R17, R6, PT ;  /* 0x000000061100720c */ /* 0x000fda0003f26270 */
[----:B------:R-:W-:Y:S01]  /*0b00*/  @!P1 IMAD.WIDE R14, R17, 0x4, R4 ;  /* 0x00000004110e9825 */ /* 0x000fe200078e0204 */
[----:B-----5:R-:W-:-:S05]  /*0b10*/  @!P0 I2FP.F32.S32 R9, R10 ;  /* 0x0000000a00098245 */ /* 0x020fca0000201400 */
[----:B------:R0:W-:Y:S04]  /*0b20*/  @!P0 STG.E desc[UR4][R12.64], R9 ;  /* 0x000000090c008986 */ /* 0x0001e8000c101904 */
[----:B------:R-:W2:Y:S01]  /*0b30*/  @!P1 LDG.E R14, desc[UR4][R14.64] ;  /* 0x000000040e0e9981 */ /* 0x000ea2000c1e1900 */
[----:B------:R-:W-:Y:S02]  /*0b40*/  VIADD R23, R19, 0x100 ;  /* 0x0000010013177836 */ /* 0x000fe40000000000 */
[----:B------:R-:W-:-:S03]  /*0b50*/  @!P1 IMAD.WIDE R16, R17, 0x4, R2 ;  /* 0x0000000411109825 */ /* 0x000fc600078e0202 */
[----:B------:R-:W-:-:S13]  /*0b60*/  ISETP.GE.AND P0, PT, R23, R6, PT ;  /* 0x000000061700720c */ /* 0x000fda0003f06270 */
[----:B------:R-:W-:Y:S01]  /*0b70*/  @!P0 IMAD.WIDE R10, R23, 0x4, R4 ;  /* 0x00000004170a8825 */ /* 0x000fe200078e0204 */
[----:B--2---:R-:W-:-:S05]  /*0b80*/  @!P1 I2FP.F32.S32 R21, R14 ;  /* 0x0000000e00159245 */ /* 0x004fca0000201400 */
[----:B------:R1:W-:Y:S04]  /*0b90*/  @!P1 STG.E desc[UR4][R16.64], R21 ;  /* 0x0000001510009986 */ /* 0x0003e8000c101904 */
[----:B------:R-:W2:Y:S01]  /*0ba0*/  @!P0 LDG.E R10, desc[UR4][R10.64] ;  /* 0x000000040a0a8981 */ /* 0x000ea2000c1e1900 */
[----:B------:R-:W-:Y:S02]  /*0bb0*/  VIADD R19, R19, 0x180 ;  /* 0x0000018013137836 */ /* 0x000fe40000000000 */
[----:B0-----:R-:W-:-:S03]  /*0bc0*/  @!P0 IMAD.WIDE R12, R23, 0x4, R2 ;  /* 0x00000004170c8825 */ /* 0x001fc600078e0202 */
[----:B------:R-:W-:-:S13]  /*0bd0*/  ISETP.GE.AND P1, PT, R19, R6, PT ;  /* 0x000000061300720c */ /* 0x000fda0003f26270 */
[----:B------:R-:W-:Y:S01]  /*0be0*/  @!P1 IMAD.WIDE R14, R19, 0x4, R4 ;  /* 0x00000004130e9825 */ /* 0x000fe200078e0204 */
[----:B--2---:R-:W-:-:S05]  /*0bf0*/  @!P0 I2FP.F32.S32 R9, R10 ;  /* 0x0000000a00098245 */ /* 0x004fca0000201400 */
[----:B------:R1:W-:Y:S04]  /*0c00*/  @!P0 STG.E desc[UR4][R12.64], R9 ;  /* 0x000000090c008986 */ /* 0x0003e8000c101904 */
[----:B------:R-:W2:Y:S01]  /*0c10*/  @!P1 LDG.E R14, desc[UR4][R14.64] ;  /* 0x000000040e0e9981 */ /* 0x000ea2000c1e1900 */
[----:B------:R-:W-:-:S04]  /*0c20*/  @!P1 IMAD.WIDE R18, R19, 0x4, R2 ;  /* 0x0000000413129825 */ /* 0x000fc800078e0202 */
[----:B------:R-:W-:Y:S01]  /*0c30*/  VIADD R8, R8, 0x4 ;  /* 0x0000000408087836 */ /* 0x000fe20000000000 */
[----:B--2---:R-:W-:-:S05]  /*0c40*/  @!P1 I2FP.F32.S32 R23, R14 ;  /* 0x0000000e00179245 */ /* 0x004fca0000201400 */
[----:B------:R1:W-:Y:S02]  /*0c50*/  @!P1 STG.E desc[UR4][R18.64], R23 ;  /* 0x0000001712009986 */ /* 0x0003e4000c101904 */
.L_x_20:
[----:B------:R-:W-:Y:S05]  /*0c60*/  @!P2 EXIT ;  /* 0x000000000000a94d */ /* 0x000fea0003800000 */
[----:B------:R-:W-:Y:S02]  /*0c70*/  ISETP.NE.AND P0, PT, R20, 0x1, PT ;  /* 0x000000011400780c */ /* 0x000fe40003f05270 */
[----:B------:R-:W-:-:S04]  /*0c80*/  LOP3.LUT R0, R0, 0x1, RZ, 0xc0, !PT ;  /* 0x0000000100007812 */ /* 0x000fc800078ec0ff */
[----:B------:R-:W-:-:S07]  /*0c90*/  ISETP.NE.U32.AND P2, PT, R0, 0x1, PT ;  /* 0x000000010000780c */ /* 0x000fce0003f45070 */
[----:B------:R-:W-:Y:S06]  /*0ca0*/  @!P0 BRA `(.L_x_21) ;  /* 0x00000000003c8947 */ /* 0x000fec0003800000 */
[----:B01234-:R-:W-:-:S05]  /*0cb0*/  IMAD R13, R8, 0x80, R7 ;  /* 0x00000080080d7824 */ /* 0x01ffca00078e0207 */
[----:B------:R-:W-:-:S13]  /*0cc0*/  ISETP.GE.AND P0, PT, R13, R6, PT ;  /* 0x000000060d00720c */ /* 0x000fda0003f06270 */
[----:B------:R-:W-:-:S06]  /*0cd0*/  @!P0 IMAD.WIDE R10, R13, 0x4, R4 ;  /* 0x000000040d0a8825 */ /* 0x000fcc00078e0204 */
[----:B------:R-:W2:Y:S01]  /*0ce0*/  @!P0 LDG.E R10, desc[UR4][R10.64] ;  /* 0x000000040a0a8981 */ /* 0x000ea2000c1e1900 */
[C---:B------:R-:W-:Y:S02]  /*0cf0*/  VIADD R17, R13.reuse, 0x80 ;  /* 0x000000800d117836 */ /* 0x040fe40000000000 */
[----:B------:R-:W-:-:S03]  /*0d00*/  @!P0 IMAD.WIDE R12, R13, 0x4, R2 ;  /* 0x000000040d0c8825 */ /* 0x000fc600078e0202 */
        /* <DEDUP_REMOVED lines=9> */
.L_x_21:
[----:B------:R-:W-:Y:S05]  /*0da0*/  @P2 EXIT ;  /* 0x000000000000294d */ /* 0x000fea0003800000 */
[----:B------:R-:W-:-:S05]  /*0db0*/  IMAD R7, R8, 0x80, R7 ;  /* 0x0000008008077824 */ /* 0x000fca00078e0207 */
[----:B------:R-:W-:-:S13]  /*0dc0*/  ISETP.GE.AND P0, PT, R7, R6, PT ;  /* 0x000000060700720c */ /* 0x000fda0003f06270 */
[----:B------:R-:W-:Y:S05]  /*0dd0*/  @P0 EXIT ;  /* 0x000000000000094d */ /* 0x000fea0003800000 */
[----:B------:R-:W-:-:S06]  /*0de0*/  IMAD.WIDE R4, R7, 0x4, R4 ;  /* 0x0000000407047825 */ /* 0x000fcc00078e0204 */
[----:B------:R-:W5:Y:S01]  /*0df0*/  LDG.E R4, desc[UR4][R4.64] ;  /* 0x0000000404047981 */ /* 0x000f62000c1e1900 */
[----:B------:R-:W-:Y:S01]  /*0e00*/  IMAD.WIDE R2, R7, 0x4, R2 ;  /* 0x0000000407027825 */ /* 0x000fe200078e0202 */
[----:B-----5:R-:W-:-:S05]  /*0e10*/  I2FP.F32.S32 R7, R4 ;  /* 0x0000000400077245 */ /* 0x020fca0000201400 */
[----:B------:R-:W-:Y:S01]  /*0e20*/  STG.E desc[UR4][R2.64], R7 ;  /* 0x0000000702007986 */ /* 0x000fe2000c101904 */
[----:B------:R-:W-:Y:S05]  /*0e30*/  EXIT ;  /* 0x000000000000794d */ /* 0x000fea0003800000 */
.L_x_3:
[----:B------:R-:W-:-:S13]  /*0e40*/  ISETP.GE.AND P0, PT, R0, 0x1, PT ;  /* 0x000000010000780c */ /* 0x000fda0003f06270 */
[----:B------:R-:W-:Y:S05]  /*0e50*/  @!P0 EXIT ;  /* 0x000000000000894d */ /* 0x000fea0003800000 */
[C---:B------:R-:W-:Y:S01]  /*0e60*/  ISETP.GE.U32.AND P1, PT, R0.reuse, 0x10, PT ;  /* 0x000000100000780c */ /* 0x040fe20003f26070 */
[----:B------:R-:W-:Y:S01]  /*0e70*/  IMAD.MOV.U32 R6, RZ, RZ, RZ ;  /* 0x000000ffff067224 */ /* 0x000fe200078e00ff */
[----:B------:R-:W-:-:S04]  /*0e80*/  LOP3.LUT R20, R0, 0xf, RZ, 0xc0, !PT ;  /* 0x0000000f00147812 */ /* 0x000fc800078ec0ff */
[----:B------:R-:W-:-:S07]  /*0e90*/  ISETP.NE.AND P0, PT, R20, RZ, PT ;  /* 0x000000ff1400720c */ /* 0x000fce0003f05270 */
[----:B------:R-:W-:Y:S06]  /*0ea0*/  @!P1 BRA `(.L_x_22) ;  /* 0x0000000400189947 */ /* 0x000fec0003800000 */
[----:B------:R-:W-:Y:S01]  /*0eb0*/  IMAD.WIDE.U32 R14, R7, 0x4, RZ ;  /* 0x00000004070e7825 */ /* 0x000fe200078e00ff */
[----:B------:R-:W-:-:S03]  /*0ec0*/  LOP3.LUT R6, R0, 0x7ffffff0, RZ, 0xc0, !PT ;  /* 0x7ffffff000067812 */ /* 0x000fc600078ec0ff */
[----:B------:R-:W-:Y:S01]  /*0ed0*/  VIADD R12, R7, 0x480 ;  /* 0x00000480070c7836 */ /* 0x000fe20000000000 */
[----:B------:R-:W-:Y:S01]  /*0ee0*/  LOP3.LUT R13, R14, 0x1000, RZ, 0xfc, !PT ;  /* 0x000010000e0d7812 */ /* 0x000fe200078efcff */
[----:B------:R-:W-:-:S07]  /*0ef0*/  IMAD.MOV R14, RZ, RZ, -R6 ;  /* 0x000000ffff0e7224 */ /* 0x000fce00078e0a06 */
.L_x_23:
[----:B------:R-:W-:-:S05]  /*0f00*/  IADD3 R10, P1, PT, R13, R4, RZ ;  /* 0x000000040d0a7210 */ /* 0x000fca0007f3e0ff */
[----:B0-----:R-:W-:-:S05]  /*0f10*/  IMAD.X R11, R15, 0x1, R5, P1 ;  /* 0x000000010f0b7824 */ /* 0x001fca00008e0605 */
[----:B------:R-:W2:Y:S01]  /*0f20*/  LDG.E R16, desc[UR4][R10.64+-0x1000] ;  /* 0xfff000040a107981 */ /* 0x000ea2000c1e1900 */
[----:B------:R-:W-:-:S05]  /*0f30*/  IADD3 R8, P1, PT, R13, R2, RZ ;  /* 0x000000020d087210 */ /* 0x000fca0007f3e0ff */
[----:B------:R-:W-:Y:S01]  /*0f40*/  IMAD.X R9, R15, 0x1, R3, P1 ;  /* 0x000000010f097824 */ /* 0x000fe200008e0603 */
[----:B--2---:R-:W-:-:S05]  /*0f50*/  I2FP.F32.S32 R17, R16 ;  /* 0x0000001000117245 */ /* 0x004fca0000201400 */
[----:B------:R0:W-:Y:S04]  /*0f60*/  STG.E desc[UR4][R8.64+-0x1000], R17 ;  /* 0xfff0001108007986 */ /* 0x0001e8000c101904 */
[----:B------:R-:W2:Y:S02]  /*0f70*/  LDG.E R16, desc[UR4][R10.64+-0xe00] ;  /* 0xfff200040a107981 */ /* 0x000ea4000c1e1900 */
[----:B--2---:R-:W-:-:S05]  /*0f80*/  I2FP.F32.S32 R19, R16 ;  /* 0x0000001000137245 */ /* 0x004fca0000201400 */
[----:B------:R-:W-:Y:S04]  /*0f90*/  STG.E desc[UR4][R8.64+-0xe00], R19 ;  /* 0xfff2001308007986 */ /* 0x000fe8000c101904 */
[----:B------:R-:W2:Y:S02]  /*0fa0*/  LDG.E R16, desc[UR4][R10.64+-0xc00] ;  /* 0xfff400040a107981 */ /* 0x000ea4000c1e1900 */
[----:B--2---:R-:W-:-:S05]  /*0fb0*/  I2FP.F32.S32 R21, R16 ;  /* 0x0000001000157245 */ /* 0x004fca0000201400 */
[----:B------:R1:W-:Y:S04]  /*0fc0*/  STG.E desc[UR4][R8.64+-0xc00], R21 ;  /* 0xfff4001508007986 */ /* 0x0003e8000c101904 */
[----:B------:R-:W2:Y:S02]  /*0fd0*/  LDG.E R16, desc[UR4][R10.64+-0xa00] ;  /* 0xfff600040a107981 */ /* 0x000ea4000c1e1900 */
[----:B--2---:R-:W-:-:S05]  /*0fe0*/  I2FP.F32.S32 R23, R16 ;  /* 0x0000001000177245 */ /* 0x004fca0000201400 */
[----:B------:R2:W-:Y:S04]  /*0ff0*/  STG.E desc[UR4][R8.64+-0xa00], R23 ;  /* 0xfff6001708007986 */ /* 0x0005e8000c101904 */
[----:B------:R-:W0:Y:S02]  /*1000*/  LDG.E R16, desc[UR4][R10.64+-0x800] ;  /* 0xfff800040a107981 */ /* 0x000e24000c1e1900 */
[----:B0-----:R-:W-:-:S05]  /*1010*/  I2FP.F32.S32 R17, R16 ;  /* 0x0000001000117245 */ /* 0x001fca0000201400 */
[----:B------:R0:W-:Y:S04]  /*1020*/  STG.E desc[UR4][R8.64+-0x800], R17 ;  /* 0xfff8001108007986 */ /* 0x0001e8000c101904 */
[----:B------:R-:W3:Y:S02]  /*1030*/  LDG.E R16, desc[UR4][R10.64+-0x600] ;  /* 0xfffa00040a107981 */ /* 0x000ee4000c1e1900 */
[----:B---3--:R-:W-:-:S05]  /*1040*/  I2FP.F32.S32 R25, R16 ;  /* 0x0000001000197245 */ /* 0x008fca0000201400 */
[----:B------:R3:W-:Y:S04]  /*1050*/  STG.E desc[UR4][R8.64+-0x600], R25 ;  /* 0xfffa001908007986 */ /* 0x0007e8000c101904 */
[----:B------:R-:W1:Y:S02]  /*1060*/  LDG.E R16, desc[UR4][R10.64+-0x400] ;  /* 0xfffc00040a107981 */ /* 0x000e64000c1e1900 */
[----:B-1----:R-:W-:-:S05]  /*1070*/  I2FP.F32.S32 R21, R16 ;  /* 0x0000001000157245 */ /* 0x002fca0000201400 */
[----:B------:R1:W-:Y:S04]  /*1080*/  STG.E desc[UR4][R8.64+-0x400], R21 ;  /* 0xfffc001508007986 */ /* 0x0003e8000c101904 */
[----:B------:R-:W2:Y:S01]  /*1090*/  LDG.E R16, desc[UR4][R10.64+-0x200] ;  /* 0xfffe00040a107981 */ /* 0x000ea2000c1e1900 */
[----:B------:R-:W-:Y:S02]  /*10a0*/  IMAD.MOV.U32 R18, RZ, RZ, 0x600 ;  /* 0x00000600ff127424 */ /* 0x000fe400078e00ff */
[----:B------:R-:W-:Y:S01]  /*10b0*/  IMAD.MOV.U32 R19, RZ, RZ, 0x0 ;  /* 0x00000000ff137424 */ /* 0x000fe200078e00ff */
[----:B--2---:R-:W-:-:S05]  /*10c0*/  I2FP.F32.S32 R23, R16 ;  /* 0x0000001000177245 */ /* 0x004fca0000201400 */
[----:B------:R2:W-:Y:S04]  /*10d0*/  STG.E desc[UR4][R8.64+-0x200], R23 ;  /* 0xfffe001708007986 */ /* 0x0005e8000c101904 */
[----:B------:R-:W3:Y:S01]  /*10e0*/  LDG.E R22, desc[UR4][R10.64] ;  /* 0x000000040a167981 */ /* 0x000ee2000c1e1900 */
[----:B------:R-:W-:-:S03]  /*10f0*/  IMAD.WIDE R18, R12, 0x4, R18 ;  /* 0x000000040c127825 */ /* 0x000fc600078e0212 */
[----:B------:R-:W-:-:S05]  /*1100*/  IADD3 R16, P1, PT, R18, R4, RZ ;  /* 0x0000000412107210 */ /* 0x000fca0007f3e0ff */
[----:B0-----:R-:W-:Y:S01]  /*1110*/  IMAD.X R17, R19, 0x1, R5, P1 ;  /* 0x0000000113117824 */ /* 0x001fe200008e0605 */
[----:B---3--:R-:W-:-:S05]  /*1120*/  I2FP.F32.S32 R25, R22 ;  /* 0x0000001600197245 */ /* 0x008fca0000201400 */
[----:B------:R0:W-:Y:S04]  /*1130*/  STG.E desc[UR4][R8.64], R25 ;  /* 0x0000001908007986 */ /* 0x0001e8000c101904 */
[----:B-1----:R-:W3:Y:S01]  /*1140*/  LDG.E R21, desc[UR4][R16.64+-0x600] ;  /* 0xfffa000410157981 */ /* 0x002ee2000c1e1900 */
[----:B------:R-:W-:-:S05]  /*1150*/  IADD3 R18, P1, PT, R18, R2, RZ ;  /* 0x0000000212127210 */ /* 0x000fca0007f3e0ff */
[----:B------:R-:W-:Y:S01]  /*1160*/  IMAD.X R19, R19, 0x1, R3, P1 ;  /* 0x0000000113137824 */ /* 0x000fe200008e0603 */
[----:B---3--:R-:W-:-:S05]  /*1170*/  I2FP.F32.S32 R21, R21 ;  /* 0x0000001500157245 */ /* 0x008fca0000201400 */
[----:B------:R1:W-:Y:S04]  /*1180*/  STG.E desc[UR4][R18.64+-0x600], R21 ;  /* 0xfffa001512007986 */ /* 0x0003e8000c101904 */
[----:B------:R-:W3:Y:S02]  /*1190*/  LDG.E R10, desc[UR4][R16.64+-0x400] ;  /* 0xfffc0004100a7981 */ /* 0x000ee4000c1e1900 */
[----:B---3--:R-:W-:-:S05]  /*11a0*/  I2FP.F32.S32 R11, R10 ;  /* 0x0000000a000b7245 */ /* 0x008fca0000201400 */
[----:B------:R3:W-:Y:S04]  /*11b0*/  STG.E desc[UR4][R18.64+-0x400], R11 ;  /* 0xfffc000b12007986 */ /* 0x0007e8000c101904 */
[----:B------:R-:W2:Y:S02]  /*11c0*/  LDG.E R10, desc[UR4][R16.64+-0x200] ;  /* 0xfffe0004100a7981 */ /* 0x000ea4000c1e1900 */
[----:B--2---:R-:W-:-:S05]  /*11d0*/  I2FP.F32.S32 R23, R10 ;  /* 0x0000000a00177245 */ /* 0x004fca0000201400 */
[----:B------:R2:W-:Y:S04]  /*11e0*/  STG.E desc[UR4][R18.64+-0x200], R23 ;  /* 0xfffe001712007986 */ /* 0x0005e8000c101904 */
[----:B0-----:R-:W4:Y:S02]  /*11f0*/  LDG.E R8, desc[UR4][R16.64] ;  /* 0x0000000410087981 */ /* 0x001f24000c1e1900 */
[----:B----4-:R-:W-:-:S05]  /*1200*/  I2FP.F32.S32 R9, R8 ;  /* 0x0000000800097245 */ /* 0x010fca0000201400 */
[----:B------:R0:W-:Y:S04]  /*1210*/  STG.E desc[UR4][R18.64], R9 ;  /* 0x0000000912007986 */ /* 0x0001e8000c101904 */
[----:B------:R-:W1:Y:S02]  /*1220*/  LDG.E R8, desc[UR4][R16.64+0x200] ;  /* 0x0002000410087981 */ /* 0x000e64000c1e1900 */
[----:B-1----:R-:W-:-:S05]  /*1230*/  I2FP.F32.S32 R21, R8 ;  /* 0x0000000800157245 */ /* 0x002fca0000201400 */
[----:B------:R0:W-:Y:S04]  /*1240*/  STG.E desc[UR4][R18.64+0x200], R21 ;  /* 0x0002001512007986 */ /* 0x0001e8000c101904 */
[----:B------:R-:W3:Y:S02]  /*1250*/  LDG.E R8, desc[UR4][R16.64+0x400] ;  /* 0x0004000410087981 */ /* 0x000ee4000c1e1900 */
[----:B---3--:R-:W-:-:S05]  /*1260*/  I2FP.F32.S32 R11, R8 ;  /* 0x00000008000b7245 */ /* 0x008fca0000201400 */
[----:B------:R0:W-:Y:S04]  /*1270*/  STG.E desc[UR4][R18.64+0x400], R11 ;  /* 0x0004000b12007986 */ /* 0x0001e8000c101904 */
[----:B------:R-:W2:Y:S01]  /*1280*/  LDG.E R8, desc[UR4][R16.64+0x600] ;  /* 0x0006000410087981 */ /* 0x000ea2000c1e1900 */
[----:B------:R-:W-:Y:S01]  /*1290*/  VIADD R14, R14, 0x10 ;  /* 0x000000100e0e7836 */ /* 0x000fe20000000000 */
[----:B------:R-:W-:Y:S01]  /*12a0*/  IADD3 R13, P2, PT, R13, 0x2000, RZ ;  /* 0x000020000d0d7810 */ /* 0x000fe20007f5e0ff */
[----:B------:R-:W-:-:S03]  /*12b0*/  VIADD R12, R12, 0x800 ;  /* 0x000008000c0c7836 */ /* 0x000fc60000000000 */
[----:B------:R-:W-:Y:S01]  /*12c0*/  ISETP.NE.AND P1, PT, R14, RZ, PT ;  /* 0x000000ff0e00720c */ /* 0x000fe20003f25270 */
[----:B------:R-:W-:Y:S01]  /*12d0*/  IMAD.X R15, RZ, RZ, R15, P2 ;  /* 0x000000ffff0f7224 */ /* 0x000fe200010e060f */
[----:B--2---:R-:W-:-:S05]  /*12e0*/  I2FP.F32.S32 R23, R8 ;  /* 0x0000000800177245 */ /* 0x004fca0000201400 */
[----:B------:R0:W-:Y:S06]  /*12f0*/  STG.E desc[UR4][R18.64+0x600], R23 ;  /* 0x0006001712007986 */ /* 0x0001ec000c101904 */
[----:B------:R-:W-:Y:S05]  /*1300*/  @P1 BRA `(.L_x_23) ;  /* 0xfffffff800fc1947 */ /* 0x000fea000383ffff */
.L_x_22:
[----:B------:R-:W-:Y:S05]  /*1310*/  @!P0 EXIT ;  /* 0x000000000000894d */ /* 0x000fea0003800000 */
[----:B------:R-:W-:Y:S02]  /*1320*/  ISETP.GE.U32.AND P0, PT, R20, 0x8, PT ;  /* 0x000000081400780c */ /* 0x000fe40003f06070 */
[----:B------:R-:W-:-:S04]  /*1330*/  LOP3.LUT R14, R0, 0x7, RZ, 0xc0, !PT ;  /* 0x00000007000e7812 */ /* 0x000fc800078ec0ff */
[----:B------:R-:W-:-:S07]  /*1340*/  ISETP.NE.AND P1, PT, R14, RZ, PT ;  /* 0x000000ff0e00720c */ /* 0x000fce0003f25270 */
[----:B------:R-:W-:Y:S06]  /*1350*/  @!P0 BRA `(.L_x_24) ;  /* 0x0000000000708947 */ /* 0x000fec0003800000 */
[----:B0-----:R-:W-:-:S04]  /*1360*/  IMAD R11, R6, 0x80, R7 ;  /* 0x00000080060b7824 */ /* 0x001fc800078e0207 */
[----:B------:R-:W-:-:S05]  /*1370*/  IMAD.WIDE R8, R11, 0x4, R4 ;  /* 0x000000040b087825 */ /* 0x000fca00078e0204 */
[----:B------:R-:W2:Y:S01]  /*1380*/  LDG.E R12, desc[UR4][R8.64] ;  /* 0x00000004080c7981 */ /* 0x000ea2000c1e1900 */
[----:B------:R-:W-:Y:S01]  /*1390*/  IMAD.WIDE R10, R11, 0x4, R2 ;  /* 0x000000040b0a7825 */ /* 0x000fe200078e0202 */
[----:B--2---:R-:W-:-:S05]  /*13a0*/  I2FP.F32.S32 R13, R12 ;  /* 0x0000000c000d7245 */ /* 0x004fca0000201400 */
[----:B------:R0:W-:Y:S04]  /*13b0*/  STG.E desc[UR4][R10.64], R13 ;  /* 0x0000000d0a007986 */ /* 0x0001e8000c101904 */
[----:B------:R-:W2:Y:S02]  /*13c0*/  LDG.E R12, desc[UR4][R8.64+0x200] ;  /* 0x00020004080c7981 */ /* 0x000ea4000c1e1900 */
[----:B--2---:R-:W-:-:S05]  /*13d0*/  I2FP.F32.S32 R15, R12 ;  /* 0x0000000c000f7245 */ /* 0x004fca0000201400 */
[----:B------:R1:W-:Y:S04]  /*13e0*/  STG.E desc[UR4][R10.64+0x200], R15 ;  /* 0x0002000f0a007986 */ /* 0x0003e8000c101904 */
[----:B------:R-:W2:Y:S02]  /*13f0*/  LDG.E R12, desc[UR4][R8.64+0x400] ;  /* 0x00040004080c7981 */ /* 0x000ea4000c1e1900 */
[----:B--2---:R-:W-:-:S05]  /*1400*/  I2FP.F32.S32 R17, R12 ;  /* 0x0000000c00117245 */ /* 0x004fca0000201400 */
[----:B------:R2:W-:Y:S04]  /*1410*/  STG.E desc[UR4][R10.64+0x400], R17 ;  /* 0x000400110a007986 */ /* 0x0005e8000c101904 */
[----:B------:R-:W3:Y:S02]  /*1420*/  LDG.E R12, desc[UR4][R8.64+0x600] ;  /* 0x00060004080c7981 */ /* 0x000ee4000c1e1900 */
[----:B---3--:R-:W-:-:S05]  /*1430*/  I2FP.F32.S32 R19, R12 ;  /* 0x0000000c00137245 */ /* 0x008fca0000201400 */
[----:B------:R3:W-:Y:S04]  /*1440*/  STG.E desc[UR4][R10.64+0x600], R19 ;  /* 0x000600130a007986 */ /* 0x0007e8000c101904 */
[----:B------:R-:W0:Y:S02]  /*1450*/  LDG.E R12, desc[UR4][R8.64+0x800] ;  /* 0x00080004080c7981 */ /* 0x000e24000c1e1900 */
[----:B0-----:R-:W-:-:S05]  /*1460*/  I2FP.F32.S32 R13, R12 ;  /* 0x0000000c000d7245 */ /* 0x001fca0000201400 */
[----:B------:R4:W-:Y:S04]  /*1470*/  STG.E desc[UR4][R10.64+0x800], R13 ;  /* 0x0008000d0a007986 */ /* 0x0009e8000c101904 */
[----:B------:R-:W1:Y:S02]  /*1480*/  LDG.E R12, desc[UR4][R8.64+0xa00] ;  /* 0x000a0004080c7981 */ /* 0x000e64000c1e1900 */
[----:B-1----:R-:W-:-:S05]  /*1490*/  I2FP.F32.S32 R15, R12 ;  /* 0x0000000c000f7245 */ /* 0x002fca0000201400 */
[----:B------:R4:W-:Y:S04]  /*14a0*/  STG.E desc[UR4][R10.64+0xa00], R15 ;  /* 0x000a000f0a007986 */ /* 0x0009e8000c101904 */
[----:B------:R-:W2:Y:S02]  /*14b0*/  LDG.E R12, desc[UR4][R8.64+0xc00] ;  /* 0x000c0004080c7981 */ /* 0x000ea4000c1e1900 */
[----:B--2---:R-:W-:-:S05]  /*14c0*/  I2FP.F32.S32 R17, R12 ;  /* 0x0000000c00117245 */ /* 0x004fca0000201400 */
[----:B------:R4:W-:Y:S04]  /*14d0*/  STG.E desc[UR4][R10.64+0xc00], R17 ;  /* 0x000c00110a007986 */ /* 0x0009e8000c101904 */
[----:B------:R-:W3:Y:S01]  /*14e0*/  LDG.E R12, desc[UR4][R8.64+0xe00] ;  /* 0x000e0004080c7981 */ /* 0x000ee2000c1e1900 */
[----:B------:R-:W-:Y:S01]  /*14f0*/  VIADD R6, R6, 0x8 ;  /* 0x0000000806067836 */ /* 0x000fe20000000000 */
[----:B---3--:R-:W-:-:S05]  /*1500*/  I2FP.F32.S32 R19, R12 ;  /* 0x0000000c00137245 */ /* 0x008fca0000201400 */
[----:B------:R4:W-:Y:S02]  /*1510*/  STG.E desc[UR4][R10.64+0xe00], R19 ;  /* 0x000e00130a007986 */ /* 0x0009e4000c101904 */
.L_x_24:
[----:B------:R-:W-:Y:S05]  /*1520*/  @!P1 EXIT ;  /* 0x000000000000994d */ /* 0x000fea0003800000 */
[----:B------:R-:W-:Y:S02]  /*1530*/  ISETP.GE.U32.AND P0, PT, R14, 0x4, PT ;  /* 0x000000040e00780c */ /* 0x000fe40003f06070 */
[----:B------:R-:W-:-:S04]  /*1540*/  LOP3.LUT R12, R0, 0x3, RZ, 0xc0, !PT ;  /* 0x00000003000c7812 */ /* 0x000fc800078ec0ff */
[----:B------:R-:W-:-:S07]  /*1550*/  ISETP.NE.AND P1, PT, R12, RZ, PT ;  /* 0x000000ff0c00720c */ /* 0x000fce0003f25270 */
[----:B------:R-:W-:Y:S06]  /*1560*/  @!P0 BRA `(.L_x_25) ;  /* 0x0000000000408947 */ /* 0x000fec0003800000 */
[----:B0-----:R-:W-:-:S04]  /*1570*/  IMAD R9, R6, 0x80, R7 ;  /* 0x0000008006097824 */ /* 0x001fc800078e0207 */
[----:B----4-:R-:W-:-:S05]  /*1580*/  IMAD.WIDE R10, R9, 0x4, R4 ;  /* 0x00000004090a7825 */ /* 0x010fca00078e0204 */
        /* <DEDUP_REMOVED lines=10> */
[----:B------:R-:W2:Y:S01]  /*1630*/  LDG.E R0, desc[UR4][R10.64+0x600] ;  /* 0x000600040a007981 */ /* 0x000ea2000c1e1900 */
[----:B------:R-:W-:Y:S01]  /*1640*/  VIADD R6, R6, 0x4 ;  /* 0x0000000406067836 */ /* 0x000fe20000000000 */
[----:B--2---:R-:W-:-:S05]  /*1650*/  I2FP.F32.S32 R19, R0 ;  /* 0x0000000000137245 */ /* 0x004fca0000201400 */
[----:B------:R1:W-:Y:S02]  /*1660*/  STG.E desc[UR4][R8.64+0x600], R19 ;  /* 0x0006001308007986 */ /* 0x0003e4000c101904 */
.L_x_25:
[----:B------:R-:W-:Y:S05]  /*1670*/  @!P1 EXIT ;  /* 0x000000000000994d */ /* 0x000fea0003800000 */
[----:B0---4-:R-:W-:Y:S02]  /*1680*/  IMAD R11, R6, 0x80, R7 ;  /* 0x00000080060b7824 */ /* 0x011fe400078e0207 */
[----:B------:R-:W-:-:S07]  /*1690*/  IMAD.MOV R0, RZ, RZ, -R12 ;  /* 0x000000ffff007224 */ /* 0x000fce00078e0a0c */
.L_x_26:
[----:B-1----:R-:W-:-:S06]  /*16a0*/  IMAD.WIDE R8, R11, 0x4, R4 ;  /* 0x000000040b087825 */ /* 0x002fcc00078e0204 */
[----:B------:R-:W2:Y:S01]  /*16b0*/  LDG.E R8, desc[UR4][R8.64] ;  /* 0x0000000408087981 */ /* 0x000ea2000c1e1900 */
[----:B------:R-:W-:Y:S02]  /*16c0*/  VIADD R0, R0, 0x1 ;  /* 0x0000000100007836 */ /* 0x000fe40000000000 */
[----:B0-----:R-:W-:-:S03]  /*16d0*/  IMAD.WIDE R6, R11, 0x4, R2 ;  /* 0x000000040b067825 */ /* 0x001fc600078e0202 */
[----:B------:R-:W-:Y:S02]  /*16e0*/  ISETP.NE.AND P0, PT, R0, RZ, PT ;  /* 0x000000ff0000720c */ /* 0x000fe40003f05270 */
[----:B--2---:R-:W-:-:S05]  /*16f0*/  I2FP.F32.S32 R13, R8 ;  /* 0x00000008000d7245 */ /* 0x004fca0000201400 */
[----:B------:R0:W-:Y:S06]  /*1700*/  STG.E desc[UR4][R6.64], R13 ;  /* 0x0000000d06007986 */ /* 0x0001ec000c101904 */
[----:B------:R-:W-:Y:S05]  /*1710*/  @!P0 EXIT ;  /* 0x000000000000894d */ /* 0x000fea0003800000 */
[----:B------:R-:W-:Y:S01]  /*1720*/  VIADD R11, R11, 0x80 ;  /* 0x000000800b0b7836 */ /* 0x000fe20000000000 */
[----:B------:R-:W-:Y:S06]  /*1730*/  BRA `(.L_x_26) ;  /* 0xfffffffc00d87947 */ /* 0x000fec000383ffff */
.L_x_27:
[----:B------:R-:W-:-:S00]  /*1740*/  BRA `(.L_x_27) ;  /* 0xfffffffc00fc7947 */ /* 0x000fc0000383ffff */
[----:B------:R-:W-:-:S00]  /*1750*/  NOP ;  /* 0x0000000000007918 */ /* 0x000fc00000000000 */
        /* <DEDUP_REMOVED lines=10> */
.L_x_226:


//--------------------- .text._ZN3cub18CUB_300001_SM_10006detail9transform16transform_kernelINS2_10policy_hubILb1EN4cuda3std3__45tupleIJN6thrust24THRUST_300001_SM_1000_NS7pointerIiNSA_8cuda_cub3tagENSA_11use_defaultESE_EEEEEE10policy1000EiNS7_10__identityENSA_10device_ptrIfEEJPiEEEvT0_iT1_T2_DpNS2_10kernel_argIT3_EE --------------------------
	.section	.text._ZN3cub18CUB_300001_SM_10006detail9transform16transform_kernelINS2_10policy_hubILb1EN4cuda3std3__45tupleIJN6thrust24THRUST_300001_SM_1000_NS7pointerIiNSA_8cuda_cub3tagENSA_11use_defaultESE_EEEEEE10policy1000EiNS7_10__identityENSA_10device_ptrIfEEJPiEEEvT0_iT1_T2_DpNS2_10kernel_argIT3_EE,"ax",@progbits
	.align	128
        .global         _ZN3cub18CUB_300001_SM_10006detail9transform16transform_kernelINS2_10policy_hubILb1EN4cuda3std3__45tupleIJN6thrust24THRUST_300001_SM_1000_NS7pointerIiNSA_8cuda_cub3tagENSA_11use_defaultESE_EEEEEE10policy1000EiNS7_10__identityENSA_10device_ptrIfEEJPiEEEvT0_iT1_T2_DpNS2_10kernel_argIT3_EE
        .type           _ZN3cub18CUB_300001_SM_10006detail9transform16transform_kernelINS2_10policy_hubILb1EN4cuda3std3__45tupleIJN6thrust24THRUST_300001_SM_1000_NS7pointerIiNSA_8cuda_cub3tagENSA_11use_defaultESE_EEEEEE10policy1000EiNS7_10__identityENSA_10device_ptrIfEEJPiEEEvT0_iT1_T2_DpNS2_10kernel_argIT3_EE,@function
        .size           _ZN3cub18CUB_300001_SM_10006detail9transform16transform_kernelINS2_10policy_hubILb1EN4cuda3std3__45tupleIJN6thrust24THRUST_300001_SM_1000_NS7pointerIiNSA_8cuda_cub3tagENSA_11use_defaultESE_EEEEEE10policy1000EiNS7_10__identityENSA_10device_ptrIfEEJPiEEEvT0_iT1_T2_DpNS2_10kernel_argIT3_EE,(.L_x_227 - _ZN3cub18CUB_300001_SM_10006detail9transform16transform_kernelINS2_10policy_hubILb1EN4cuda3std3__45tupleIJN6thrust24THRUST_300001_SM_1000_NS7pointerIiNSA_8cuda_cub3tagENSA_11use_defaultESE_EEEEEE10policy1000EiNS7_10__identityENSA_10device_ptrIfEEJPiEEEvT0_iT1_T2_DpNS2_10kernel_argIT3_EE)
        .other          _ZN3cub18CUB_300001_SM_10006detail9transform16transform_kernelINS2_10policy_hubILb1EN4cuda3std3__45tupleIJN6thrust24THRUST_300001_SM_1000_NS7pointerIiNSA_8cuda_cub3tagENSA_11use_defaultESE_EEEEEE10policy1000EiNS7_10__identityENSA_10device_ptrIfEEJPiEEEvT0_iT1_T2_DpNS2_10kernel_argIT3_EE,@"STO_CUDA_ENTRY STV_DEFAULT"
_ZN3cub18CUB_300001_SM_10006detail9transform16transform_kernelINS2_10policy_hubILb1EN4cuda3std3__45tupleIJN6thrust24THRUST_300001_SM_1000_NS7pointerIiNSA_8cuda_cub3tagENSA_11use_defaultESE_EEEEEE10policy1000EiNS7_10__identityENSA_10device_ptrIfEEJPiEEEvT0_iT1_T2_DpNS2_10kernel_argIT3_EE:
.text._ZN3cub18CUB_300001_SM_10006detail9transform16transform_kernelINS2_10policy_hubILb1EN4cuda3std3__45tupleIJN6thrust24THRUST_300001_SM_1000_NS7pointerIiNSA_8cuda_cub3tagENSA_11use_defaultESE_EEEEEE10policy1000EiNS7_10__identityENSA_10device_ptrIfEEJPiEEEvT0_iT1_T2_DpNS2_10kernel_argIT3_EE:
[----:B------:R-:W-:Y:S08]  /*0000*/  LDC R1, c[0x0][0x37c] ;  /* 0x0000df00ff017b82 */ /* 0x000ff00000000800 */
[----:B------:R-:W0:Y:S01]  /*0010*/  LDC.64 R8, c[0x0][0x380] ;  /* 0x0000e000ff087b82 */ /* 0x000e220000000a00 */
[----:B------:R-:W1:Y:S01]  /*0020*/  S2R R0, SR_TID.X ;  /* 0x0000000000007919 */ /* 0x000e620000002100 */
[----:B------:R-:W2:Y:S01]  /*0030*/  LDCU.64 UR6, c[0x0][0x358] ;  /* 0x00006b00ff0677ac */ /* 0x000ea20008000a00 */
[----:B------:R-:W-:Y:S05]  /*0040*/  BSSY.RECONVERGENT B0, `(.L_x_28) ;  /* 0x0000016000007945 */ /* 0x000fea0003800200 */
[----:B------:R-:W3:Y:S08]  /*0050*/  S2UR UR4, SR_CTAID.X ;  /* 0x00000000000479c3 */ /* 0x000ef00000002500 */
[----:B------:R-:W4:Y:S01]  /*0060*/  LDC.64 R2, c[0x0][0x398] ;  /* 0x0000e600ff027b82 */ /* 0x000f220000000a00 */
[----:B0-----:R-:W-:-:S07]  /*0070*/  IMAD.SHL.U32 R7, R9, 0x80, RZ ;  /* 0x0000008009077824 */ /* 0x001fce00078e00ff */
[----:B------:R-:W0:Y:S01]  /*0080*/  LDC.64 R4, c[0x0][0x390] ;  /* 0x0000e400ff047b82 */ /* 0x000e220000000a00 */
[----:B---3--:R-:W-:Y:S02]  /*0090*/  IMAD R13, R7, UR4, RZ ;  /* 0x00000004070d7c24 */ /* 0x008fe4000f8e02ff */
[----:B-1----:R-:W-:Y:S02]  /*00a0*/  IMAD.SHL.U32 R15, R0, 0x80, RZ ;  /* 0x00000080000f7824 */ /* 0x002fe400078e00ff */
[----:B------:R-:W-:-:S05]  /*00b0*/  IMAD.IADD R8, R8, 0x1, -R13 ;  /* 0x0000000108087824 */ /* 0x000fca00078e0a0d */
[CC--:B------:R-:W-:Y:S02]  /*00c0*/  VIMNMX R6, PT, PT, R7.reuse, R8.reuse, PT ;  /* 0x0000000807067248 */ /* 0x0c0fe40003fe0100 */
[----:B------:R-:W-:-:S03]  /*00d0*/  ISETP.GT.AND P0, PT, R7, R8, PT ;  /* 0x000000080700720c */ /* 0x000fc60003f04270 */
[----:B------:R-:W-:-:S05]  /*00e0*/  IMAD.SHL.U32 R12, R6, 0x4, RZ ;  /* 0x00000004060c7824 */ /* 0x000fca00078e00ff */
[----:B------:R-:W-:-:S13]  /*00f0*/  ISETP.GE.AND P1, PT, R15, R12, PT ;  /* 0x0000000c0f00720c */ /* 0x000fda0003f26270 */
[----:B--2-4-:R-:W-:Y:S05]  /*0100*/  @P1 BRA `(.L_x_29) ;  /* 0x0000000000241947 */ /* 0x014fea0003800000 */
[----:B------:R-:W1:Y:S02]  /*0110*/  LDC.64 R10, c[0x0][0x398] ;  /* 0x0000e600ff0a7b82 */ /* 0x000e640000000a00 */
[----:B-1----:R-:W-:-:S04]  /*0120*/  IMAD.WIDE.U32 R10, R0, 0x80, R10 ;  /* 0x00000080000a7825 */ /* 0x002fc800078e000a */
[----:B------:R-:W-:-:S07]  /*0130*/  IMAD.WIDE R10, R13, 0x4, R10 ;  /* 0x000000040d0a7825 */ /* 0x000fce00078e020a */
.L_x_30:
[----:B------:R-:W-:Y:S01]  /*0140*/  VIADD R15, R15, 0x4000 ;  /* 0x000040000f0f7836 */ /* 0x000fe20000000000 */
[----:B------:R1:W-:Y:S04]  /*0150*/  CCTL.E.PF2 [R10] ;  /* 0x000000000a00798f */ /* 0x0003e80000800100 */
[----:B------:R-:W-:Y:S02]  /*0160*/  ISETP.GE.AND P1, PT, R15, R12, PT ;  /* 0x0000000c0f00720c */ /* 0x000fe40003f26270 */
[----:B-1----:R-:W-:-:S05]  /*0170*/  IADD3 R10, P2, PT, R10, 0x4000, RZ ;  /* 0x000040000a0a7810 */ /* 0x002fca0007f5e0ff */
[----:B------:R-:W-:-:S06]  /*0180*/  IMAD.X R11, RZ, RZ, R11, P2 ;  /* 0x000000ffff0b7224 */ /* 0x000fcc00010e060b */
[----:B------:R-:W-:Y:S05]  /*0190*/  @!P1 BRA `(.L_x_30) ;  /* 0xfffffffc00e89947 */ /* 0x000fea000383ffff */
.L_x_29:
[----:B------:R-:W-:Y:S05]  /*01a0*/  BSYNC.RECONVERGENT B0 ;  /* 0x0000000000007941 */ /* 0x000fea0003800200 */
.L_x_28:
[----:B------:R-:W-:-:S04]  /*01b0*/  IMAD.WIDE R2, R13, 0x4, R2 ;  /* 0x000000040d027825 */ /* 0x000fc800078e0202 */
[----:B0-----:R-:W-:Y:S01]  /*01c0*/  IMAD.WIDE R4, R13, 0x4, R4 ;  /* 0x000000040d047825 */ /* 0x001fe200078e0204 */
[----:B------:R-:W-:Y:S06]  /*01d0*/  @P0 BRA `(.L_x_31) ;  /* 0x0000000800440947 */ /* 0x000fec0003800000 */
        /* <DEDUP_REMOVED lines=12> */
.L_x_33:
        /* <DEDUP_REMOVED lines=36> */
[----:B------:R-:W1:Y:S01]  /*04e0*/  LDG.E R14, desc[UR6][R16.64+-0x600] ;  /* 0xfffa0006100e7981 */ /* 0x000e62000c1e1900 */
[----:B------:R-:W-:-:S05]  /*04f0*/  IADD3 R18, P1, PT, R4, R18, RZ ;  /* 0x0000001204127210 */ /* 0x000fca0007f3e0ff */
[----:B------:R-:W-:Y:S01]  /*0500*/  IMAD.X R19, R5, 0x1, R19, P1 ;  /* 0x0000000105137824 */ /* 0x000fe200008e0613 */
[----:B-1----:R-:W-:-:S05]  /*0510*/  I2FP.F32.S32 R21, R14 ;  /* 0x0000000e00157245 */ /* 0x002fca0000201400 */
        /* <DEDUP_REMOVED lines=25> */
.L_x_32:
[----:B------:R-:W-:Y:S05]  /*06b0*/  @!P0 EXIT ;  /* 0x000000000000894d */ /* 0x000fea0003800000 */
[----:B------:R-:W1:Y:S01]  /*06c0*/  LDCU UR4, c[0x0][0x384] ;  /* 0x00007080ff0477ac */ /* 0x000e620008000800 */
[----:B------:R-:W-:Y:S01]  /*06d0*/  ISETP.GE.U32.AND P0, PT, R20, 0x8, PT ;  /* 0x000000081400780c */ /* 0x000fe20003f06070 */
[----:B-1----:R-:W-:-:S06]  /*06e0*/  ULOP3.LUT UR5, UR4, 0x7, URZ, 0xc0, !UPT ;  /* 0x0000000704057892 */ /* 0x002fcc000f8ec0ff */
[----:B------:R-:W-:-:S06]  /*06f0*/  ISETP.NE.AND P1, PT, RZ, UR5, PT ;  /* 0x00000005ff007c0c */ /* 0x000fcc000bf25270 */
[----:B------:R-:W-:Y:S07]  /*0700*/  @!P0 BRA `(.L_x_34) ;  /* 0x0000000000708947 */ /* 0x000fee0003800000 */
        /* <DEDUP_REMOVED lines=28> */
.L_x_34:
[----:B------:R-:W-:Y:S05]  /*08d0*/  @!P1 EXIT ;  /* 0x000000000000994d */ /* 0x000fea0003800000 */
[----:B------:R-:W-:Y:S02]  /*08e0*/  UISETP.GE.U32.AND UP0, UPT, UR5, 0x4, UPT ;  /* 0x000000040500788c */ /* 0x000fe4000bf06070 */
[----:B------:R-:W-:-:S06]  /*08f0*/  ULOP3.LUT UR4, UR4, 0x3, URZ, 0xc0, !UPT ;  /* 0x0000000304047892 */ /* 0x000fcc000f8ec0ff */
[----:B------:R-:W-:Y:S01]  /*0900*/  ISETP.NE.AND P0, PT, RZ, UR4, PT ;  /* 0x00000004ff007c0c */ /* 0x000fe2000bf05270 */
[----:B------:R-:W-:-:S12]  /*0910*/  BRA.U !UP0, `(.L_x_35) ;  /* 0x0000000108407547 */ /* 0x000fd8000b800000 */
[----:B0---4-:R-:W-:-:S04]  /*0920*/  IMAD R11, R7, 0x80, R0 ;  /* 0x00000080070b7824 */ /* 0x011fc800078e0200 */
        /* <DEDUP_REMOVED lines=15> */
.L_x_35:
[----:B------:R-:W-:Y:S05]  /*0a20*/  @!P0 EXIT ;  /* 0x000000000000894d */ /* 0x000fea0003800000 */
[----:B01--4-:R-:W-:Y:S01]  /*0a30*/  IMAD R11, R7, 0x80, R0 ;  /* 0x00000080070b7824 */ /* 0x013fe200078e0200 */
[----:B------:R-:W-:-:S12]  /*0a40*/  UIADD3 UR4, UPT, UPT, -UR4, URZ, URZ ;  /* 0x000000ff04047290 */ /* 0x000fd8000fffe1ff */
.L_x_36:
[----:B------:R-:W-:-:S06]  /*0a50*/  IMAD.WIDE R8, R11, 0x4, R2 ;  /* 0x000000040b087825 */ /* 0x000fcc00078e0202 */
[----:B------:R-:W2:Y:S01]  /*0a60*/  LDG.E R8, desc[UR6][R8.64] ;  /* 0x0000000608087981 */ /* 0x000ea2000c1e1900 */
[----:B0-----:R-:W-:Y:S01]  /*0a70*/  IMAD.WIDE R6, R11, 0x4, R4 ;  /* 0x000000040b067825 */ /* 0x001fe200078e0204 */
[----:B------:R-:W-:-:S03]  /*0a80*/  UIADD3 UR4, UPT, UPT, UR4, 0x1, URZ ;  /* 0x0000000104047890 */ /* 0x000fc6000fffe0ff */
[----:B------:R-:W-:Y:S01]  /*0a90*/  VIADD R11, R11, 0x80 ;  /* 0x000000800b0b7836 */ /* 0x000fe20000000000 */
[----:B------:R-:W-:Y:S01]  /*0aa0*/  UISETP.NE.AND UP0, UPT, UR4, URZ, UPT ;  /* 0x000000ff0400728c */ /* 0x000fe2000bf05270 */
[----:B--2---:R-:W-:-:S05]  /*0ab0*/  I2FP.F32.S32 R13, R8 ;  /* 0x00000008000d7245 */ /* 0x004fca0000201400 */
[----:B------:R0:W-:Y:S03]  /*0ac0*/  STG.E desc[UR6][R6.64], R13 ;  /* 0x0000000d06007986 */ /* 0x0001e6000c101906 */
[----:B------:R-:W-:Y:S05]  /*0ad0*/  BRA.U UP0, `(.L_x_36) ;  /* 0xfffffffd00dc7547 */ /* 0x000fea000b83ffff */
[----:B------:R-:W-:Y:S05]  /*0ae0*/  EXIT ;  /* 0x000000000000794d */ /* 0x000fea0003800000 */
.L_x_31:
[----:B------:R-:W-:-:S13]  /*0af0*/  ISETP.GE.AND P0, PT, R9, 0x1, PT ;  /* 0x000000010900780c */ /* 0x000fda0003f06270 */
[----:B------:R-:W-:Y:S05]  /*0b00*/  @!P0 EXIT ;  /* 0x000000000000894d */ /* 0x000fea0003800000 */
[C---:B------:R-:W-:Y:S01]  /*0b10*/  ISETP.GE.U32.AND P0, PT, R9.reuse, 0x8, PT ;  /* 0x000000080900780c */ /* 0x040fe20003f06070 */
[----:B------:R-:W-:Y:S01]  /*0b20*/  IMAD.MOV.U32 R7, RZ, RZ, RZ ;  /* 0x000000ffff077224 */ /* 0x000fe200078e00ff */
[----:B------:R-:W-:-:S11]  /*0b30*/  LOP3.LUT R20, R9, 0x7, RZ, 0xc0, !PT ;  /* 0x0000000709147812 */ /* 0x000fd600078ec0ff */
[----:B------:R-:W-:Y:S05]  /*0b40*/  @!P0 BRA `(.L_x_37) ;  /* 0x0000000000d08947 */ /* 0x000fea0003800000 */
[----:B------:R-:W-:Y:S01]  /*0b50*/  LOP3.LUT R7, R9, 0x7ffffff8, RZ, 0xc0, !PT ;  /* 0x7ffffff809077812 */ /* 0x000fe200078ec0ff */
[----:B------:R-:W-:-:S07]  /*0b60*/  IMAD.MOV.U32 R12, RZ, RZ, RZ ;  /* 0x000000ffff0c7224 */ /* 0x000fce00078e00ff */
.L_x_40:
[----:B0-----:R-:W-:-:S05]  /*0b70*/  IMAD R13, R12, 0x80, R0 ;  /* 0x000000800c0d7824 */ /* 0x001fca00078e0200 */
        /* <DEDUP_REMOVED lines=10> */
[----:B------:R-:W-:Y:S02]  /*0c20*/  VIADD R21, R13, 0x100 ;  /* 0x000001000d157836 */ /* 0x000fe40000000000 */
[----:B------:R-:W-:-:S03]  /*0c30*/  IMAD.WIDE R10, R11, 0x4, R4 ;  /* 0x000000040b0a7825 */ /* 0x000fc600078e0204 */
[----:B------:R-:W-:Y:S02]  /*0c40*/  ISETP.GE.AND P0, PT, R21, R6, PT ;  /* 0x000000061500720c */ /* 0x000fe40003f06270 */
[----:B--2---:R-:W-:-:S05]  /*0c50*/  @!P1 I2FP.F32.S32 R15, R18 ;  /* 0x00000012000f9245 */ /* 0x004fca0000201400 */
[----:B------:R1:W-:Y:S06]  /*0c60*/  @!P1 STG.E desc[UR6][R10.64], R15 ;  /* 0x0000000f0a009986 */ /* 0x0003ec000c101906 */
[----:B------:R-:W2:Y:S01]  /*0c70*/  @!P0 LDG.E R14, desc[UR6][R8.64+0x200] ;  /* 0x00020006080e8981 */ /* 0x000ea2000c1e1900 */
[----:B------:R-:W-:-:S05]  /*0c80*/  VIADD R21, R13, 0x180 ;  /* 0x000001800d157836 */ /* 0x000fca0000000000 */
[----:B------:R-:W-:Y:S02]  /*0c90*/  ISETP.GE.AND P1, PT, R21, R6, PT ;  /* 0x000000061500720c */ /* 0x000fe40003f26270 */
[----:B--2---:R-:W-:-:S05]  /*0ca0*/  @!P0 I2FP.F32.S32 R21, R14 ;  /* 0x0000000e00158245 */ /* 0x004fca0000201400 */
[----:B------:R-:W-:Y:S06]  /*0cb0*/  @!P0 STG.E desc[UR6][R10.64+0x200], R21 ;  /* 0x000200150a008986 */ /* 0x000fec000c101906 */
[----:B------:R-:W2:Y:S01]  /*0cc0*/  @!P1 LDG.E R14, desc[UR6][R8.64+0x400] ;  /* 0x00040006080e9981 */ /* 0x000ea2000c1e1900 */
[----:B0-----:R-:W-:-:S05]  /*0cd0*/  VIADD R17, R13, 0x200 ;  /* 0x000002000d117836 */ /* 0x001fca0000000000 */
[----:B------:R-:W-:Y:S02]  /*0ce0*/  ISETP.GE.AND P0, PT, R17, R6, PT ;  /* 0x000000061100720c */ /* 0x000fe40003f06270 */
[----:B--2---:R-:W-:-:S05]  /*0cf0*/  @!P1 I2FP.F32.S32 R17, R14 ;  /* 0x0000000e00119245 */ /* 0x004fca0000201400 */
[----:B------:R0:W-:Y:S06]  /*0d00*/  @!P1 STG.E desc[UR6][R10.64+0x400], R17 ;  /* 0x000400110a009986 */ /* 0x0001ec000c101906 */
[----:B------:R-:W2:Y:S01]  /*0d10*/  @!P0 LDG.E R14, desc[UR6][R8.64+0x600] ;  /* 0x00060006080e8981 */ /* 0x000ea2000c1e1900 */
[----:B-1----:R-:W-:-:S05]  /*0d20*/  VIADD R15, R13, 0x280 ;  /* 0x000002800d0f7836 */ /* 0x002fca0000000000 */
        /* <DEDUP_REMOVED lines=9> */
[----:B------:R-:W-:Y:S01]  /*0dc0*/  VIADD R13, R13, 0x380 ;  /* 0x000003800d0d7836 */ /* 0x000fe20000000000 */
[----:B------:R-:W-:Y:S01]  /*0dd0*/  BSSY.RECONVERGENT B0, `(.L_x_38) ;  /* 0x000000a000007945 */ /* 0x000fe20003800200 */
[----:B------:R-:W-:-:S05]  /*0de0*/  VIADD R12, R12, 0x8 ;  /* 0x000000080c0c7836 */ /* 0x000fca0000000000 */
[----:B------:R-:W-:Y:S02]  /*0df0*/  ISETP.NE.AND P1, PT, R12, R7, PT ;  /* 0x000000070c00720c */ /* 0x000fe40003f25270 */
[----:B0-----:R-:W-:-:S05]  /*0e00*/  @!P0 I2FP.F32.S32 R17, R14 ;  /* 0x0000000e00118245 */ /* 0x001fca0000201400 */
[----:B------:R1:W-:Y:S01]  /*0e10*/  @!P0 STG.E desc[UR6][R10.64+0xa00], R17 ;  /* 0x000a00110a008986 */ /* 0x0003e2000c101906 */
[----:B------:R-:W-:-:S13]  /*0e20*/  ISETP.GE.AND P0, PT, R13, R6, PT ;  /* 0x000000060d00720c */ /* 0x000fda0003f06270 */
[----:B-1----:R-:W-:Y:S05]  /*0e30*/  @P0 BRA `(.L_x_39) ;  /* 0x00000000000c0947 */ /* 0x002fea0003800000 */
[----:B------:R-:W2:Y:S02]  /*0e40*/  LDG.E R8, desc[UR6][R8.64+0xc00] ;  /* 0x000c000608087981 */ /* 0x000ea4000c1e1900 */
[----:B--2---:R-:W-:-:S05]  /*0e50*/  I2FP.F32.S32 R13, R8 ;  /* 0x00000008000d7245 */ /* 0x004fca0000201400 */
[----:B------:R0:W-:Y:S02]  /*0e60*/  STG.E desc[UR6][R10.64+0xc00], R13 ;  /* 0x000c000d0a007986 */ /* 0x0001e4000c101906 */
.L_x_39:
[----:B------:R-:W-:Y:S05]  /*0e70*/  BSYNC.RECONVERGENT B0 ;  /* 0x0000000000007941 */ /* 0x000fea0003800200 */
.L_x_38:
[----:B------:R-:W-:Y:S05]  /*0e80*/  @P1 BRA `(.L_x_40) ;  /* 0xfffffffc00381947 */ /* 0x000fea000383ffff */
.L_x_37:
[----:B------:R-:W-:-:S13]  /*0e90*/  ISETP.NE.AND P0, PT, R20, RZ, PT ;  /* 0x000000ff1400720c */ /* 0x000fda0003f05270 */
[----:B------:R-:W-:Y:S05]  /*0ea0*/  @!P0 EXIT ;  /* 0x000000000000894d */ /* 0x000fea0003800000 */
[----:B------:R-:W1:Y:S01]  /*0eb0*/  LDC R8, c[0x0][0x384] ;  /* 0x0000e100ff087b82 */ /* 0x000e620000000800 */
[----:B------:R-:W-:Y:S02]  /*0ec0*/  ISETP.GE.U32.AND P1, PT, R20, 0x4, PT ;  /* 0x000000041400780c */ /* 0x000fe40003f26070 */
[----:B-1----:R-:W-:-:S04]  /*0ed0*/  LOP3.LUT R21, R8, 0x3, RZ, 0xc0, !PT ;  /* 0x0000000308157812 */ /* 0x002fc800078ec0ff */
[----:B------:R-:W-:-:S07]  /*0ee0*/  ISETP.NE.AND P0, PT, R21, RZ, PT ;  /* 0x000000ff1500720c */ /* 0x000fce0003f05270 */
[----:B------:R-:W-:Y:S06]  /*0ef0*/  @!P1 BRA `(.L_x_41) ;  /* 0x0000000000749947 */ /* 0x000fec0003800000 */
[----:B------:R-:W-:-:S05]  /*0f00*/  IMAD R19, R7, 0x80, R0 ;  /* 0x0000008007137824 */ /* 0x000fca00078e0200 */
[----:B------:R-:W-:-:S13]  /*0f10*/  ISETP.GE.AND P2, PT, R19, R6, PT ;  /* 0x000000061300720c */ /* 0x000fda0003f46270 */
[----:B0-----:R-:W-:-:S06]  /*0f20*/  @!P2 IMAD.WIDE R10, R19, 0x4, R2 ;  /* 0x00000004130aa825 */ /* 0x001fcc00078e0202 */
        /* <DEDUP_REMOVED lines=26> */
.L_x_41:
[----:B------:R-:W-:Y:S05]  /*10d0*/  @!P0 EXIT ;  /* 0x000000000000894d */ /* 0x000fea0003800000 */
[----:B------:R-:W-:Y:S02]  /*10e0*/  ISETP.NE.AND P1, PT, R21, 0x1, PT ;  /* 0x000000011500780c */ /* 0x000fe40003f25270 */
[----:B------:R-:W-:-:S04]  /*10f0*/  LOP3.LUT R8, R8, 0x1, RZ, 0xc0, !PT ;  /* 0x0000000108087812 */ /* 0x000fc800078ec0ff */
[----:B------:R-:W-:-:S07]  /*1100*/  ISETP.NE.U32.AND P0, PT, R8, 0x1, PT ;  /* 0x000000010800780c */ /* 0x000fce0003f05070 */
[----:B------:R-:W-:Y:S06]  /*1110*/  @!P1 BRA `(.L_x_42) ;  /* 0x00000000003c9947 */ /* 0x000fec0003800000 */
[----:B0-----:R-:W-:-:S05]  /*1120*/  IMAD R11, R7, 0x80, R0 ;  /* 0x00000080070b7824 */ /* 0x001fca00078e0200 */
[----:B------:R-:W-:-:S13]  /*1130*/  ISETP.GE.AND P1, PT, R11, R6, PT ;  /* 0x000000060b00720c */ /* 0x000fda0003f26270 */
[----:B-1----:R-:W-:-:S06]  /*1140*/  @!P1 IMAD.WIDE R8, R11, 0x4, R2 ;  /* 0x000000040b089825 */ /* 0x002fcc00078e0202 */
[----:B------:R-:W2:Y:S01]  /*1150*/  @!P1 LDG.E R8, desc[UR6][R8.64] ;  /* 0x0000000608089981 */ /* 0x000ea2000c1e1900 */
[C---:B------:R-:W-:Y:S02]  /*1160*/  VIADD R15, R11.reuse, 0x80 ;  /* 0x000000800b0f7836 */ /* 0x040fe40000000000 */
[----:B------:R-:W-:-:S03]  /*1170*/  @!P1 IMAD.WIDE R10, R11, 0x4, R4 ;  /* 0x000000040b0a9825 */ /* 0x000fc600078e0204 */
[----:B------:R-:W-:-:S13]  /*1180*/  ISETP.GE.AND P2, PT, R15, R6, PT ;  /* 0x000000060f00720c */ /* 0x000fda0003f46270 */
[----:B------:R-:W-:Y:S01]  /*1190*/  @!P2 IMAD.WIDE R12, R15, 0x4, R2 ;  /* 0x000000040f0ca825 */ /* 0x000fe200078e0202 */
[----:B--2---:R-:W-:-:S05]  /*11a0*/  @!P1 I2FP.F32.S32 R17, R8 ;  /* 0x0000000800119245 */ /* 0x004fca0000201400 */
[----:B------:R2:W-:Y:S04]  /*11b0*/  @!P1 STG.E desc[UR6][R10.64], R17 ;  /* 0x000000110a009986 */ /* 0x0005e8000c101906 */
[----:B------:R-:W3:Y:S01]  /*11c0*/  @!P2 LDG.E R12, desc[UR6][R12.64] ;  /* 0x000000060c0ca981 */ /* 0x000ee2000c1e1900 */
[----:B------:R-:W-:-:S04]  /*11d0*/  @!P2 IMAD.WIDE R14, R15, 0x4, R4 ;  /* 0x000000040f0ea825 */ /* 0x000fc800078e0204 */
[----:B------:R-:W-:Y:S01]  /*11e0*/  VIADD R7, R7, 0x2 ;  /* 0x0000000207077836 */ /* 0x000fe20000000000 */
[----:B---3--:R-:W-:-:S05]  /*11f0*/  @!P2 I2FP.F32.S32 R19, R12 ;  /* 0x0000000c0013a245 */ /* 0x008fca0000201400 */
[----:B------:R2:W-:Y:S02]  /*1200*/  @!P2 STG.E desc[UR6][R14.64], R19 ;  /* 0x000000130e00a986 */ /* 0x0005e4000c101906 */
.L_x_42:
[----:B------:R-:W-:Y:S05]  /*1210*/  @P0 EXIT ;  /* 0x000000000000094d */ /* 0x000fea0003800000 */
[----:B------:R-:W-:-:S05]  /*1220*/  IMAD R7, R7, 0x80, R0 ;  /* 0x0000008007077824 */ /* 0x000fca00078e0200 */
[----:B------:R-:W-:-:S13]  /*1230*/  ISETP.GE.AND P0, PT, R7, R6, PT ;  /* 0x000000060700720c */ /* 0x000fda0003f06270 */
[----:B------:R-:W-:Y:S05]  /*1240*/  @P0 EXIT ;  /* 0x000000000000094d */ /* 0x000fea0003800000 */
[----:B------:R-:W-:-:S06]  /*1250*/  IMAD.WIDE R2, R7, 0x4, R2 ;  /* 0x0000000407027825 */ /* 0x000fcc00078e0202 */
[----:B------:R-:W3:Y:S01]  /*1260*/  LDG.E R2, desc[UR6][R2.64] ;  /* 0x0000000602027981 */ /* 0x000ee2000c1e1900 */
[----:B------:R-:W-:Y:S01]  /*1270*/  IMAD.WIDE R4, R7, 0x4, R4 ;  /* 0x0000000407047825 */ /* 0x000fe200078e0204 */
[----:B---3--:R-:W-:-:S05]  /*1280*/  I2FP.F32.S32 R7, R2 ;  /* 0x0000000200077245 */ /* 0x008fca0000201400 */
[----:B------:R-:W-:Y:S01]  /*1290*/  STG.E desc[UR6][R4.64], R7 ;  /* 0x0000000704007986 */ /* 0x000fe2000c101906 */
[----:B------:R-:W-:Y:S05]  /*12a0*/  EXIT ;  /* 0x000000000000794d */ /* 0x000fea0003800000 */
.L_x_43:
        /* <DEDUP_REMOVED lines=13> */
.L_x_227:


//--------------------- .text._ZN3cub18CUB_300001_SM_10006detail6reduce28DeviceReduceSingleTileKernelINS2_10policy_hubIlyN4cuda3std3__44plusIlEEE10Policy1000EPlSC_iS9_llNS7_10__identityEEEvT0_T1_T2_T3_T4_T6_ --------------------------
	.section	.text._ZN3cub18CUB_300001_SM_10006detail6reduce28DeviceReduceSingleTileKernelINS2_10policy_hubIlyN4cuda3std3__44plusIlEEE10Policy1000EPlSC_iS9_llNS7_10__identityEEEvT0_T1_T2_T3_T4_T6_,"ax",@progbits
	.align	128
        .global         _ZN3cub18CUB_300001_SM_10006detail6reduce28DeviceReduceSingleTileKernelINS2_10policy_hubIlyN4cuda3std3__44plusIlEEE10Policy1000EPlSC_iS9_llNS7_10__identityEEEvT0_T1_T2_T3_T4_T6_
        .type           _ZN3cub18CUB_300001_SM_10006detail6reduce28DeviceReduceSingleTileKernelINS2_10policy_hubIlyN4cuda3std3__44plusIlEEE10Policy1000EPlSC_iS9_llNS7_10__identityEEEvT0_T1_T2_T3_T4_T6_,@function
        .size           _ZN3cub18CUB_300001_SM_10006detail6reduce28DeviceReduceSingleTileKernelINS2_10policy_hubIlyN4cuda3std3__44plusIlEEE10Policy1000EPlSC_iS9_llNS7_10__identityEEEvT0_T1_T2_T3_T4_T6_,(.L_x_228 - _ZN3cub18CUB_300001_SM_10006detail6reduce28DeviceReduceSingleTileKernelINS2_10policy_hubIlyN4cuda3std3__44plusIlEEE10Policy1000EPlSC_iS9_llNS7_10__identityEEEvT0_T1_T2_T3_T4_T6_)
        .other          _ZN3cub18CUB_300001_SM_10006detail6reduce28DeviceReduceSingleTileKernelINS2_10policy_hubIlyN4cuda3std3__44plusIlEEE10Policy1000EPlSC_iS9_llNS7_10__identityEEEvT0_T1_T2_T3_T4_T6_,@"STO_CUDA_ENTRY STV_DEFAULT"
_ZN3cub18CUB_300001_SM_10006detail6reduce28DeviceReduceSingleTileKernelINS2_10policy_hubIlyN4cuda3std3__44plusIlEEE10Policy1000EPlSC_iS9_llNS7_10__identityEEEvT0_T1_T2_T3_T4_T6_:
.text._ZN3cub18CUB_300001_SM_10006detail6reduce28DeviceReduceSingleTileKernelINS2_10policy_hubIlyN4cuda3std3__44plusIlEEE10Policy1000EPlSC_iS9_llNS7_10__identityEEEvT0_T1_T2_T3_T4_T6_:
[----:B------:R-:W-:Y:S01]  /*0000*/  LDC R1, c[0x0][0x37c] ;  /* 0x0000df00ff017b82 */ /* 0x000fe20000000800 */
[----:B------:R-:W0:Y:S01]  /*0010*/  LDCU UR4, c[0x0][0x390] ;  /* 0x00007200ff0477ac */ /* 0x000e220008000800 */
[----:B------:R-:W1:Y:S01]  /*0020*/  LDCU.64 UR6, c[0x0][0x358] ;  /* 0x00006b00ff0677ac */ /* 0x000e620008000a00 */
[----:B0-----:R-:W-:-:S05]  /*0030*/  IMAD.U32 R4, RZ, RZ, UR4 ;  /* 0x00000004ff047e24 */ /* 0x001fca000f8e00ff */
[----:B------:R-:W-:-:S13]  /*0040*/  ISETP.NE.AND P0, PT, R4, RZ, PT ;  /* 0x000000ff0400720c */ /* 0x000fda0003f05270 */
[----:B-1----:R-:W-:Y:S05]  /*0050*/  @P0 BRA `(.L_x_44) ;  /* 0x00000000001c0947 */ /* 0x002fea0003800000 */
[----:B------:R-:W0:Y:S02]  /*0060*/  S2R R0, SR_TID.X ;  /* 0x0000000000007919 */ /* 0x000e240000002100 */
[----:B0-----:R-:W-:-:S13]  /*0070*/  ISETP.NE.AND P0, PT, R0, RZ, PT ;  /* 0x000000ff0000720c */ /* 0x001fda0003f05270 */
[----:B------:R-:W-:Y:S05]  /*0080*/  @P0 EXIT ;  /* 0x000000000000094d */ /* 0x000fea0003800000 */
[----:B------:R-:W0:Y:S08]  /*0090*/  LDC.64 R2, c[0x0][0x388] ;  /* 0x0000e200ff027b82 */ /* 0x000e300000000a00 */
[----:B------:R-:W0:Y:S02]  /*00a0*/  LDC.64 R4, c[0x0][0x398] ;  /* 0x0000e600ff047b82 */ /* 0x000e240000000a00 */
[----:B0-----:R-:W-:Y:S01]  /*00b0*/  STG.E.64 desc[UR6][R2.64], R4 ;  /* 0x0000000402007986 */ /* 0x001fe2000c101b06 */
[----:B------:R-:W-:Y:S05]  /*00c0*/  EXIT ;  /* 0x000000000000794d */ /* 0x000fea0003800000 */
.L_x_44:
[----:B------:R-:W-:Y:S01]  /*00d0*/  ISETP.GT.AND P0, PT, R4, 0xdff, PT ;  /* 0x00000dff0400780c */ /* 0x000fe20003f04270 */
[----:B------:R-:W-:-:S12]  /*00e0*/  BSSY.RECONVERGENT B0, `(.L_x_45) ;  /* 0x0000256000007945 */ /* 0x000fd80003800200 */
[----:B------:R-:W-:Y:S05]  /*00f0*/  @P0 BRA `(.L_x_46) ;  /* 0x00000014004c0947 */ /* 0x000fea0003800000 */
[----:B------:R-:W0:Y:S01]  /*0100*/  S2R R5, SR_TID.X ;  /* 0x0000000000057919 */ /* 0x000e220000002100 */
[----:B------:R-:W-:Y:S01]  /*0110*/  BSSY.RECONVERGENT B1, `(.L_x_47) ;  /* 0x0000009000017945 */ /* 0x000fe20003800200 */
[----:B------:R-:W-:Y:S02]  /*0120*/  CS2R R2, SRZ ;  /* 0x0000000000027805 */ /* 0x000fe4000001ff00 */
[----:B0-----:R-:W-:Y:S01]  /*0130*/  ISETP.GE.AND P0, PT, R5, R4, PT ;  /* 0x000000040500720c */ /* 0x001fe20003f06270 */
[----:B------:R-:W-:-:S12]  /*0140*/  IMAD.MOV.U32 R7, RZ, RZ, R5 ;  /* 0x000000ffff077224 */ /* 0x000fd800078e0005 */
[----:B------:R-:W-:Y:S05]  /*0150*/  @P0 BRA `(.L_x_48) ;  /* 0x0000000000100947 */ /* 0x000fea0003800000 */
[----:B------:R-:W0:Y:S02]  /*0160*/  LDC.64 R2, c[0x0][0x380] ;  /* 0x0000e000ff027b82 */ /* 0x000e240000000a00 */
[----:B0-----:R-:W-:-:S06]  /*0170*/  IMAD.WIDE.U32 R2, R5, 0x8, R2 ;  /* 0x0000000805027825 */ /* 0x001fcc00078e0002 */
[----:B------:R-:W5:Y:S01]  /*0180*/  LDG.E.64.CONSTANT R2, desc[UR6][R2.64] ;  /* 0x0000000602027981 */ /* 0x000f62000c1e9b00 */
[----:B------:R-:W-:-:S07]  /*0190*/  VIADD R7, R5, 0x200 ;  /* 0x0000020005077836 */ /* 0x000fce0000000000 */
.L_x_48:
[----:B------:R-:W-:Y:S05]  /*01a0*/  BSYNC.RECONVERGENT B1 ;  /* 0x0000000000017941 */ /* 0x000fea0003800200 */
.L_x_47:
[----:B------:R-:W-:Y:S01]  /*01b0*/  ISETP.GE.AND P0, PT, R7, R4, PT ;  /* 0x000000040700720c */ /* 0x000fe20003f06270 */
[----:B------:R-:W-:-:S12]  /*01c0*/  BSSY.RECONVERGENT B1, `(.L_x_49) ;  /* 0x0000077000017945 */ /* 0x000fd80003800200 */
[----:B------:R-:W-:Y:S05]  /*01d0*/  @P0 BRA `(.L_x_50) ;  /* 0x0000000400d40947 */ /* 0x000fea0003800000 */
[----:B------:R-:W-:Y:S01]  /*01e0*/  LOP3.LUT R9, RZ, R7, RZ, 0x33, !PT ;  /* 0x00000007ff097212 */ /* 0x000fe200078e33ff */
[----:B------:R-:W-:Y:S04]  /*01f0*/  BSSY.RECONVERGENT B2, `(.L_x_51) ;  /* 0x0000018000027945 */ /* 0x000fe80003800200 */
[----:B------:R-:W-:-:S05]  /*0200*/  IMAD.IADD R0, R9, 0x1, R4 ;  /* 0x0000000109007824 */ /* 0x000fca00078e0204 */
[C---:B------:R-:W-:Y:S02]  /*0210*/  LOP3.LUT R6, R0.reuse, 0x600, RZ, 0xc0, !PT ;  /* 0x0000060000067812 */ /* 0x040fe400078ec0ff */
[----:B------:R-:W-:Y:S02]  /*0220*/  ISETP.GE.U32.AND P1, PT, R0, 0x600, PT ;  /* 0x000006000000780c */ /* 0x000fe40003f26070 */
[----:B------:R-:W-:-:S13]  /*0230*/  ISETP.NE.AND P0, PT, R6, 0x600, PT ;  /* 0x000006000600780c */ /* 0x000fda0003f05270 */
[----:B------:R-:W-:Y:S05]  /*0240*/  @!P0 BRA `(.L_x_52) ;  /* 0x0000000000488947 */ /* 0x000fea0003800000 */
[----:B------:R-:W0:Y:S01]  /*0250*/  LDC.64 R8, c[0x0][0x380] ;  /* 0x0000e000ff087b82 */ /* 0x000e220000000a00 */
[----:B------:R-:W-:-:S04]  /*0260*/  LEA.HI R0, R0, 0x1, RZ, 0x17 ;  /* 0x0000000100007811 */ /* 0x000fc800078fb8ff */
[----:B------:R-:W-:-:S05]  /*0270*/  LOP3.LUT R0, R0, 0x3, RZ, 0xc0, !PT ;  /* 0x0000000300007812 */ /* 0x000fca00078ec0ff */
[----:B------:R-:W-:Y:S02]  /*0280*/  IMAD.MOV R0, RZ, RZ, -R0 ;  /* 0x000000ffff007224 */ /* 0x000fe400078e0a00 */
[----:B0-----:R-:W-:-:S04]  /*0290*/  IMAD.WIDE.U32 R8, R7, 0x8, R8 ;  /* 0x0000000807087825 */ /* 0x001fc800078e0008 */
[----:B------:R-:W-:Y:S02]  /*02a0*/  IMAD.MOV.U32 R6, RZ, RZ, R8 ;  /* 0x000000ffff067224 */ /* 0x000fe400078e0008 */
[----:B------:R-:W-:-:S07]  /*02b0*/  IMAD.MOV.U32 R11, RZ, RZ, R9 ;  /* 0x000000ffff0b7224 */ /* 0x000fce00078e0009 */
.L_x_53:
[----:B------:R-:W-:Y:S02]  /*02c0*/  IMAD.MOV.U32 R8, RZ, RZ, R6 ;  /* 0x000000ffff087224 */ /* 0x000fe400078e0006 */
[----:B------:R-:W-:-:S06]  /*02d0*/  IMAD.MOV.U32 R9, RZ, RZ, R11 ;  /* 0x000000ffff097224 */ /* 0x000fcc00078e000b */
[----:B------:R-:W2:Y:S01]  /*02e0*/  LDG.E.64.CONSTANT R8, desc[UR6][R8.64] ;  /* 0x0000000608087981 */ /* 0x000ea2000c1e9b00 */
[----:B------:R-:W-:Y:S01]  /*02f0*/  VIADD R0, R0, 0x1 ;  /* 0x0000000100007836 */ /* 0x000fe20000000000 */
[----:B------:R-:W-:Y:S01]  /*0300*/  IADD3 R6, P3, PT, R6, 0x1000, RZ ;  /* 0x0000100006067810 */ /* 0x000fe20007f7e0ff */
[----:B------:R-:W-:-:S03]  /*0310*/  VIADD R7, R7, 0x200 ;  /* 0x0000020007077836 */ /* 0x000fc60000000000 */
[----:B------:R-:W-:Y:S01]  /*0320*/  ISETP.NE.AND P0, PT, R0, RZ, PT ;  /* 0x000000ff0000720c */ /* 0x000fe20003f05270 */
[----:B------:R-:W-:Y:S01]  /*0330*/  IMAD.X R11, RZ, RZ, R11, P3 ;  /* 0x000000ffff0b7224 */ /* 0x000fe200018e060b */
[----:B--2--5:R-:W-:-:S05]  /*0340*/  IADD3 R2, P2, PT, R8, R2, RZ ;  /* 0x0000000208027210 */ /* 0x024fca0007f5e0ff */
[----:B------:R-:W-:-:S06]  /*0350*/  IMAD.X R3, R9, 0x1, R3, P2 ;  /* 0x0000000109037824 */ /* 0x000fcc00010e0603 */
[----:B------:R-:W-:Y:S05]  /*0360*/  @P0 BRA `(.L_x_53) ;  /* 0xfffffffc00d40947 */ /* 0x000fea000383ffff */
.L_x_52:
[----:B------:R-:W-:Y:S05]  /*0370*/  BSYNC.RECONVERGENT B2 ;  /* 0x0000000000027941 */ /* 0x000fea0003800200 */
.L_x_51:
[----:B------:R-:W-:Y:S05]  /*0380*/  @!P1 BRA `(.L_x_50) ;  /* 0x0000000400689947 */ /* 0x000fea0003800000 */
[----:B------:R-:W-:Y:S01]  /*0390*/  IMAD.IADD R0, R4, 0x1, -R7 ;  /* 0x0000000104007824 */ /* 0x000fe200078e0a07 */
[----:B------:R-:W-:Y:S01]  /*03a0*/  BSSY.RECONVERGENT B2, `(.L_x_54) ;  /* 0x0000031000027945 */ /* 0x000fe20003800200 */
[----:B------:R-:W-:-:S03]  /*03b0*/  PLOP3.LUT P0, PT, PT, PT, PT, 0x80, 0x8 ;  /* 0x000000000008781c */ /* 0x000fc60003f0f070 */
[----:B------:R-:W-:-:S13]  /*03c0*/  ISETP.GT.AND P1, PT, R0, 0x1800, PT ;  /* 0x000018000000780c */ /* 0x000fda0003f24270 */
[----:B------:R-:W-:Y:S05]  /*03d0*/  @!P1 BRA `(.L_x_55) ;  /* 0x0000000000b49947 */ /* 0x000fea0003800000 */
[----:B------:R-:W-:Y:S01]  /*03e0*/  PLOP3.LUT P0, PT, PT, PT, PT, 0x8, 0x80 ;  /* 0x000000000080781c */ /* 0x000fe20003f0e170 */
[----:B------:R-:W-:-:S12]  /*03f0*/  VIADD R0, R4, 0xffffe800 ;  /* 0xffffe80004007836 */ /* 0x000fd80000000000 */
.L_x_56:
[----:B------:R-:W0:Y:S01]  /*0400*/  LDC.64 R44, c[0x0][0x380] ;  /* 0x0000e000ff2c7b82 */ /* 0x000e220000000a00 */
[C---:B------:R-:W-:Y:S02]  /*0410*/  VIADD R41, R7.reuse, 0x800 ;  /* 0x0000080007297836 */ /* 0x040fe40000000000 */
[C---:B------:R-:W-:Y:S02]  /*0420*/  VIADD R43, R7.reuse, 0x1000 ;  /* 0x00001000072b7836 */ /* 0x040fe40000000000 */
[----:B0-----:R-:W-:-:S05]  /*0430*/  IMAD.WIDE R28, R7, 0x8, R44 ;  /* 0x00000008071c7825 */ /* 0x001fca00078e022c */
[----:B------:R-:W2:Y:S01]  /*0440*/  LDG.E.64.CONSTANT R8, desc[UR6][R28.64] ;  /* 0x000000061c087981 */ /* 0x000ea2000c1e9b00 */
[----:B------:R-:W-:-:S03]  /*0450*/  IMAD.WIDE R40, R41, 0x8, R44 ;  /* 0x0000000829287825 */ /* 0x000fc600078e022c */
[----:B------:R-:W2:Y:S04]  /*0460*/  LDG.E.64.CONSTANT R10, desc[UR6][R28.64+0x1000] ;  /* 0x001000061c0a7981 */ /* 0x000ea8000c1e9b00 */
[----:B------:R-:W3:Y:S04]  /*0470*/  LDG.E.64.CONSTANT R12, desc[UR6][R28.64+0x2000] ;  /* 0x002000061c0c7981 */ /* 0x000ee8000c1e9b00 */
[----:B------:R-:W3:Y:S01]  /*0480*/  LDG.E.64.CONSTANT R14, desc[UR6][R28.64+0x3000] ;  /* 0x003000061c0e7981 */ /* 0x000ee2000c1e9b00 */
[----:B------:R-:W-:-:S03]  /*0490*/  IMAD.WIDE R42, R43, 0x8, R44 ;  /* 0x000000082b2a7825 */ /* 0x000fc600078e022c */
[----:B------:R-:W4:Y:S04]  /*04a0*/  LDG.E.64.CONSTANT R16, desc[UR6][R40.64] ;  /* 0x0000000628107981 */ /* 0x000f28000c1e9b00 */
[----:B------:R-:W4:Y:S04]  /*04b0*/  LDG.E.64.CONSTANT R18, desc[UR6][R40.64+0x1000] ;  /* 0x0010000628127981 */ /* 0x000f28000c1e9b00 */
[----:B------:R-:W4:Y:S04]  /*04c0*/  LDG.E.64.CONSTANT R20, desc[UR6][R40.64+0x2000] ;  /* 0x0020000628147981 */ /* 0x000f28000c1e9b00 */
[----:B------:R2:W4:Y:S01]  /*04d0*/  LDG.E.64.CONSTANT R26, desc[UR6][R40.64+0x3000] ;  /* 0x00300006281a7981 */ /* 0x000522000c1e9b00 */
[----:B------:R-:W-:-:S03]  /*04e0*/  VIADD R31, R7, 0x1800 ;  /* 0x00001800071f7836 */ /* 0x000fc60000000000 */
[----:B------:R-:W4:Y:S04]  /*04f0*/  LDG.E.64.CONSTANT R24, desc[UR6][R42.64] ;  /* 0x000000062a187981 */ /* 0x000f28000c1e9b00 */
[----:B------:R-:W4:Y:S01]  /*0500*/  LDG.E.64.CONSTANT R22, desc[UR6][R42.64+0x1000] ;  /* 0x001000062a167981 */ /* 0x000f22000c1e9b00 */
[----:B------:R-:W-:-:S03]  /*0510*/  IMAD.WIDE R44, R31, 0x8, R44 ;  /* 0x000000081f2c7825 */ /* 0x000fc600078e022c */
[----:B------:R-:W4:Y:S04]  /*0520*/  LDG.E.64.CONSTANT R28, desc[UR6][R42.64+0x2000] ;  /* 0x002000062a1c7981 */ /* 0x000f28000c1e9b00 */
[----:B------:R-:W4:Y:S04]  /*0530*/  LDG.E.64.CONSTANT R36, desc[UR6][R42.64+0x3000] ;  /* 0x003000062a247981 */ /* 0x000f28000c1e9b00 */
[----:B------:R-:W4:Y:S04]  /*0540*/  LDG.E.64.CONSTANT R34, desc[UR6][R44.64] ;  /* 0x000000062c227981 */ /* 0x000f28000c1e9b00 */
[----:B------:R-:W4:Y:S04]  /*0550*/  LDG.E.64.CONSTANT R32, desc[UR6][R44.64+0x1000] ;  /* 0x001000062c207981 */ /* 0x000f28000c1e9b00 */
[----:B------:R-:W4:Y:S04]  /*0560*/  LDG.E.64.CONSTANT R30, desc[UR6][R44.64+0x2000] ;  /* 0x002000062c1e7981 */ /* 0x000f28000c1e9b00 */
[----:B------:R-:W4:Y:S01]  /*0570*/  LDG.E.64.CONSTANT R38, desc[UR6][R44.64+0x3000] ;  /* 0x003000062c267981 */ /* 0x000f22000c1e9b00 */
[----:B------:R-:W-:Y:S01]  /*0580*/  VIADD R7, R7, 0x2000 ;  /* 0x0000200007077836 */ /* 0x000fe20000000000 */
[----:B--2--5:R-:W-:-:S04]  /*0590*/  IADD3 R41, P1, P2, R10, R8, R2 ;  /* 0x000000080a297210 */ /* 0x024fc80007a3e002 */
[----:B------:R-:W-:Y:S02]  /*05a0*/  IADD3.X R9, PT, PT, R11, R9, R3, P1, P2 ;  /* 0x000000090b097210 */ /* 0x000fe40000fe4403 */
[----:B---3--:R-:W-:-:S04]  /*05b0*/  IADD3 R41, P3, P4, R14, R12, R41 ;  /* 0x0000000c0e297210 */ /* 0x008fc80007c7e029 */
[----:B------:R-:W-:Y:S02]  /*05c0*/  IADD3.X R13, PT, PT, R15, R13, R9, P3, P4 ;  /* 0x0000000d0f0d7210 */ /* 0x000fe40001fe8409 */
[----:B----4-:R-:W-:-:S04]  /*05d0*/  IADD3 R3, P1, P2, R18, R16, R41 ;  /* 0x0000001012037210 */ /* 0x010fc80007a3e029 */
[----:B------:R-:W-:Y:S02]  /*05e0*/  IADD3.X R17, PT, PT, R19, R17, R13, P1, P2 ;  /* 0x0000001113117210 */ /* 0x000fe40000fe440d */
[----:B------:R-:W-:-:S04]  /*05f0*/  IADD3 R3, P3, P4, R26, R20, R3 ;  /* 0x000000141a037210 */ /* 0x000fc80007c7e003 */
[----:B------:R-:W-:Y:S02]  /*0600*/  IADD3.X R21, PT, PT, R27, R21, R17, P3, P4 ;  /* 0x000000151b157210 */ /* 0x000fe40001fe8411 */
[----:B------:R-:W-:-:S04]  /*0610*/  IADD3 R3, P1, P2, R22, R24, R3 ;  /* 0x0000001816037210 */ /* 0x000fc80007a3e003 */
[----:B------:R-:W-:Y:S02]  /*0620*/  IADD3.X R23, PT, PT, R23, R25, R21, P1, P2 ;  /* 0x0000001917177210 */ /* 0x000fe40000fe4415 */
[----:B------:R-:W-:-:S04]  /*0630*/  IADD3 R3, P3, P4, R36, R28, R3 ;  /* 0x0000001c24037210 */ /* 0x000fc80007c7e003 */
[----:B------:R-:W-:Y:S02]  /*0640*/  IADD3.X R29, PT, PT, R37, R29, R23, P3, P4 ;  /* 0x0000001d251d7210 */ /* 0x000fe40001fe8417 */
[----:B------:R-:W-:Y:S02]  /*0650*/  ISETP.GE.AND P3, PT, R7, R0, PT ;  /* 0x000000000700720c */ /* 0x000fe40003f66270 */
[----:B------:R-:W-:-:S04]  /*0660*/  IADD3 R3, P2, P1, R32, R34, R3 ;  /* 0x0000002220037210 */ /* 0x000fc8000795e003 */
[----:B------:R-:W-:Y:S02]  /*0670*/  IADD3 R2, P4, P5, R38, R30, R3 ;  /* 0x0000001e26027210 */ /* 0x000fe40007d9e003 */
[----:B------:R-:W-:-:S04]  /*0680*/  IADD3.X R3, PT, PT, R33, R35, R29, P2, P1 ;  /* 0x0000002321037210 */ /* 0x000fc800017e241d */
[----:B------:R-:W-:Y:S01]  /*0690*/  IADD3.X R3, PT, PT, R39, R31, R3, P4, P5 ;  /* 0x0000001f27037210 */ /* 0x000fe200027ea403 */
[----:B------:R-:W-:Y:S06]  /*06a0*/  @!P3 BRA `(.L_x_56) ;  /* 0xfffffffc0054b947 */ /* 0x000fec000383ffff */
.L_x_55:
[----:B------:R-:W-:Y:S05]  /*06b0*/  BSYNC.RECONVERGENT B2 ;  /* 0x0000000000027941 */ /* 0x000fea0003800200 */
.L_x_54:
[----:B------:R-:W-:Y:S01]  /*06c0*/  IMAD.IADD R0, R4, 0x1, -R7 ;  /* 0x0000000104007824 */ /* 0x000fe200078e0a07 */
[----:B------:R-:W-:Y:S04]  /*06d0*/  BSSY.RECONVERGENT B2, `(.L_x_57) ;  /* 0x0000019000027945 */ /* 0x000fe80003800200 */
[----:B------:R-:W-:-:S13]  /*06e0*/  ISETP.GT.AND P1, PT, R0, 0x800, PT ;  /* 0x000008000000780c */ /* 0x000fda0003f24270 */
[----:B------:R-:W-:Y:S05]  /*06f0*/  @!P1 BRA `(.L_x_58) ;  /* 0x0000000000589947 */ /* 0x000fea0003800000 */
[----:B------:R-:W0:Y:S01]  /*0700*/  LDC.64 R18, c[0x0][0x380] ;  /* 0x0000e000ff127b82 */ /* 0x000e220000000a00 */
[C---:B------:R-:W-:Y:S02]  /*0710*/  VIADD R15, R7.reuse, 0x800 ;  /* 0x00000800070f7836 */ /* 0x040fe40000000000 */
[----:B0-----:R-:W-:-:S05]  /*0720*/  IMAD.WIDE R8, R7, 0x8, R18 ;  /* 0x0000000807087825 */ /* 0x001fca00078e0212 */
[----:B------:R-:W2:Y:S01]  /*0730*/  LDG.E.64.CONSTANT R10, desc[UR6][R8.64] ;  /* 0x00000006080a7981 */ /* 0x000ea2000c1e9b00 */
[----:B------:R-:W-:-:S03]  /*0740*/  IMAD.WIDE R18, R15, 0x8, R18 ;  /* 0x000000080f127825 */ /* 0x000fc600078e0212 */
[----:B------:R-:W2:Y:S04]  /*0750*/  LDG.E.64.CONSTANT R12, desc[UR6][R8.64+0x1000] ;  /* 0x00100006080c7981 */ /* 0x000ea8000c1e9b00 */
[----:B------:R-:W3:Y:S04]  /*0760*/  LDG.E.64.CONSTANT R14, desc[UR6][R8.64+0x2000] ;  /* 0x00200006080e7981 */ /* 0x000ee8000c1e9b00 */
[----:B------:R-:W3:Y:S04]  /*0770*/  LDG.E.64.CONSTANT R16, desc[UR6][R8.64+0x3000] ;  /* 0x0030000608107981 */ /* 0x000ee8000c1e9b00 */
[----:B------:R-:W4:Y:S04]  /*0780*/  LDG.E.64.CONSTANT R20, desc[UR6][R18.64] ;  /* 0x0000000612147981 */ /* 0x000f28000c1e9b00 */
[----:B------:R-:W4:Y:S04]  /*0790*/  LDG.E.64.CONSTANT R22, desc[UR6][R18.64+0x1000] ;  /* 0x0010000612167981 */ /* 0x000f28000c1e9b00 */
[----:B------:R-:W4:Y:S04]  /*07a0*/  LDG.E.64.CONSTANT R24, desc[UR6][R18.64+0x2000] ;  /* 0x0020000612187981 */ /* 0x000f28000c1e9b00 */
[----:B------:R-:W4:Y:S01]  /*07b0*/  LDG.E.64.CONSTANT R26, desc[UR6][R18.64+0x3000] ;  /* 0x00300006121a7981 */ /* 0x000f22000c1e9b00 */
[----:B------:R-:W-:Y:S01]  /*07c0*/  VIADD R7, R7, 0x1000 ;  /* 0x0000100007077836 */ /* 0x000fe20000000000 */
[----:B--2--5:R-:W-:-:S04]  /*07d0*/  IADD3 R29, P0, P1, R12, R10, R2 ;  /* 0x0000000a0c1d7210 */ /* 0x024fc8000791e002 */
[----:B------:R-:W-:Y:S02]  /*07e0*/  IADD3.X R11, PT, PT, R13, R11, R3, P0, P1 ;  /* 0x0000000b0d0b7210 */ /* 0x000fe400007e2403 */
[----:B------:R-:W-:Y:S02]  /*07f0*/  PLOP3.LUT P0, PT, PT, PT, PT, 0x8, 0x80 ;  /* 0x000000000080781c */ /* 0x000fe40003f0e170 */
[----:B---3--:R-:W-:-:S04]  /*0800*/  IADD3 R29, P2, P3, R16, R14, R29 ;  /* 0x0000000e101d7210 */ /* 0x008fc80007b5e01d */
[----:B------:R-:W-:Y:S02]  /*0810*/  IADD3.X R15, PT, PT, R17, R15, R11, P2, P3 ;  /* 0x0000000f110f7210 */ /* 0x000fe400017e640b */
[----:B----4-:R-:W-:-:S04]  /*0820*/  IADD3 R3, P1, P4, R22, R20, R29 ;  /* 0x0000001416037210 */ /* 0x010fc80007c3e01d */
[----:B------:R-:W-:Y:S02]  /*0830*/  IADD3 R2, P2, P3, R26, R24, R3 ;  /* 0x000000181a027210 */ /* 0x000fe40007b5e003 */
[----:B------:R-:W-:-:S04]  /*0840*/  IADD3.X R3, PT, PT, R23, R21, R15, P1, P4 ;  /* 0x0000001517037210 */ /* 0x000fc80000fe840f */
[----:B------:R-:W-:-:S07]  /*0850*/  IADD3.X R3, PT, PT, R27, R25, R3, P2, P3 ;  /* 0x000000191b037210 */ /* 0x000fce00017e6403 */
.L_x_58:
[----:B------:R-:W-:Y:S05]  /*0860*/  BSYNC.RECONVERGENT B2 ;  /* 0x0000000000027941 */ /* 0x000fea0003800200 */
.L_x_57:
[----:B------:R-:W-:-:S13]  /*0870*/  ISETP.LT.OR P0, PT, R7, R4, P0 ;  /* 0x000000040700720c */ /* 0x000fda0000701670 */
[----:B------:R-:W-:Y:S05]  /*0880*/  @!P0 BRA `(.L_x_50) ;  /* 0x0000000000288947 */ /* 0x000fea0003800000 */
[----:B------:R-:W0:Y:S02]  /*0890*/  LDC.64 R8, c[0x0][0x380] ;  /* 0x0000e000ff087b82 */ /* 0x000e240000000a00 */
[----:B0-----:R-:W-:-:S05]  /*08a0*/  IMAD.WIDE R6, R7, 0x8, R8 ;  /* 0x0000000807067825 */ /* 0x001fca00078e0208 */
[----:B------:R-:W2:Y:S04]  /*08b0*/  LDG.E.64.CONSTANT R8, desc[UR6][R6.64] ;  /* 0x0000000606087981 */ /* 0x000ea8000c1e9b00 */
[----:B------:R-:W2:Y:S04]  /*08c0*/  LDG.E.64.CONSTANT R10, desc[UR6][R6.64+0x1000] ;  /* 0x00100006060a7981 */ /* 0x000ea8000c1e9b00 */
[----:B------:R-:W3:Y:S04]  /*08d0*/  LDG.E.64.CONSTANT R12, desc[UR6][R6.64+0x2000] ;  /* 0x00200006060c7981 */ /* 0x000ee8000c1e9b00 */
[----:B------:R-:W3:Y:S01]  /*08e0*/  LDG.E.64.CONSTANT R14, desc[UR6][R6.64+0x3000] ;  /* 0x00300006060e7981 */ /* 0x000ee2000c1e9b00 */
[----:B--2--5:R-:W-:-:S04]  /*08f0*/  IADD3 R17, P0, P1, R10, R8, R2 ;  /* 0x000000080a117210 */ /* 0x024fc8000791e002 */
[----:B------:R-:W-:Y:S02]  /*0900*/  IADD3.X R3, PT, PT, R11, R9, R3, P0, P1 ;  /* 0x000000090b037210 */ /* 0x000fe400007e2403 */
[----:B---3--:R-:W-:-:S04]  /*0910*/  IADD3 R2, P2, P3, R14, R12, R17 ;  /* 0x0000000c0e027210 */ /* 0x008fc80007b5e011 */
[----:B------:R-:W-:-:S09]  /*0920*/  IADD3.X R3, PT, PT, R15, R13, R3, P2, P3 ;  /* 0x0000000d0f037210 */ /* 0x000fd200017e6403 */
.L_x_50:
[----:B------:R-:W-:Y:S05]  /*0930*/  BSYNC.RECONVERGENT B1 ;  /* 0x0000000000017941 */ /* 0x000fea0003800200 */
.L_x_49:
[----:B------:R-:W-:-:S13]  /*0940*/  ISETP.GE.AND P0, PT, R4, 0x200, PT ;  /* 0x000002000400780c */ /* 0x000fda0003f06270 */
[----:B------:R-:W-:Y:S05]  /*0950*/  @!P0 BRA `(.L_x_59) ;  /* 0x00000004002c8947 */ /* 0x000fea0003800000 */
[----:B------:R-:W0:Y:S01]  /*0960*/  S2R R8, SR_LANEID ;  /* 0x0000000000087919 */ /* 0x000e220000000000 */
[----:B-----5:R-:W1:Y:S04]  /*0970*/  SHFL.DOWN PT, R0, R2, 0x1, 0x1f ;  /* 0x08201f0002007f89 */ /* 0x020e6800000e0000 */
[----:B------:R-:W2:Y:S01]  /*0980*/  SHFL.DOWN PT, R4, R3, 0x1, 0x1f ;  /* 0x08201f0003047f89 */ /* 0x000ea200000e0000 */
[----:B0-----:R-:W-:-:S04]  /*0990*/  ISETP.GT.AND P0, PT, R8, 0x1e, PT ;  /* 0x0000001e0800780c */ /* 0x001fc80003f04270 */
[----:B-1----:R-:W-:Y:S02]  /*09a0*/  SEL R9, R0, RZ, !P0 ;  /* 0x000000ff00097207 */ /* 0x002fe40004000000 */
[----:B--2---:R-:W-:Y:S02]  /*09b0*/  SEL R4, R4, RZ, !P0 ;  /* 0x000000ff04047207 */ /* 0x004fe40004000000 */
[----:B------:R-:W-:-:S05]  /*09c0*/  IADD3 R9, P0, PT, R2, R9, RZ ;  /* 0x0000000902097210 */ /* 0x000fca0007f1e0ff */
[----:B------:R-:W-:Y:S01]  /*09d0*/  IMAD.X R6, R3, 0x1, R4, P0 ;  /* 0x0000000103067824 */ /* 0x000fe200000e0604 */
[----:B------:R-:W0:Y:S01]  /*09e0*/  SHFL.DOWN PT, R0, R9, 0x2, 0x1f ;  /* 0x08401f0009007f89 */ /* 0x000e2200000e0000 */
[----:B------:R-:W-:-:S03]  /*09f0*/  ISETP.GT.AND P0, PT, R8, 0x1d, PT ;  /* 0x0000001d0800780c */ /* 0x000fc60003f04270 */
[----:B------:R-:W1:Y:S01]  /*0a00*/  SHFL.DOWN PT, R4, R6, 0x2, 0x1f ;  /* 0x08401f0006047f89 */ /* 0x000e6200000e0000 */
[----:B0-----:R-:W-:-:S04]  /*0a10*/  SEL R0, R0, RZ, !P0 ;  /* 0x000000ff00007207 */ /* 0x001fc80004000000 */
[----:B------:R-:W-:Y:S02]  /*0a20*/  IADD3 R7, P1, PT, R0, R9, RZ ;  /* 0x0000000900077210 */ /* 0x000fe40007f3e0ff */
[----:B-1----:R-:W-:Y:S02]  /*0a30*/  SEL R3, R4, RZ, !P0 ;  /* 0x000000ff04037207 */ /* 0x002fe40004000000 */
[----:B------:R-:W-:Y:S01]  /*0a40*/  ISETP.GT.AND P0, PT, R8, 0x1b, PT ;  /* 0x0000001b0800780c */ /* 0x000fe20003f04270 */
[----:B------:R-:W0:Y:S02]  /*0a50*/  SHFL.DOWN PT, R0, R7, 0x4, 0x1f ;  /* 0x08801f0007007f89 */ /* 0x000e2400000e0000 */
[----:B------:R-:W-:-:S05]  /*0a60*/  IMAD.X R3, R3, 0x1, R6, P1 ;  /* 0x0000000103037824 */ /* 0x000fca00008e0606 */
[----:B------:R-:W1:Y:S01]  /*0a70*/  SHFL.DOWN PT, R2, R3, 0x4, 0x1f ;  /* 0x08801f0003027f89 */ /* 0x000e6200000e0000 */
[----:B0-----:R-:W-:-:S04]  /*0a80*/  SEL R0, R0, RZ, !P0 ;  /* 0x000000ff00007207 */ /* 0x001fc80004000000 */
[----:B------:R-:W-:Y:S02]  /*0a90*/  IADD3 R11, P1, PT, R0, R7, RZ ;  /* 0x00000007000b7210 */ /* 0x000fe40007f3e0ff */
[----:B-1----:R-:W-:-:S03]  /*0aa0*/  SEL R2, R2, RZ, !P0 ;  /* 0x000000ff02027207 */ /* 0x002fc60004000000 */
[----:B------:R-:W0:Y:S01]  /*0ab0*/  SHFL.DOWN PT, R0, R11, 0x8, 0x1f ;  /* 0x09001f000b007f89 */ /* 0x000e2200000e0000 */
[----:B------:R-:W-:Y:S01]  /*0ac0*/  ISETP.GT.AND P0, PT, R8, 0x17, PT ;  /* 0x000000170800780c */ /* 0x000fe20003f04270 */
[----:B------:R-:W-:Y:S01]  /*0ad0*/  IMAD.X R13, R2, 0x1, R3, P1 ;  /* 0x00000001020d7824 */ /* 0x000fe200008e0603 */
[----:B------:R-:W-:-:S04]  /*0ae0*/  ISETP.NE.AND P1, PT, R8, RZ, PT ;  /* 0x000000ff0800720c */ /* 0x000fc80003f25270 */
[----:B------:R-:W1:Y:S09]  /*0af0*/  SHFL.DOWN PT, R2, R13, 0x8, 0x1f ;  /* 0x09001f000d027f89 */ /* 0x000e7200000e0000 */
[----:B------:R-:W2:Y:S01]  /*0b00*/  @!P1 S2R R7, SR_CgaCtaId ;  /* 0x0000000000079919 */ /* 0x000ea20000008800 */
[----:B0-----:R-:W-:-:S04]  /*0b10*/  SEL R0, R0, RZ, !P0 ;  /* 0x000000ff00007207 */ /* 0x001fc80004000000 */
[----:B------:R-:W-:Y:S02]  /*0b20*/  IADD3 R9, P2, PT, R0, R11, RZ ;  /* 0x0000000b00097210 */ /* 0x000fe40007f5e0ff */
[----:B-1----:R-:W-:-:S03]  /*0b30*/  SEL R2, R2, RZ, !P0 ;  /* 0x000000ff02027207 */ /* 0x002fc60004000000 */
[----:B------:R-:W0:Y:S01]  /*0b40*/  SHFL.DOWN PT, R0, R9, 0x10, 0x1f ;  /* 0x0a001f0009007f89 */ /* 0x000e2200000e0000 */
[----:B------:R-:W-:Y:S01]  /*0b50*/  ISETP.GT.AND P0, PT, R8, 0xf, PT ;  /* 0x0000000f0800780c */ /* 0x000fe20003f04270 */
[----:B------:R-:W-:Y:S01]  /*0b60*/  IMAD.X R6, R2, 0x1, R13, P2 ;  /* 0x0000000102067824 */ /* 0x000fe200010e060d */
[----:B------:R-:W-:-:S04]  /*0b70*/  @!P1 MOV R2, 0x400 ;  /* 0x0000040000029802 */ /* 0x000fc80000000f00 */
[----:B------:R-:W1:Y:S01]  /*0b80*/  SHFL.DOWN PT, R3, R6, 0x10, 0x1f ;  /* 0x0a001f0006037f89 */ /* 0x000e6200000e0000 */
[----:B--2---:R-:W-:Y:S02]  /*0b90*/  @!P1 LEA R7, R7, R2, 0x18 ;  /* 0x0000000207079211 */ /* 0x004fe400078ec0ff */
[----:B0-----:R-:W-:Y:S02]  /*0ba0*/  SEL R4, R0, RZ, !P0 ;  /* 0x000000ff00047207 */ /* 0x001fe40004000000 */
[----:B------:R-:W-:Y:S02]  /*0bb0*/  @!P1 SHF.R.U32.HI R0, RZ, 0x2, R5 ;  /* 0x00000002ff009819 */ /* 0x000fe40000011605 */
[----:B------:R-:W-:Y:S02]  /*0bc0*/  IADD3 R2, P2, PT, R4, R9, RZ ;  /* 0x0000000904027210 */ /* 0x000fe40007f5e0ff */
[----:B------:R-:W-:Y:S02]  /*0bd0*/  @!P1 LOP3.LUT R0, R0, 0xf8, RZ, 0xc0, !PT ;  /* 0x000000f800009812 */ /* 0x000fe400078ec0ff */
[----:B-1----:R-:W-:-:S02]  /*0be0*/  SEL R3, R3, RZ, !P0 ;  /* 0x000000ff03037207 */ /* 0x002fc40004000000 */
[----:B------:R-:W-:Y:S01]  /*0bf0*/  ISETP.NE.AND P0, PT, R5, RZ, PT ;  /* 0x000000ff0500720c */ /* 0x000fe20003f05270 */
[----:B------:R-:W-:Y:S02]  /*0c00*/  @!P1 IMAD.IADD R7, R0, 0x1, R7 ;  /* 0x0000000100079824 */ /* 0x000fe400078e0207 */
[----:B------:R-:W-:-:S05]  /*0c10*/  IMAD.X R3, R3, 0x1, R6, P2 ;  /* 0x0000000103037824 */ /* 0x000fca00010e0606 */
[----:B------:R2:W-:Y:S01]  /*0c20*/  @!P1 STS.64 [R7+0x10], R2 ;  /* 0x0000100207009388 */ /* 0x0005e20000000a00 */
[----:B------:R-:W-:Y:S06]  /*0c30*/  BAR.SYNC.DEFER_BLOCKING 0x0 ;  /* 0x0000000000007b1d */ /* 0x000fec0000010000 */
[----:B------:R-:W-:Y:S05]  /*0c40*/  @P0 BRA `(.L_x_60) ;  /* 0x00000018007c0947 */ /* 0x000fea0003800000 */
[----:B------:R-:W0:Y:S01]  /*0c50*/  S2UR UR5, SR_CgaCtaId ;  /* 0x00000000000579c3 */ /* 0x000e220000008800 */
[----:B------:R-:W-:Y:S02]  /*0c60*/  UMOV UR4, 0x400 ;  /* 0x0000040000047882 */ /* 0x000fe40000000000 */
[----:B0-----:R-:W-:-:S09]  /*0c70*/  ULEA UR4, UR5, UR4, 0x18 ;  /* 0x0000000405047291 */ /* 0x001fd2000f8ec0ff */
[----:B------:R-:W-:Y:S04]  /*0c80*/  LDS.64 R32, [UR4+0x18] ;  /* 0x00001804ff207984 */ /* 0x000fe80008000a00 */
[----:B------:R-:W0:Y:S04]  /*0c90*/  LDS.128 R28, [UR4+0x20] ;  /* 0x00002004ff1c7984 */ /* 0x000e280008000c00 */
[----:B------:R-:W1:Y:S04]  /*0ca0*/  LDS.128 R24, [UR4+0x30] ;  /* 0x00003004ff187984 */ /* 0x000e680008000c00 */
[----:B------:R-:W3:Y:S04]  /*0cb0*/  LDS.128 R20, [UR4+0x40] ;  /* 0x00004004ff147984 */ /* 0x000ee80008000c00 */
[----:B------:R-:W4:Y:S04]  /*0cc0*/  LDS.128 R16, [UR4+0x50] ;  /* 0x00005004ff107984 */ /* 0x000f280008000c00 */
[----:B------:R-:W5:Y:S04]  /*0cd0*/  LDS.128 R12, [UR4+0x60] ;  /* 0x00006004ff0c7984 */ /* 0x000f680008000c00 */
[----:B------:R-:W5:Y:S04]  /*0ce0*/  LDS.128 R8, [UR4+0x70] ;  /* 0x00007004ff087984 */ /* 0x000f680008000c00 */
[----:B--2---:R-:W2:Y:S01]  /*0cf0*/  LDS.128 R4, [UR4+0x80] ;  /* 0x00008004ff047984 */ /* 0x004ea20008000c00 */
[----:B0-----:R-:W-:-:S04]  /*0d00*/  IADD3 R35, P1, P2, R28, R32, R2 ;  /* 0x000000201c237210 */ /* 0x001fc80007a3e002 */
[----:B-1----:R-:W-:Y:S02]  /*0d10*/  IADD3 R35, P3, P4, R24, R35, R30 ;  /* 0x0000002318237210 */ /* 0x002fe40007c7e01e */
[----:B------:R-:W-:Y:S02]  /*0d20*/  IADD3.X R29, PT, PT, R29, R33, R3, P1, P2 ;  /* 0x000000211d1d7210 */ /* 0x000fe40000fe4403 */
[----:B---3--:R-:W-:Y:S02]  /*0d30*/  IADD3 R3, P1, P2, R20, R35, R26 ;  /* 0x0000002314037210 */ /* 0x008fe40007a3e01a */
[----:B------:R-:W-:Y:S02]  /*0d40*/  IADD3.X R25, PT, PT, R25, R29, R31, P3, P4 ;  /* 0x0000001d19197210 */ /* 0x000fe40001fe841f */
[----:B----4-:R-:W-:Y:S02]  /*0d50*/  IADD3 R3, P3, P4, R16, R3, R22 ;  /* 0x0000000310037210 */ /* 0x010fe40007c7e016 */
[----:B------:R-:W-:-:S02]  /*0d60*/  IADD3.X R21, PT, PT, R21, R25, R27, P1, P2 ;  /* 0x0000001915157210 */ /* 0x000fc40000fe441b */
[----:B-----5:R-:W-:Y:S02]  /*0d70*/  IADD3 R3, P1, P2, R12, R3, R18 ;  /* 0x000000030c037210 */ /* 0x020fe40007a3e012 */
[----:B------:R-:W-:Y:S02]  /*0d80*/  IADD3.X R17, PT, PT, R17, R21, R23, P3, P4 ;  /* 0x0000001511117210 */ /* 0x000fe40001fe8417 */
[----:B------:R-:W-:Y:S02]  /*0d90*/  IADD3 R3, P3, P4, R8, R3, R14 ;  /* 0x0000000308037210 */ /* 0x000fe40007c7e00e */
[----:B------:R-:W-:Y:S02]  /*0da0*/  IADD3.X R13, PT, PT, R13, R17, R19, P1, P2 ;  /* 0x000000110d0d7210 */ /* 0x000fe40000fe4413 */
[----:B--2---:R-:W-:Y:S02]  /*0db0*/  IADD3 R3, P1, P2, R4, R3, R10 ;  /* 0x0000000304037210 */ /* 0x004fe40007a3e00a */
[----:B------:R-:W-:-:S02]  /*0dc0*/  IADD3.X R9, PT, PT, R9, R13, R15, P3, P4 ;  /* 0x0000000d09097210 */ /* 0x000fc40001fe840f */
[----:B------:R-:W-:Y:S02]  /*0dd0*/  IADD3 R2, P3, PT, R3, R6, RZ ;  /* 0x0000000603027210 */ /* 0x000fe40007f7e0ff */
[----:B------:R-:W-:-:S05]  /*0de0*/  IADD3.X R3, PT, PT, R5, R9, R11, P1, P2 ;  /* 0x0000000905037210 */ /* 0x000fca0000fe440b */
[----:B------:R-:W-:Y:S01]  /*0df0*/  IMAD.X R3, R3, 0x1, R7, P3 ;  /* 0x0000000103037824 */ /* 0x000fe200018e0607 */
[----:B------:R-:W-:Y:S06]  /*0e00*/  BRA `(.L_x_60) ;  /* 0x00000018000c7947 */ /* 0x000fec0003800000 */
.L_x_59:
[----:B------:R-:W-:Y:S01]  /*0e10*/  LOP3.LUT R0, R5, 0x3e0, RZ, 0xc0, !PT ;  /* 0x000003e005007812 */ /* 0x000fe200078ec0ff */
[----:B------:R-:W0:Y:S03]  /*0e20*/  S2R R12, SR_LANEID ;  /* 0x00000000000c7919 */ /* 0x000e260000000000 */
[----:B------:R-:W-:Y:S01]  /*0e30*/  LOP3.LUT R9, RZ, R0, RZ, 0x33, !PT ;  /* 0x00000000ff097212 */ /* 0x000fe200078e33ff */
[----:B------:R-:W-:-:S04]  /*0e40*/  VIADD R7, R0, 0x20 ;  /* 0x0000002000077836 */ /* 0x000fc80000000000 */
[----:B------:R-:W-:Y:S01]  /*0e50*/  IMAD.IADD R9, R9, 0x1, R4 ;  /* 0x0000000109097824 */ /* 0x000fe200078e0204 */
[----:B------:R-:W-:-:S04]  /*0e60*/  ISETP.GT.AND P0, PT, R7, R4, PT ;  /* 0x000000040700720c */ /* 0x000fc80003f04270 */
[----:B------:R-:W-:-:S05]  /*0e70*/  SEL R9, R9, 0x1f, P0 ;  /* 0x0000001f09097807 */ /* 0x000fca0000000000 */
[----:B-----5:R-:W1:Y:S04]  /*0e80*/  SHFL.DOWN PT, R0, R2, 0x1, R9 ;  /* 0x0820000002007989 */ /* 0x020e6800000e0009 */
[----:B------:R-:W2:Y:S01]  /*0e90*/  SHFL.DOWN PT, R6, R3, 0x1, R9 ;  /* 0x0820000003067989 */ /* 0x000ea200000e0009 */
[C---:B0-----:R-:W-:Y:S01]  /*0ea0*/  ISETP.GE.AND P0, PT, R12.reuse, R9, PT ;  /* 0x000000090c00720c */ /* 0x041fe20003f06270 */
[C---:B------:R-:W-:Y:S01]  /*0eb0*/  VIADD R8, R12.reuse, 0x2 ;  /* 0x000000020c087836 */ /* 0x040fe20000000000 */
[----:B------:R-:W-:Y:S02]  /*0ec0*/  ISETP.NE.AND P2, PT, R12, RZ, PT ;  /* 0x000000ff0c00720c */ /* 0x000fe40003f45270 */
[----:B-1----:R-:W-:Y:S02]  /*0ed0*/  SEL R7, R0, RZ, !P0 ;  /* 0x000000ff00077207 */ /* 0x002fe40004000000 */
[----:B--2---:R-:W-:-:S02]  /*0ee0*/  SEL R6, R6, RZ, !P0 ;  /* 0x000000ff06067207 */ /* 0x004fc40004000000 */
[----:B------:R-:W-:-:S05]  /*0ef0*/  IADD3 R7, P0, PT, R2, R7, RZ ;  /* 0x0000000702077210 */ /* 0x000fca0007f1e0ff */
[----:B------:R-:W-:Y:S01]  /*0f00*/  IMAD.X R11, R3, 0x1, R6, P0 ;  /* 0x00000001030b7824 */ /* 0x000fe200000e0606 */
[----:B------:R-:W0:Y:S01]  /*0f10*/  SHFL.DOWN PT, R0, R7, 0x2, R9 ;  /* 0x0840000007007989 */ /* 0x000e2200000e0009 */
[----:B------:R-:W-:-:S03]  /*0f20*/  ISETP.GT.AND P0, PT, R8, R9, PT ;  /* 0x000000090800720c */ /* 0x000fc60003f04270 */
[----:B------:R-:W1:Y:S01]  /*0f30*/  SHFL.DOWN PT, R6, R11, 0x2, R9 ;  /* 0x084000000b067989 */ /* 0x000e6200000e0009 */
[----:B0-----:R-:W-:-:S04]  /*0f40*/  SEL R0, R0, RZ, !P0 ;  /* 0x000000ff00007207 */ /* 0x001fc80004000000 */
[----:B------:R-:W-:Y:S02]  /*0f50*/  IADD3 R8, P1, PT, R0, R7, RZ ;  /* 0x0000000700087210 */ /* 0x000fe40007f3e0ff */
[----:B-1----:R-:W-:-:S03]  /*0f60*/  SEL R6, R6, RZ, !P0 ;  /* 0x000000ff06067207 */ /* 0x002fc60004000000 */
[----:B------:R-:W0:Y:S02]  /*0f70*/  SHFL.DOWN PT, R0, R8, 0x4, R9 ;  /* 0x0880000008007989 */ /* 0x000e2400000e0009 */
[----:B------:R-:W-:Y:S02]  /*0f80*/  IMAD.X R10, R6, 0x1, R11, P1 ;  /* 0x00000001060a7824 */ /* 0x000fe400008e060b */
[----:B------:R-:W-:Y:S01]  /*0f90*/  VIADD R6, R12, 0x4 ;  /* 0x000000040c067836 */ /* 0x000fe20000000000 */
[----:B------:R-:W1:Y:S02]  /*0fa0*/  @!P2 S2R R11, SR_CgaCtaId ;  /* 0x00000000000ba919 */ /* 0x000e640000008800 */
[----:B------:R-:W2:Y:S02]  /*0fb0*/  SHFL.DOWN PT, R2, R10, 0x4, R9 ;  /* 0x088000000a027989 */ /* 0x000ea400000e0009 */
[----:B------:R-:W-:Y:S01]  /*0fc0*/  ISETP.GT.AND P0, PT, R6, R9, PT ;  /* 0x000000090600720c */ /* 0x000fe20003f04270 */
[----:B------:R-:W-:-:S03]  /*0fd0*/  VIADD R6, R12, 0x8 ;  /* 0x000000080c067836 */ /* 0x000fc60000000000 */
[----:B0-----:R-:W-:-:S04]  /*0fe0*/  SEL R0, R0, RZ, !P0 ;  /* 0x000000ff00007207 */ /* 0x001fc80004000000 */
[----:B------:R-:W-:Y:S02]  /*0ff0*/  IADD3 R3, P1, PT, R0, R8, RZ ;  /* 0x0000000800037210 */ /* 0x000fe40007f3e0ff */
[----:B--2---:R-:W-:-:S03]  /*1000*/  SEL R2, R2, RZ, !P0 ;  /* 0x000000ff02027207 */ /* 0x004fc60004000000 */
[----:B------:R-:W0:Y:S01]  /*1010*/  SHFL.DOWN PT, R0, R3, 0x8, R9 ;  /* 0x0900000003007989 */ /* 0x000e2200000e0009 */
[----:B------:R-:W-:Y:S01]  /*1020*/  ISETP.GT.AND P0, PT, R6, R9, PT ;  /* 0x000000090600720c */ /* 0x000fe20003f04270 */
[----:B------:R-:W-:-:S05]  /*1030*/  IMAD.X R7, R2, 0x1, R10, P1 ;  /* 0x0000000102077824 */ /* 0x000fca00008e060a */
[----:B------:R-:W2:Y:S01]  /*1040*/  SHFL.DOWN PT, R2, R7, 0x8, R9 ;  /* 0x0900000007027989 */ /* 0x000ea200000e0009 */
[----:B0-----:R-:W-:-:S04]  /*1050*/  SEL R0, R0, RZ, !P0 ;  /* 0x000000ff00007207 */ /* 0x001fc80004000000 */
[----:B------:R-:W-:Y:S02]  /*1060*/  IADD3 R6, P1, PT, R0, R3, RZ ;  /* 0x0000000300067210 */ /* 0x000fe40007f3e0ff */
[----:B--2---:R-:W-:-:S03]  /*1070*/  SEL R2, R2, RZ, !P0 ;  /* 0x000000ff02027207 */ /* 0x004fc60004000000 */
[----:B------:R-:W0:Y:S02]  /*1080*/  SHFL.DOWN PT, R0, R6, 0x10, R9 ;  /* 0x0a00000006007989 */ /* 0x000e2400000e0009 */
[----:B------:R-:W-:Y:S01]  /*1090*/  IMAD.X R8, R2, 0x1, R7, P1 ;  /* 0x0000000102087824 */ /* 0x000fe200008e0607 */
[----:B------:R-:W-:Y:S01]  /*10a0*/  @!P2 SHF.R.U32.HI R7, RZ, 0x2, R5 ;  /* 0x00000002ff07a819 */ /* 0x000fe20000011605 */
[----:B------:R-:W-:-:S03]  /*10b0*/  VIADD R2, R12, 0x10 ;  /* 0x000000100c027836 */ /* 0x000fc60000000000 */
[----:B------:R-:W2:Y:S01]  /*10c0*/  SHFL.DOWN PT, R3, R8, 0x10, R9 ;  /* 0x0a00000008037989 */ /* 0x000ea200000e0009 */
[----:B------:R-:W-:Y:S02]  /*10d0*/  @!P2 LOP3.LUT R7, R7, 0xf8, RZ, 0xc0, !PT ;  /* 0x000000f80707a812 */ /* 0x000fe400078ec0ff */
[----:B------:R-:W-:Y:S02]  /*10e0*/  ISETP.GT.AND P0, PT, R2, R9, PT ;  /* 0x000000090200720c */ /* 0x000fe40003f04270 */
[----:B------:R-:W-:-:S04]  /*10f0*/  @!P2 MOV R2, 0x400 ;  /* 0x000004000002a802 */ /* 0x000fc80000000f00 */
[----:B-1----:R-:W-:-:S05]  /*1100*/  @!P2 LEA R10, R11, R2, 0x18 ;  /* 0x000000020b0aa211 */ /* 0x002fca00078ec0ff */
[----:B------:R-:W-:Y:S01]  /*1110*/  @!P2 IMAD.IADD R7, R7, 0x1, R10 ;  /* 0x000000010707a824 */ /* 0x000fe200078e020a */
[----:B0-----:R-:W-:-:S04]  /*1120*/  SEL R0, R0, RZ, !P0 ;  /* 0x000000ff00007207 */ /* 0x001fc80004000000 */
[----:B------:R-:W-:Y:S02]  /*1130*/  IADD3 R2, P1, PT, R0, R6, RZ ;  /* 0x0000000600027210 */ /* 0x000fe40007f3e0ff */
[----:B--2---:R-:W-:Y:S02]  /*1140*/  SEL R3, R3, RZ, !P0 ;  /* 0x000000ff03037207 */ /* 0x004fe40004000000 */
[----:B------:R-:W-:-:S03]  /*1150*/  ISETP.NE.AND P0, PT, R5, RZ, PT ;  /* 0x000000ff0500720c */ /* 0x000fc60003f05270 */
[----:B------:R-:W-:-:S05]  /*1160*/  IMAD.X R3, R3, 0x1, R8, P1 ;  /* 0x0000000103037824 */ /* 0x000fca00008e0608 */
[----:B------:R1:W-:Y:S01]  /*1170*/  @!P2 STS.64 [R7+0x10], R2 ;  /* 0x000010020700a388 */ /* 0x0003e20000000a00 */
[----:B------:R-:W-:Y:S06]  /*1180*/  BAR.SYNC.DEFER_BLOCKING 0x0 ;  /* 0x0000000000007b1d */ /* 0x000fec0000010000 */
[----:B------:R-:W-:Y:S05]  /*1190*/  @P0 BRA `(.L_x_60) ;  /* 0x0000001400280947 */ /* 0x000fea0003800000 */
[----:B------:R-:W0:Y:S01]  /*11a0*/  S2UR UR5, SR_CgaCtaId ;  /* 0x00000000000579c3 */ /* 0x000e220000008800 */
[----:B------:R-:W-:Y:S01]  /*11b0*/  UMOV UR4, 0x400 ;  /* 0x0000040000047882 */ /* 0x000fe20000000000 */
[C---:B------:R-:W-:Y:S02]  /*11c0*/  ISETP.GT.AND P2, PT, R4.reuse, 0x40, PT ;  /* 0x000000400400780c */ /* 0x040fe40003f44270 */
[C---:B------:R-:W-:Y:S02]  /*11d0*/  ISETP.GT.AND P1, PT, R4.reuse, 0x20, PT ;  /* 0x000000200400780c */ /* 0x040fe40003f24270 */
[C---:B------:R-:W-:Y:S02]  /*11e0*/  ISETP.GT.AND P5, PT, R4.reuse, 0x180, PT ;  /* 0x000001800400780c */ /* 0x040fe40003fa4270 */
[----:B------:R-:W-:Y:S01]  /*11f0*/  ISETP.GT.AND P6, PT, R4, 0x1a0, PT ;  /* 0x000001a00400780c */ /* 0x000fe20003fc4270 */
[----:B0-----:R-:W-:-:S09]  /*1200*/  ULEA UR4, UR5, UR4, 0x18 ;  /* 0x0000000405047291 */ /* 0x001fd2000f8ec0ff */
[----:B------:R-:W0:Y:S04]  /*1210*/  LDS.128 R8, [UR4+0x20] ;  /* 0x00002004ff087984 */ /* 0x000e280008000c00 */
[----:B-1----:R-:W1:Y:S04]  /*1220*/  LDS.64 R6, [UR4+0x18] ;  /* 0x00001804ff067984 */ /* 0x002e680008000a00 */
[----:B------:R-:W2:Y:S04]  /*1230*/  LDS.128 R12, [UR4+0x30] ;  /* 0x00003004ff0c7984 */ /* 0x000ea80008000c00 */
[----:B------:R-:W3:Y:S04]  /*1240*/  LDS.128 R16, [UR4+0x40] ;  /* 0x00004004ff107984 */ /* 0x000ee80008000c00 */
[----:B------:R-:W4:Y:S04]  /*1250*/  LDS.128 R20, [UR4+0x50] ;  /* 0x00005004ff147984 */ /* 0x000f280008000c00 */
[----:B------:R-:W5:Y:S04]  /*1260*/  LDS.128 R24, [UR4+0x60] ;  /* 0x00006004ff187984 */ /* 0x000f680008000c00 */
[----:B------:R-:W5:Y:S04]  /*1270*/  LDS.128 R32, [UR4+0x70] ;  /* 0x00007004ff207984 */ /* 0x000f680008000c00 */
[----:B------:R-:W5:Y:S01]  /*1280*/  LDS.128 R28, [UR4+0x80] ;  /* 0x00008004ff1c7984 */ /* 0x000f620008000c00 */
[----:B0-----:R-:W-:-:S02]  /*1290*/  SEL R5, R8, RZ, P2 ;  /* 0x000000ff08057207 */ /* 0x001fc40001000000 */
[----:B------:R-:W-:Y:S02]  /*12a0*/  SEL R8, R9, RZ, P2 ;  /* 0x000000ff09087207 */ /* 0x000fe40001000000 */
[----:B-1----:R-:W-:Y:S02]  /*12b0*/  SEL R0, R6, RZ, P1 ;  /* 0x000000ff06007207 */ /* 0x002fe40000800000 */
[----:B------:R-:W-:Y:S02]  /*12c0*/  SEL R7, R7, RZ, P1 ;  /* 0x000000ff07077207 */ /* 0x000fe40000800000 */
[C---:B------:R-:W-:Y:S02]  /*12d0*/  ISETP.GT.AND P1, PT, R4.reuse, 0x60, PT ;  /* 0x000000600400780c */ /* 0x040fe40003f24270 */
[----:B------:R-:W-:Y:S02]  /*12e0*/  ISETP.GT.AND P2, PT, R4, 0x80, PT ;  /* 0x000000800400780c */ /* 0x000fe40003f44270 */
[----:B------:R-:W-:-:S02]  /*12f0*/  IADD3 R0, P3, P4, R5, R0, R2 ;  /* 0x0000000005007210 */ /* 0x000fc40007c7e002 */
[----:B------:R-:W-:Y:S02]  /*1300*/  SEL R5, R10, RZ, P1 ;  /* 0x000000ff0a057207 */ /* 0x000fe40000800000 */
[----:B------:R-:W-:Y:S02]  /*1310*/  SEL R11, R11, RZ, P1 ;  /* 0x000000ff0b0b7207 */ /* 0x000fe40000800000 */
[----:B--2---:R-:W-:Y:S02]  /*1320*/  SEL R2, R12, RZ, P2 ;  /* 0x000000ff0c027207 */ /* 0x004fe40001000000 */
[----:B------:R-:W-:Y:S02]  /*1330*/  SEL R6, R13, RZ, P2 ;  /* 0x000000ff0d067207 */ /* 0x000fe40001000000 */
[C---:B------:R-:W-:Y:S02]  /*1340*/  ISETP.GT.AND P1, PT, R4.reuse, 0xa0, PT ;  /* 0x000000a00400780c */ /* 0x040fe40003f24270 */
[----:B------:R-:W-:-:S02]  /*1350*/  ISETP.GT.AND P2, PT, R4, 0xc0, PT ;  /* 0x000000c00400780c */ /* 0x000fc40003f44270 */
[----:B------:R-:W-:Y:S02]  /*1360*/  IADD3.X R7, PT, PT, R8, R7, R3, P3, P4 ;  /* 0x0000000708077210 */ /* 0x000fe40001fe8403 */
[----:B------:R-:W-:Y:S02]  /*1370*/  IADD3 R2, P3, P4, R2, R0, R5 ;  /* 0x0000000002027210 */ /* 0x000fe40007c7e005 */
[----:B------:R-:W-:Y:S02]  /*1380*/  SEL R3, R14, RZ, P1 ;  /* 0x000000ff0e037207 */ /* 0x000fe40000800000 */
[----:B---3--:R-:W-:Y:S02]  /*1390*/  SEL R0, R16, RZ, P2 ;  /* 0x000000ff10007207 */ /* 0x008fe40001000000 */
[----:B------:R-:W-:Y:S02]  /*13a0*/  SEL R14, R15, RZ, P1 ;  /* 0x000000ff0f0e7207 */ /* 0x000fe40000800000 */
[----:B------:R-:W-:-:S02]  /*13b0*/  ISETP.GT.AND P1, PT, R4, 0xe0, PT ;  /* 0x000000e00400780c */ /* 0x000fc40003f24270 */
[----:B------:R-:W-:Y:S02]  /*13c0*/  IADD3.X R6, PT, PT, R6, R7, R11, P3, P4 ;  /* 0x0000000706067210 */ /* 0x000fe40001fe840b */
[----:B------:R-:W-:Y:S02]  /*13d0*/  SEL R5, R17, RZ, P2 ;  /* 0x000000ff11057207 */ /* 0x000fe40001000000 */
[----:B------:R-:W-:Y:S02]  /*13e0*/  IADD3 R0, P3, P4, R0, R2, R3 ;  /* 0x0000000200007210 */ /* 0x000fe40007c7e003 */
[----:B------:R-:W-:Y:S02]  /*13f0*/  ISETP.GT.AND P2, PT, R4, 0x100, PT ;  /* 0x000001000400780c */ /* 0x000fe40003f44270 */
[----:B------:R-:W-:Y:S02]  /*1400*/  SEL R3, R18, RZ, P1 ;  /* 0x000000ff12037207 */ /* 0x000fe40000800000 */
[----:B------:R-:W-:-:S02]  /*1410*/  SEL R19, R19, RZ, P1 ;  /* 0x000000ff13137207 */ /* 0x000fc40000800000 */
[----:B------:R-:W-:Y:S02]  /*1420*/  ISETP.GT.AND P1, PT, R4, 0x120, PT ;  /* 0x000001200400780c */ /* 0x000fe40003f24270 */
[----:B------:R-:W-:Y:S02]  /*1430*/  IADD3.X R5, PT, PT, R5, R6, R14, P3, P4 ;  /* 0x0000000605057210 */ /* 0x000fe40001fe840e */
[----:B----4-:R-:W-:Y:S02]  /*1440*/  SEL R2, R20, RZ, P2 ;  /* 0x000000ff14027207 */ /* 0x010fe40001000000 */
[----:B------:R-:W-:Y:S02]  /*1450*/  SEL R6, R21, RZ, P2 ;  /* 0x000000ff15067207 */ /* 0x000fe40001000000 */
[----:B------:R-:W-:Y:S02]  /*1460*/  ISETP.GT.AND P2, PT, R4, 0x140, PT ;  /* 0x000001400400780c */ /* 0x000fe40003f44270 */
[----:B------:R-:W-:-:S02]  /*1470*/  SEL R7, R22, RZ, P1 ;  /* 0x000000ff16077207 */ /* 0x000fc40000800000 */
[----:B------:R-:W-:Y:S02]  /*1480*/  SEL R22, R23, RZ, P1 ;  /* 0x000000ff17167207 */ /* 0x000fe40000800000 */
[----:B------:R-:W-:Y:S02]  /*1490*/  IADD3 R2, P3, P4, R2, R0, R3 ;  /* 0x0000000002027210 */ /* 0x000fe40007c7e003 */
[----:B------:R-:W-:Y:S02]  /*14a0*/  ISETP.GT.AND P1, PT, R4, 0x160, PT ;  /* 0x000001600400780c */ /* 0x000fe40003f24270 */
[----:B-----5:R-:W-:Y:S02]  /*14b0*/  SEL R0, R24, RZ, P2 ;  /* 0x000000ff18007207 */ /* 0x020fe40001000000 */
[----:B------:R-:W-:Y:S02]  /*14c0*/  IADD3.X R6, PT, PT, R6, R5, R19, P3, P4 ;  /* 0x0000000506067210 */ /* 0x000fe40001fe8413 */
[----:B------:R-:W-:-:S02]  /*14d0*/  SEL R3, R26, RZ, P1 ;  /* 0x000000ff1a037207 */ /* 0x000fc40000800000 */
[----:B------:R-:W-:Y:S02]  /*14e0*/  SEL R27, R27, RZ, P1 ;  /* 0x000000ff1b1b7207 */ /* 0x000fe40000800000 */
[----:B------:R-:W-:Y:S02]  /*14f0*/  SEL R5, R25, RZ, P2 ;  /* 0x000000ff19057207 */ /* 0x000fe40001000000 */
[----:B------:R-:W-:Y:S02]  /*1500*/  IADD3 R0, P1, P3, R0, R2, R7 ;  /* 0x0000000200007210 */ /* 0x000fe40007b3e007 */
[----:B------:R-:W-:Y:S02]  /*1510*/  SEL R2, R32, RZ, P5 ;  /* 0x000000ff20027207 */ /* 0x000fe40002800000 */
[----:B------:R-:W-:Y:S02]  /*1520*/  ISETP.GT.AND P2, PT, R4, 0x1c0, PT ;  /* 0x000001c00400780c */ /* 0x000fe40003f44270 */
[----:B------:R-:W-:-:S02]  /*1530*/  IADD3.X R5, PT, PT, R5, R6, R22, P1, P3 ;  /* 0x0000000605057210 */ /* 0x000fc40000fe6416 */
[----:B------:R-:W-:Y:S02]  /*1540*/  IADD3 R2, P3, P4, R2, R0, R3 ;  /* 0x0000000002027210 */ /* 0x000fe40007c7e003 */
[----:B------:R-:W-:Y:S02]  /*1550*/  SEL R0, R34, RZ, P6 ;  /* 0x000000ff22007207 */ /* 0x000fe40003000000 */
[----:B------:R-:W-:Y:S02]  /*1560*/  SEL R3, R28, RZ, P2 ;  /* 0x000000ff1c037207 */ /* 0x000fe40001000000 */
[----:B------:R-:W-:Y:S02]  /*1570*/  ISETP.GT.AND P1, PT, R4, 0x1e0, PT ;  /* 0x000001e00400780c */ /* 0x000fe40003f24270 */
[----:B------:R-:W-:Y:S02]  /*1580*/  SEL R4, R33, RZ, P5 ;  /* 0x000000ff21047207 */ /* 0x000fe40002800000 */
[----:B------:R-:W-:-:S02]  /*1590*/  SEL R35, R35, RZ, P6 ;  /* 0x000000ff23237207 */ /* 0x000fc40003000000 */
[----:B------:R-:W-:Y:S02]  /*15a0*/  IADD3 R3, P5, P6, R3, R2, R0 ;  /* 0x0000000203037210 */ /* 0x000fe40007ebe000 */
[----:B------:R-:W-:Y:S02]  /*15b0*/  SEL R2, R30, RZ, P1 ;  /* 0x000000ff1e027207 */ /* 0x000fe40000800000 */
[----:B------:R-:W-:Y:S02]  /*15c0*/  IADD3.X R4, PT, PT, R4, R5, R27, P3, P4 ;  /* 0x0000000504047210 */ /* 0x000fe40001fe841b */
[----:B------:R-:W-:Y:S02]  /*15d0*/  SEL R0, R29, RZ, P2 ;  /* 0x000000ff1d007207 */ /* 0x000fe40001000000 */
[----:B------:R-:W-:Y:S02]  /*15e0*/  IADD3 R2, P2, PT, R2, R3, RZ ;  /* 0x0000000302027210 */ /* 0x000fe40007f5e0ff */
[----:B------:R-:W-:-:S02]  /*15f0*/  SEL R3, R31, RZ, P1 ;  /* 0x000000ff1f037207 */ /* 0x000fc40000800000 */
[----:B------:R-:W-:-:S05]  /*1600*/  IADD3.X R0, PT, PT, R0, R4, R35, P5, P6 ;  /* 0x0000000400007210 */ /* 0x000fca0002fec423 */
[----:B------:R-:W-:Y:S01]  /*1610*/  IMAD.X R3, R3, 0x1, R0, P2 ;  /* 0x0000000103037824 */ /* 0x000fe200010e0600 */
[----:B------:R-:W-:Y:S06]  /*1620*/  BRA `(.L_x_60) ;  /* 0x0000001000047947 */ /* 0x000fec0003800000 */
.L_x_46:
[----:B------:R-:W0:Y:S01]  /*1630*/  S2R R39, SR_TID.X ;  /* 0x0000000000277919 */ /* 0x000e220000002100 */
[----:B------:R-:W1:Y:S02]  /*1640*/  LDCU.64 UR4, c[0x0][0x380] ;  /* 0x00007000ff0477ac */ /* 0x000e640008000a00 */
[----:B-1----:R-:W-:Y:S02]  /*1650*/  IMAD.U32 R2, RZ, RZ, UR4 ;  /* 0x00000004ff027e24 */ /* 0x002fe4000f8e00ff */
[----:B------:R-:W-:Y:S02]  /*1660*/  IMAD.U32 R3, RZ, RZ, UR5 ;  /* 0x00000005ff037e24 */ /* 0x000fe4000f8e00ff */
[----:B0-----:R-:W-:-:S05]  /*1670*/  IMAD.WIDE.U32 R18, R39, 0x8, R2 ;  /* 0x0000000827127825 */ /* 0x001fca00078e0002 */
[----:B------:R-:W2:Y:S04]  /*1680*/  LDG.E.64.CONSTANT R20, desc[UR6][R18.64] ;  /* 0x0000000612147981 */ /* 0x000ea8000c1e9b00 */
[----:B------:R-:W2:Y:S04]  /*1690*/  LDG.E.64.CONSTANT R6, desc[UR6][R18.64+0x1000] ;  /* 0x0010000612067981 */ /* 0x000ea8000c1e9b00 */
[----:B------:R-:W2:Y:S04]  /*16a0*/  LDG.E.64.CONSTANT R8, desc[UR6][R18.64+0x2000] ;  /* 0x0020000612087981 */ /* 0x000ea8000c1e9b00 */
[----:B------:R-:W3:Y:S04]  /*16b0*/  LDG.E.64.CONSTANT R10, desc[UR6][R18.64+0x3000] ;  /* 0x00300006120a7981 */ /* 0x000ee8000c1e9b00 */
[----:B------:R-:W3:Y:S04]  /*16c0*/  LDG.E.64.CONSTANT R12, desc[UR6][R18.64+0x4000] ;  /* 0x00400006120c7981 */ /* 0x000ee8000c1e9b00 */
[----:B------:R-:W4:Y:S04]  /*16d0*/  LDG.E.64.CONSTANT R14, desc[UR6][R18.64+0x5000] ;  /* 0x00500006120e7981 */ /* 0x000f28000c1e9b00 */
[----:B------:R-:W4:Y:S01]  /*16e0*/  LDG.E.64.CONSTANT R16, desc[UR6][R18.64+0x6000] ;  /* 0x0060000612107981 */ /* 0x000f22000c1e9b00 */
[----:B------:R-:W-:Y:S01]  /*16f0*/  UMOV UR4, 0xe00 ;  /* 0x00000e0000047882 */ /* 0x000fe20000000000 */
[----:B--2---:R-:W-:-:S04]  /*1700*/  IADD3 R43, P0, P1, R8, R6, R20 ;  /* 0x00000006082b7210 */ /* 0x004fc8000791e014 */
[----:B------:R-:W-:Y:S02]  /*1710*/  IADD3.X R7, PT, PT, R9, R7, R21, P0, P1 ;  /* 0x0000000709077210 */ /* 0x000fe400007e2415 */
[----:B------:R-:W-:Y:S02]  /*1720*/  ISETP.GE.U32.AND P0, PT, R4, 0x1c00, PT ;  /* 0x00001c000400780c */ /* 0x000fe40003f06070 */
[----:B---3--:R-:W-:-:S04]  /*1730*/  IADD3 R43, P2, P3, R12, R10, R43 ;  /* 0x0000000a0c2b7210 */ /* 0x008fc80007b5e02b */
[----:B------:R-:W-:Y:S02]  /*1740*/  IADD3.X R11, PT, PT, R13, R11, R7, P2, P3 ;  /* 0x0000000b0d0b7210 */ /* 0x000fe400017e6407 */
[----:B----4-:R-:W-:-:S04]  /*1750*/  IADD3 R43, P1, P4, R16, R14, R43 ;  /* 0x0000000e102b7210 */ /* 0x010fc80007c3e02b */
[----:B------:R-:W-:Y:S01]  /*1760*/  IADD3.X R41, PT, PT, R17, R15, R11, P1, P4 ;  /* 0x0000000f11297210 */ /* 0x000fe20000fe840b */
[----:B------:R-:W-:Y:S08]  /*1770*/  @!P0 BRA `(.L_x_61) ;  /* 0x0000000000708947 */ /* 0x000ff00003800000 */
[----:B------:R-:W0:Y:S01]  /*1780*/  LDC R20, c[0x0][0x390] ;  /* 0x0000e400ff147b82 */ /* 0x000e220000000800 */
[----:B------:R-:W-:Y:S01]  /*1790*/  VIADD R21, R4, 0xfffff200 ;  /* 0xfffff20004157836 */ /* 0x000fe20000000000 */
[----:B------:R-:W-:-:S06]  /*17a0*/  UMOV UR4, 0xe00 ;  /* 0x00000e0000047882 */ /* 0x000fcc0000000000 */
[----:B------:R-:W1:Y:S02]  /*17b0*/  LDC.64 R2, c[0x0][0x380] ;  /* 0x0000e000ff027b82 */ /* 0x000e640000000a00 */
.L_x_63:
[----:B------:R-:W-:-:S04]  /*17c0*/  VIADD R7, R39, UR4 ;  /* 0x0000000427077c36 */ /* 0x000fc80008000000 */
[----:B-1----:R-:W-:-:S05]  /*17d0*/  IMAD.WIDE.U32 R6, R7, 0x8, R2 ;  /* 0x0000000807067825 */ /* 0x002fca00078e0002 */
[----:B------:R-:W2:Y:S04]  /*17e0*/  LDG.E.64.CONSTANT R4, desc[UR6][R6.64] ;  /* 0x0000000606047981 */ /* 0x000ea8000c1e9b00 */
[----:B------:R-:W2:Y:S04]  /*17f0*/  LDG.E.64.CONSTANT R8, desc[UR6][R6.64+0x1000] ;  /* 0x0010000606087981 */ /* 0x000ea8000c1e9b00 */
[----:B------:R-:W3:Y:S04]  /*1800*/  LDG.E.64.CONSTANT R10, desc[UR6][R6.64+0x2000] ;  /* 0x00200006060a7981 */ /* 0x000ee8000c1e9b00 */
[----:B------:R-:W3:Y:S04]  /*1810*/  LDG.E.64.CONSTANT R12, desc[UR6][R6.64+0x3000] ;  /* 0x00300006060c7981 */ /* 0x000ee8000c1e9b00 */
[----:B------:R-:W4:Y:S04]  /*1820*/  LDG.E.64.CONSTANT R14, desc[UR6][R6.64+0x4000] ;  /* 0x00400006060e7981 */ /* 0x000f28000c1e9b00 */
[----:B------:R-:W4:Y:S04]  /*1830*/  LDG.E.64.CONSTANT R16, desc[UR6][R6.64+0x5000] ;  /* 0x0050000606107981 */ /* 0x000f28000c1e9b00 */
[----:B------:R-:W5:Y:S01]  /*1840*/  LDG.E.64.CONSTANT R18, desc[UR6][R6.64+0x6000] ;  /* 0x0060000606127981 */ /* 0x000f62000c1e9b00 */
[----:B--2---:R-:W-:Y:S01]  /*1850*/  IADD3 R43, P0, P1, R8, R4, R43 ;  /* 0x00000004082b7210 */ /* 0x004fe2000791e02b */
[----:B0-----:R-:W-:-:S03]  /*1860*/  IMAD.MOV.U32 R4, RZ, RZ, R20 ;  /* 0x000000ffff047224 */ /* 0x001fc600078e0014 */
[----:B------:R-:W-:Y:S01]  /*1870*/  IADD3.X R5, PT, PT, R9, R5, R41, P0, P1 ;  /* 0x0000000509057210 */ /* 0x000fe200007e2429 */
[----:B------:R-:W-:Y:S01]  /*1880*/  VIADD R0, R4, -UR4 ;  /* 0x8000000404007c36 */ /* 0x000fe20008000000 */
[----:B---3--:R-:W-:-:S04]  /*1890*/  IADD3 R43, P2, P3, R12, R10, R43 ;  /* 0x0000000a0c2b7210 */ /* 0x008fc80007b5e02b */
[----:B------:R-:W-:Y:S02]  /*18a0*/  ISETP.GE.AND P0, PT, R0, 0xe00, PT ;  /* 0x00000e000000780c */ /* 0x000fe40003f06270 */
[----:B------:R-:W-:Y:S02]  /*18b0*/  IADD3.X R11, PT, PT, R13, R11, R5, P2, P3 ;  /* 0x0000000b0d0b7210 */ /* 0x000fe400017e6405 */
[----:B----4-:R-:W-:-:S04]  /*18c0*/  IADD3 R43, P1, P4, R16, R14, R43 ;  /* 0x0000000e102b7210 */ /* 0x010fc80007c3e02b */
[----:B-----5:R-:W-:Y:S02]  /*18d0*/  IADD3 R43, P2, PT, R18, R43, RZ ;  /* 0x0000002b122b7210 */ /* 0x020fe40007f5e0ff */
[----:B------:R-:W-:-:S05]  /*18e0*/  IADD3.X R15, PT, PT, R17, R15, R11, P1, P4 ;  /* 0x0000000f110f7210 */ /* 0x000fca0000fe840b */
[----:B------:R-:W-:Y:S01]  /*18f0*/  IMAD.X R41, R19, 0x1, R15, P2 ;  /* 0x0000000113297824 */ /* 0x000fe200010e060f */
[----:B------:R-:W-:Y:S06]  /*1900*/  @!P0 BRA `(.L_x_62) ;  /* 0x0000000800248947 */ /* 0x000fec0003800000 */
[----:B------:R-:W-:-:S06]  /*1910*/  UIADD3 UR4, UPT, UPT, UR4, 0xe00, URZ ;  /* 0x00000e0004047890 */ /* 0x000fcc000fffe0ff */
[----:B------:R-:W-:-:S13]  /*1920*/  ISETP.LT.AND P0, PT, R21, UR4, PT ;  /* 0x0000000415007c0c */ /* 0x000fda000bf01270 */
[----:B------:R-:W-:Y:S05]  /*1930*/  @!P0 BRA `(.L_x_63) ;  /* 0xfffffffc00a08947 */ /* 0x000fea000383ffff */
.L_x_61:
[----:B------:R-:W-:-:S13]  /*1940*/  ISETP.LE.AND P0, PT, R4, UR4, PT ;  /* 0x0000000404007c0c */ /* 0x000fda000bf03270 */
[----:B------:R-:W-:Y:S05]  /*1950*/  @P0 BRA `(.L_x_62) ;  /* 0x0000000800100947 */ /* 0x000fea0003800000 */
[----:B------:R-:W-:Y:S01]  /*1960*/  VIADD R0, R4, -UR4 ;  /* 0x8000000404007c36 */ /* 0x000fe20008000000 */
[----:B------:R-:W-:Y:S04]  /*1970*/  BSSY.RECONVERGENT B1, `(.L_x_62) ;  /* 0x0000082000017945 */ /* 0x000fe80003800200 */
[----:B------:R-:W-:-:S13]  /*1980*/  ISETP.GE.AND P0, PT, R39, R0, PT ;  /* 0x000000002700720c */ /* 0x000fda0003f06270 */
[----:B------:R-:W-:Y:S05]  /*1990*/  @P0 BRA `(.L_x_64) ;  /* 0x0000000400fc0947 */ /* 0x000fea0003800000 */
[----:B------:R-:W-:Y:S01]  /*19a0*/  LOP3.LUT R5, RZ, R39, RZ, 0x33, !PT ;  /* 0x00000027ff057212 */ /* 0x000fe200078e33ff */
[----:B------:R-:W-:Y:S01]  /*19b0*/  BSSY.RECONVERGENT B2, `(.L_x_65) ;  /* 0x0000015000027945 */ /* 0x000fe20003800200 */
[----:B------:R-:W-:Y:S02]  /*19c0*/  IMAD.MOV.U32 R45, RZ, RZ, R39 ;  /* 0x000000ffff2d7224 */ /* 0x000fe400078e0027 */
[----:B------:R-:W-:-:S04]  /*19d0*/  IADD3 R4, PT, PT, R4, -UR4, R5 ;  /* 0x8000000404047c10 */ /* 0x000fc8000fffe005 */
[C---:B------:R-:W-:Y:S02]  /*19e0*/  LOP3.LUT R5, R4.reuse, 0x600, RZ, 0xc0, !PT ;  /* 0x0000060004057812 */ /* 0x040fe400078ec0ff */
[----:B------:R-:W-:Y:S02]  /*19f0*/  ISETP.GE.U32.AND P1, PT, R4, 0x600, PT ;  /* 0x000006000400780c */ /* 0x000fe40003f26070 */
[----:B------:R-:W-:-:S13]  /*1a00*/  ISETP.NE.AND P0, PT, R5, 0x600, PT ;  /* 0x000006000500780c */ /* 0x000fda0003f05270 */
[----:B------:R-:W-:Y:S05]  /*1a10*/  @!P0 BRA `(.L_x_66) ;  /* 0x0000000000388947 */ /* 0x000fea0003800000 */
[----:B------:R-:W-:Y:S01]  /*1a20*/  LEA.HI R4, R4, 0x1, RZ, 0x17 ;  /* 0x0000000104047811 */ /* 0x000fe200078fb8ff */
[----:B------:R-:W-:Y:S02]  /*1a30*/  VIADD R7, R39, UR4 ;  /* 0x0000000427077c36 */ /* 0x000fe40008000000 */
[----:B------:R-:W-:Y:S01]  /*1a40*/  IMAD.MOV.U32 R45, RZ, RZ, R39 ;  /* 0x000000ffff2d7224 */ /* 0x000fe200078e0027 */
[----:B------:R-:W-:-:S05]  /*1a50*/  LOP3.LUT R4, R4, 0x3, RZ, 0xc0, !PT ;  /* 0x0000000304047812 */ /* 0x000fca00078ec0ff */
[----:B------:R-:W-:-:S07]  /*1a60*/  IMAD.MOV R6, RZ, RZ, -R4 ;  /* 0x000000ffff067224 */ /* 0x000fce00078e0a04 */
.L_x_67:
[----:B------:R-:W-:-:S06]  /*1a70*/  IMAD.WIDE.U32 R4, R7, 0x8, R2 ;  /* 0x0000000807047825 */ /* 0x000fcc00078e0002 */
[----:B------:R-:W2:Y:S01]  /*1a80*/  LDG.E.64.CONSTANT R4, desc[UR6][R4.64] ;  /* 0x0000000604047981 */ /* 0x000ea2000c1e9b00 */
[----:B------:R-:W-:Y:S02]  /*1a90*/  VIADD R6, R6, 0x1 ;  /* 0x0000000106067836 */ /* 0x000fe40000000000 */
[----:B------:R-:W-:Y:S02]  /*1aa0*/  VIADD R45, R45, 0x200 ;  /* 0x000002002d2d7836 */ /* 0x000fe40000000000 */
[----:B------:R-:W-:Y:S01]  /*1ab0*/  VIADD R7, R7, 0x200 ;  /* 0x0000020007077836 */ /* 0x000fe20000000000 */
[----:B------:R-:W-:Y:S02]  /*1ac0*/  ISETP.NE.AND P0, PT, R6, RZ, PT ;  /* 0x000000ff0600720c */ /* 0x000fe40003f05270 */
[----:B--2---:R-:W-:-:S05]  /*1ad0*/  IADD3 R43, P2, PT, R4, R43, RZ ;  /* 0x0000002b042b7210 */ /* 0x004fca0007f5e0ff */
[----:B------:R-:W-:-:S06]  /*1ae0*/  IMAD.X R41, R5, 0x1, R41, P2 ;  /* 0x0000000105297824 */ /* 0x000fcc00010e0629 */
[----:B------:R-:W-:Y:S05]  /*1af0*/  @P0 BRA `(.L_x_67) ;  /* 0xfffffffc00dc0947 */ /* 0x000fea000383ffff */
.L_x_66:
[----:B------:R-:W-:Y:S05]  /*1b00*/  BSYNC.RECONVERGENT B2 ;  /* 0x0000000000027941 */ /* 0x000fea0003800200 */
.L_x_65:
[----:B------:R-:W-:Y:S05]  /*1b10*/  @!P1 BRA `(.L_x_64) ;  /* 0x00000004009c9947 */ /* 0x000fea0003800000 */
[----:B------:R-:W0:Y:S01]  /*1b20*/  LDCU.64 UR8, c[0x0][0x380] ;  /* 0x00007000ff0877ac */ /* 0x000e220008000a00 */
[----:B------:R-:W-:Y:S01]  /*1b30*/  IMAD.IADD R7, R0, 0x1, -R45 ;  /* 0x0000000100077824 */ /* 0x000fe200078e0a2d */
[C---:B------:R-:W-:Y:S01]  /*1b40*/  IADD3 R4, P0, PT, R45.reuse, UR4, RZ ;  /* 0x000000042d047c10 */ /* 0x040fe2000ff1e0ff */
[----:B------:R-:W-:Y:S01]  /*1b50*/  BSSY.RECONVERGENT B2, `(.L_x_68) ;  /* 0x0000039000027945 */ /* 0x000fe20003800200 */
[----:B------:R-:W-:Y:S02]  /*1b60*/  VIADD R38, R45, UR4 ;  /* 0x000000042d267c36 */ /* 0x000fe40008000000 */
[----:B------:R-:W-:Y:S01]  /*1b70*/  ISETP.GT.AND P1, PT, R7, 0x1800, PT ;  /* 0x000018000700780c */ /* 0x000fe20003f24270 */
[----:B------:R-:W-:Y:S01]  /*1b80*/  IMAD.X R5, RZ, RZ, RZ, P0 ;  /* 0x000000ffff057224 */ /* 0x000fe200000e06ff */
[----:B0-----:R-:W-:-:S04]  /*1b90*/  LEA R6, P0, R4, UR8, 0x3 ;  /* 0x0000000804067c11 */ /* 0x001fc8000f8018ff */
[----:B------:R-:W-:Y:S02]  /*1ba0*/  LEA.HI.X R4, R4, UR9, R5, 0x3, P0 ;  /* 0x0000000904047c11 */ /* 0x000fe400080f1c05 */
[----:B------:R-:W-:-:S05]  /*1bb0*/  IADD3 R6, P0, PT, R6, 0x2000, RZ ;  /* 0x0000200006067810 */ /* 0x000fca0007f1e0ff */
[----:B------:R-:W-:Y:S01]  /*1bc0*/  IMAD.X R7, RZ, RZ, R4, P0 ;  /* 0x000000ffff077224 */ /* 0x000fe200000e0604 */
[----:B------:R-:W-:Y:S01]  /*1bd0*/  PLOP3.LUT P0, PT, PT, PT, PT, 0x80, 0x8 ;  /* 0x000000000008781c */ /* 0x000fe20003f0f070 */
[----:B------:R-:W-:-:S12]  /*1be0*/  @!P1 BRA `(.L_x_69) ;  /* 0x0000000000bc9947 */ /* 0x000fd80003800000 */
[----:B------:R-:W-:Y:S01]  /*1bf0*/  PLOP3.LUT P0, PT, PT, PT, PT, 0x8, 0x80 ;  /* 0x000000000080781c */ /* 0x000fe20003f0e170 */
[----:B------:R-:W-:-:S12]  /*1c00*/  VIADD R40, R0, 0xffffe800 ;  /* 0xffffe80000287836 */ /* 0x000fd80000000000 */
.L_x_70:
[C-C-:B------:R-:W-:Y:S01]  /*1c10*/  IMAD.WIDE.U32 R8, R38.reuse, 0x8, R2.reuse ;  /* 0x0000000826087825 */ /* 0x140fe200078e0002 */
[----:B------:R-:W2:Y:S03]  /*1c20*/  LDG.E.64.CONSTANT R4, desc[UR6][R6.64+-0x1000] ;  /* 0xfff0000606047981 */ /* 0x000ea6000c1e9b00 */
[----:B------:R-:W-:Y:S01]  /*1c30*/  VIADD R25, R38, 0x800 ;  /* 0x0000080026197836 */ /* 0x000fe20000000000 */
[----:B------:R-:W3:Y:S04]  /*1c40*/  LDG.E.64.CONSTANT R10, desc[UR6][R6.64] ;  /* 0x00000006060a7981 */ /* 0x000ee8000c1e9b00 */
[----:B------:R-:W2:Y:S01]  /*1c50*/  LDG.E.64.CONSTANT R8, desc[UR6][R8.64] ;  /* 0x0000000608087981 */ /* 0x000ea2000c1e9b00 */
[----:B------:R-:W-:-:S03]  /*1c60*/  IMAD.WIDE.U32 R24, R25, 0x8, R2 ;  /* 0x0000000819187825 */ /* 0x000fc600078e0002 */
[----:B------:R-:W3:Y:S01]  /*1c70*/  LDG.E.64.CONSTANT R26, desc[UR6][R6.64+0x1000] ;  /* 0x00100006061a7981 */ /* 0x000ee2000c1e9b00 */
[----:B------:R-:W-:-:S03]  /*1c80*/  VIADD R17, R38, 0x1000 ;  /* 0x0000100026117836 */ /* 0x000fc60000000000 */
[----:B------:R-:W4:Y:S01]  /*1c90*/  LDG.E.64.CONSTANT R22, desc[UR6][R6.64+0x3000] ;  /* 0x0030000606167981 */ /* 0x000f22000c1e9b00 */
[----:B------:R-:W-:-:S03]  /*1ca0*/  IMAD.WIDE.U32 R16, R17, 0x8, R2 ;  /* 0x0000000811107825 */ /* 0x000fc600078e0002 */
[----:B------:R-:W4:Y:S04]  /*1cb0*/  LDG.E.64.CONSTANT R24, desc[UR6][R24.64] ;  /* 0x0000000618187981 */ /* 0x000f28000c1e9b00 */
[----:B------:R-:W5:Y:S04]  /*1cc0*/  LDG.E.64.CONSTANT R20, desc[UR6][R6.64+0x4000] ;  /* 0x0040000606147981 */ /* 0x000f68000c1e9b00 */
[----:B------:R-:W5:Y:S04]  /*1cd0*/  LDG.E.64.CONSTANT R18, desc[UR6][R6.64+0x5000] ;  /* 0x0050000606127981 */ /* 0x000f68000c1e9b00 */
[----:B------:R-:W5:Y:S04]  /*1ce0*/  LDG.E.64.CONSTANT R14, desc[UR6][R6.64+0x7000] ;  /* 0x00700006060e7981 */ /* 0x000f68000c1e9b00 */
[----:B------:R-:W5:Y:S01]  /*1cf0*/  LDG.E.64.CONSTANT R16, desc[UR6][R16.64] ;  /* 0x0000000610107981 */ /* 0x000f62000c1e9b00 */
[----:B------:R-:W-:-:S03]  /*1d00*/  VIADD R33, R38, 0x1800 ;  /* 0x0000180026217836 */ /* 0x000fc60000000000 */
[----:B------:R-:W5:Y:S04]  /*1d10*/  LDG.E.64.CONSTANT R12, desc[UR6][R6.64+0x8000] ;  /* 0x00800006060c7981 */ /* 0x000f68000c1e9b00 */
[----:B------:R-:W5:Y:S01]  /*1d20*/  LDG.E.64.CONSTANT R28, desc[UR6][R6.64+0x9000] ;  /* 0x00900006061c7981 */ /* 0x000f62000c1e9b00 */
[----:B------:R-:W-:-:S03]  /*1d30*/  IMAD.WIDE.U32 R32, R33, 0x8, R2 ;  /* 0x0000000821207825 */ /* 0x000fc600078e0002 */
[----:B------:R-:W5:Y:S04]  /*1d40*/  LDG.E.64.CONSTANT R30, desc[UR6][R6.64+0xb000] ;  /* 0x00b00006061e7981 */ /* 0x000f68000c1e9b00 */
[----:B------:R-:W5:Y:S04]  /*1d50*/  LDG.E.64.CONSTANT R32, desc[UR6][R32.64] ;  /* 0x0000000620207981 */ /* 0x000f68000c1e9b00 */
[----:B------:R-:W5:Y:S04]  /*1d60*/  LDG.E.64.CONSTANT R34, desc[UR6][R6.64+0xc000] ;  /* 0x00c0000606227981 */ /* 0x000f68000c1e9b00 */
[----:B------:R0:W5:Y:S01]  /*1d70*/  LDG.E.64.CONSTANT R36, desc[UR6][R6.64+0xd000] ;  /* 0x00d0000606247981 */ /* 0x000162000c1e9b00 */
[----:B------:R-:W-:-:S02]  /*1d80*/  VIADD R45, R45, 0x2000 ;  /* 0x000020002d2d7836 */ /* 0x000fc40000000000 */
[----:B------:R-:W-:Y:S01]  /*1d90*/  VIADD R38, R38, 0x2000 ;  /* 0x0000200026267836 */ /* 0x000fe20000000000 */
[----:B0-----:R-:W-:-:S05]  /*1da0*/  IADD3 R6, P6, PT, R6, 0x10000, RZ ;  /* 0x0001000006067810 */ /* 0x001fca0007fde0ff */
[----:B------:R-:W-:Y:S01]  /*1db0*/  IMAD.X R7, RZ, RZ, R7, P6 ;  /* 0x000000ffff077224 */ /* 0x000fe200030e0607 */
[----:B--2---:R-:W-:-:S04]  /*1dc0*/  IADD3 R43, P1, P2, R4, R8, R43 ;  /* 0x00000008042b7210 */ /* 0x004fc80007a3e02b */
[----:B---3--:R-:W-:Y:S02]  /*1dd0*/  IADD3 R43, P3, P4, R26, R10, R43 ;  /* 0x0000000a1a2b7210 */ /* 0x008fe40007c7e02b */
[----:B------:R-:W-:-:S04]  /*1de0*/  IADD3.X R5, PT, PT, R5, R9, R41, P1, P2 ;  /* 0x0000000905057210 */ /* 0x000fc80000fe4429 */
[----:B------:R-:W-:Y:S02]  /*1df0*/  IADD3.X R11, PT, PT, R27, R11, R5, P3, P4 ;  /* 0x0000000b1b0b7210 */ /* 0x000fe40001fe8405 */
[----:B----4-:R-:W-:-:S04]  /*1e00*/  IADD3 R43, P1, P2, R22, R24, R43 ;  /* 0x00000018162b7210 */ /* 0x010fc80007a3e02b */
[----:B------:R-:W-:Y:S02]  /*1e10*/  IADD3.X R23, PT, PT, R23, R25, R11, P1, P2 ;  /* 0x0000001917177210 */ /* 0x000fe40000fe440b */
[----:B-----5:R-:W-:-:S04]  /*1e20*/  IADD3 R43, P3, P4, R18, R20, R43 ;  /* 0x00000014122b7210 */ /* 0x020fc80007c7e02b */
[----:B------:R-:W-:Y:S02]  /*1e30*/  IADD3.X R19, PT, PT, R19, R21, R23, P3, P4 ;  /* 0x0000001513137210 */ /* 0x000fe40001fe8417 */
[----:B------:R-:W-:-:S04]  /*1e40*/  IADD3 R43, P1, P2, R14, R16, R43 ;  /* 0x000000100e2b7210 */ /* 0x000fc80007a3e02b */
[----:B------:R-:W-:Y:S02]  /*1e50*/  IADD3.X R15, PT, PT, R15, R17, R19, P1, P2 ;  /* 0x000000110f0f7210 */ /* 0x000fe40000fe4413 */
[----:B------:R-:W-:-:S04]  /*1e60*/  IADD3 R43, P3, P4, R28, R12, R43 ;  /* 0x0000000c1c2b7210 */ /* 0x000fc80007c7e02b */
[----:B------:R-:W-:Y:S02]  /*1e70*/  IADD3.X R13, PT, PT, R29, R13, R15, P3, P4 ;  /* 0x0000000d1d0d7210 */ /* 0x000fe40001fe840f */
[----:B------:R-:W-:Y:S02]  /*1e80*/  ISETP.GE.AND P3, PT, R45, R40, PT ;  /* 0x000000282d00720c */ /* 0x000fe40003f66270 */
[----:B------:R-:W-:-:S04]  /*1e90*/  IADD3 R43, P2, P1, R30, R32, R43 ;  /* 0x000000201e2b7210 */ /* 0x000fc8000795e02b */
[----:B------:R-:W-:Y:S02]  /*1ea0*/  IADD3.X R31, PT, PT, R31, R33, R13, P2, P1 ;  /* 0x000000211f1f7210 */ /* 0x000fe400017e240d */
[----:B------:R-:W-:-:S04]  /*1eb0*/  IADD3 R43, P4, P5, R36, R34, R43 ;  /* 0x00000022242b7210 */ /* 0x000fc80007d9e02b */
[----:B------:R-:W-:Y:S01]  /*1ec0*/  IADD3.X R41, PT, PT, R37, R35, R31, P4, P5 ;  /* 0x0000002325297210 */ /* 0x000fe200027ea41f */
[----:B------:R-:W-:Y:S08]  /*1ed0*/  @!P3 BRA `(.L_x_70) ;  /* 0xfffffffc004cb947 */ /* 0x000ff0000383ffff */
.L_x_69:
[----:B------:R-:W-:Y:S05]  /*1ee0*/  BSYNC.RECONVERGENT B2 ;  /* 0x0000000000027941 */ /* 0x000fea0003800200 */
.L_x_68:
[----:B------:R-:W-:Y:S01]  /*1ef0*/  IMAD.IADD R4, R0, 0x1, -R45 ;  /* 0x0000000100047824 */ /* 0x000fe200078e0a2d */
[----:B------:R-:W-:Y:S04]  /*1f00*/  BSSY.RECONVERGENT B2, `(.L_x_71) ;  /* 0x000001d000027945 */ /* 0x000fe80003800200 */
[----:B------:R-:W-:-:S13]  /*1f10*/  ISETP.GT.AND P1, PT, R4, 0x800, PT ;  /* 0x000008000400780c */ /* 0x000fda0003f24270 */
[----:B------:R-:W-:Y:S05]  /*1f20*/  @!P1 BRA `(.L_x_72) ;  /* 0x0000000000689947 */ /* 0x000fea0003800000 */
[C-C-:B------:R-:W-:Y:S01]  /*1f30*/  IMAD.WIDE.U32 R10, R38.reuse, 0x8, R2.reuse ;  /* 0x00000008260a7825 */ /* 0x140fe200078e0002 */
[----:B------:R-:W2:Y:S03]  /*1f40*/  LDG.E.64.CONSTANT R12, desc[UR6][R6.64+-0x1000] ;  /* 0xfff00006060c7981 */ /* 0x000ea6000c1e9b00 */
[----:B------:R-:W-:Y:S01]  /*1f50*/  VIADD R19, R38, 0x800 ;  /* 0x0000080026137836 */ /* 0x000fe20000000000 */
[----:B------:R-:W3:Y:S04]  /*1f60*/  LDG.E.64.CONSTANT R14, desc[UR6][R6.64] ;  /* 0x00000006060e7981 */ /* 0x000ee8000c1e9b00 */
[----:B------:R-:W2:Y:S01]  /*1f70*/  LDG.E.64.CONSTANT R10, desc[UR6][R10.64] ;  /* 0x000000060a0a7981 */ /* 0x000ea2000c1e9b00 */
[----:B------:R-:W-:-:S03]  /*1f80*/  IMAD.WIDE.U32 R18, R19, 0x8, R2 ;  /* 0x0000000813127825 */ /* 0x000fc600078e0002 */
[----:B------:R-:W3:Y:S04]  /*1f90*/  LDG.E.64.CONSTANT R16, desc[UR6][R6.64+0x1000] ;  /* 0x0010000606107981 */ /* 0x000ee8000c1e9b00 */
[----:B------:R-:W4:Y:S04]  /*1fa0*/  LDG.E.64.CONSTANT R20, desc[UR6][R6.64+0x3000] ;  /* 0x0030000606147981 */ /* 0x000f28000c1e9b00 */
[----:B------:R-:W4:Y:S04]  /*1fb0*/  LDG.E.64.CONSTANT R18, desc[UR6][R18.64] ;  /* 0x0000000612127981 */ /* 0x000f28000c1e9b00 */
[----:B------:R-:W5:Y:S04]  /*1fc0*/  LDG.E.64.CONSTANT R4, desc[UR6][R6.64+0x4000] ;  /* 0x0040000606047981 */ /* 0x000f68000c1e9b00 */
[----:B------:R-:W5:Y:S01]  /*1fd0*/  LDG.E.64.CONSTANT R8, desc[UR6][R6.64+0x5000] ;  /* 0x0050000606087981 */ /* 0x000f62000c1e9b00 */
[----:B------:R-:W-:-:S02]  /*1fe0*/  VIADD R45, R45, 0x1000 ;  /* 0x000010002d2d7836 */ /* 0x000fc40000000000 */
[----:B------:R-:W-:Y:S01]  /*1ff0*/  VIADD R38, R38, 0x1000 ;  /* 0x0000100026267836 */ /* 0x000fe20000000000 */
[----:B--2---:R-:W-:-:S04]  /*2000*/  IADD3 R43, P0, P1, R12, R10, R43 ;  /* 0x0000000a0c2b7210 */ /* 0x004fc8000791e02b */
[----:B------:R-:W-:Y:S02]  /*2010*/  IADD3.X R13, PT, PT, R13, R11, R41, P0, P1 ;  /* 0x0000000b0d0d7210 */ /* 0x000fe400007e2429 */
[----:B---3--:R-:W-:Y:S02]  /*2020*/  IADD3 R43, P0, P1, R16, R14, R43 ;  /* 0x0000000e102b7210 */ /* 0x008fe4000791e02b */
[----:B------:R-:W-:Y:S02]  /*2030*/  IADD3 R10, P3, PT, R6, 0x8000, RZ ;  /* 0x00008000060a7810 */ /* 0x000fe40007f7e0ff */
[----:B------:R-:W-:Y:S02]  /*2040*/  IADD3.X R15, PT, PT, R17, R15, R13, P0, P1 ;  /* 0x0000000f110f7210 */ /* 0x000fe400007e240d */
[----:B----4-:R-:W-:Y:S01]  /*2050*/  IADD3 R43, P0, P1, R20, R18, R43 ;  /* 0x00000012142b7210 */ /* 0x010fe2000791e02b */
[----:B------:R-:W-:-:S03]  /*2060*/  IMAD.X R11, RZ, RZ, R7, P3 ;  /* 0x000000ffff0b7224 */ /* 0x000fc600018e0607 */
[----:B------:R-:W-:Y:S02]  /*2070*/  IADD3.X R21, PT, PT, R21, R19, R15, P0, P1 ;  /* 0x0000001315157210 */ /* 0x000fe400007e240f */
[----:B-----5:R-:W-:Y:S01]  /*2080*/  IADD3 R43, P1, P2, R8, R4, R43 ;  /* 0x00000004082b7210 */ /* 0x020fe20007a3e02b */
[----:B------:R-:W-:Y:S01]  /*2090*/  IMAD.MOV.U32 R6, RZ, RZ, R10 ;  /* 0x000000ffff067224 */ /* 0x000fe200078e000a */
[----:B------:R-:W-:Y:S01]  /*20a0*/  PLOP3.LUT P0, PT, PT, PT, PT, 0x8, 0x80 ;  /* 0x000000000080781c */ /* 0x000fe20003f0e170 */
[----:B------:R-:W-:Y:S01]  /*20b0*/  IMAD.MOV.U32 R7, RZ, RZ, R11 ;  /* 0x000000ffff077224 */ /* 0x000fe200078e000b */
[----:B------:R-:W-:-:S11]  /*20c0*/  IADD3.X R41, PT, PT, R9, R5, R21, P1, P2 ;  /* 0x0000000509297210 */ /* 0x000fd60000fe4415 */
.L_x_72:
[----:B------:R-:W-:Y:S05]  /*20d0*/  BSYNC.RECONVERGENT B2 ;  /* 0x0000000000027941 */ /* 0x000fea0003800200 */
.L_x_71:
[----:B------:R-:W-:-:S13]  /*20e0*/  ISETP.LT.OR P0, PT, R45, R0, P0 ;  /* 0x000000002d00720c */ /* 0x000fda0000701670 */
[----:B------:R-:W-:Y:S05]  /*20f0*/  @!P0 BRA `(.L_x_64) ;  /* 0x0000000000248947 */ /* 0x000fea0003800000 */
[----:B------:R-:W-:Y:S01]  /*2100*/  IMAD.WIDE.U32 R2, R38, 0x8, R2 ;  /* 0x0000000826027825 */ /* 0x000fe200078e0002 */
[----:B------:R-:W2:Y:S04]  /*2110*/  LDG.E.64.CONSTANT R4, desc[UR6][R6.64+-0x1000] ;  /* 0xfff0000606047981 */ /* 0x000ea8000c1e9b00 */
[----:B------:R-:W3:Y:S04]  /*2120*/  LDG.E.64.CONSTANT R8, desc[UR6][R6.64] ;  /* 0x0000000606087981 */ /* 0x000ee8000c1e9b00 */
[----:B------:R-:W2:Y:S04]  /*2130*/  LDG.E.64.CONSTANT R2, desc[UR6][R2.64] ;  /* 0x0000000602027981 */ /* 0x000ea8000c1e9b00 */
[----:B------:R-:W3:Y:S01]  /*2140*/  LDG.E.64.CONSTANT R10, desc[UR6][R6.64+0x1000] ;  /* 0x00100006060a7981 */ /* 0x000ee2000c1e9b00 */
[----:B--2---:R-:W-:-:S04]  /*2150*/  IADD3 R43, P0, P1, R4, R2, R43 ;  /* 0x00000002042b7210 */ /* 0x004fc8000791e02b */
[----:B---3--:R-:W-:Y:S02]  /*2160*/  IADD3 R43, P2, P3, R10, R8, R43 ;  /* 0x000000080a2b7210 */ /* 0x008fe40007b5e02b */
[----:B------:R-:W-:-:S04]  /*2170*/  IADD3.X R41, PT, PT, R5, R3, R41, P0, P1 ;  /* 0x0000000305297210 */ /* 0x000fc800007e2429 */
[----:B------:R-:W-:-:S07]  /*2180*/  IADD3.X R41, PT, PT, R11, R9, R41, P2, P3 ;  /* 0x000000090b297210 */ /* 0x000fce00017e6429 */
.L_x_64:
[----:B------:R-:W-:Y:S05]  /*2190*/  BSYNC.RECONVERGENT B1 ;  /* 0x0000000000017941 */ /* 0x000fea0003800200 */
.L_x_62:
[----:B------:R-:W0:Y:S01]  /*21a0*/  S2R R6, SR_LANEID ;  /* 0x0000000000067919 */ /* 0x000e220000000000 */
[----:B------:R-:W1:Y:S04]  /*21b0*/  SHFL.DOWN PT, R0, R43, 0x1, 0x1f ;  /* 0x08201f002b007f89 */ /* 0x000e6800000e0000 */
[----:B------:R-:W2:Y:S01]  /*21c0*/  SHFL.DOWN PT, R2, R41, 0x1, 0x1f ;  /* 0x08201f0029027f89 */ /* 0x000ea200000e0000 */
[C---:B0-----:R-:W-:Y:S02]  /*21d0*/  ISETP.GT.AND P0, PT, R6.reuse, 0x1e, PT ;  /* 0x0000001e0600780c */ /* 0x041fe40003f04270 */
[----:B------:R-:W-:Y:S02]  /*21e0*/  ISETP.GT.AND P1, PT, R6, 0x1d, PT ;  /* 0x0000001d0600780c */ /* 0x000fe40003f24270 */
[----:B-1----:R-:W-:-:S02]  /*21f0*/  SEL R0, R0, RZ, !P0 ;  /* 0x000000ff00007207 */ /* 0x002fc40004000000 */
[----:B--2---:R-:W-:Y:S02]  /*2200*/  SEL R2, R2, RZ, !P0 ;  /* 0x000000ff02027207 */ /* 0x004fe40004000000 */
[----:B------:R-:W-:Y:S02]  /*2210*/  IADD3 R7, P0, PT, R43, R0, RZ ;  /* 0x000000002b077210 */ /* 0x000fe40007f1e0ff */
[----:B------:R-:W-:-:S03]  /*2220*/  ISETP.NE.AND P2, PT, R6, RZ, PT ;  /* 0x000000ff0600720c */ /* 0x000fc60003f45270 */
[----:B------:R-:W-:Y:S01]  /*2230*/  IMAD.X R9, R41, 0x1, R2, P0 ;  /* 0x0000000129097824 */ /* 0x000fe200000e0602 */
[----:B------:R-:W0:Y:S04]  /*2240*/  SHFL.DOWN PT, R0, R7, 0x2, 0x1f ;  /* 0x08401f0007007f89 */ /* 0x000e2800000e0000 */
[----:B------:R-:W1:Y:S05]  /*2250*/  SHFL.DOWN PT, R2, R9, 0x2, 0x1f ;  /* 0x08401f0009027f89 */ /* 0x000e6a00000e0000 */
[----:B------:R-:W2:Y:S01]  /*2260*/  @!P2 S2R R11, SR_CgaCtaId ;  /* 0x00000000000ba919 */ /* 0x000ea20000008800 */
        /* <DEDUP_REMOVED lines=12> */
[----:B------:R-:W-:-:S05]  /*2330*/  IMAD.X R9, R2, 0x1, R5, P0 ;  /* 0x0000000102097824 */ /* 0x000fca00000e0605 */
[----:B------:R-:W1:Y:S01]  /*2340*/  SHFL.DOWN PT, R2, R9, 0x8, 0x1f ;  /* 0x09001f0009027f89 */ /* 0x000e6200000e0000 */
[----:B0-----:R-:W-:-:S04]  /*2350*/  SEL R0, R0, RZ, !P1 ;  /* 0x000000ff00007207 */ /* 0x001fc80004800000 */
[----:B------:R-:W-:Y:S02]  /*2360*/  IADD3 R5, P0, PT, R0, R7, RZ ;  /* 0x0000000700057210 */ /* 0x000fe40007f1e0ff */
[----:B-1----:R-:W-:-:S03]  /*2370*/  SEL R2, R2, RZ, !P1 ;  /* 0x000000ff02027207 */ /* 0x002fc60004800000 */
[----:B------:R-:W0:Y:S01]  /*2380*/  SHFL.DOWN PT, R0, R5, 0x10, 0x1f ;  /* 0x0a001f0005007f89 */ /* 0x000e2200000e0000 */
[----:B------:R-:W-:Y:S02]  /*2390*/  ISETP.GT.AND P1, PT, R6, 0xf, PT ;  /* 0x0000000f0600780c */ /* 0x000fe40003f24270 */
[----:B------:R-:W-:Y:S01]  /*23a0*/  @!P2 SHF.R.U32.HI R6, RZ, 0x2, R39 ;  /* 0x00000002ff06a819 */ /* 0x000fe20000011627 */
[----:B------:R-:W-:Y:S01]  /*23b0*/  IMAD.X R4, R2, 0x1, R9, P0 ;  /* 0x0000000102047824 */ /* 0x000fe200000e0609 */
[----:B------:R-:W-:Y:S02]  /*23c0*/  @!P2 MOV R2, 0x400 ;  /* 0x000004000002a802 */ /* 0x000fe40000000f00 */
[----:B------:R-:W-:Y:S02]  /*23d0*/  @!P2 LOP3.LUT R6, R6, 0xf8, RZ, 0xc0, !PT ;  /* 0x000000f80606a812 */ /* 0x000fe400078ec0ff */
[----:B------:R-:W1:Y:S01]  /*23e0*/  SHFL.DOWN PT, R3, R4, 0x10, 0x1f ;  /* 0x0a001f0004037f89 */ /* 0x000e6200000e0000 */
[----:B--2---:R-:W-:-:S05]  /*23f0*/  @!P2 LEA R11, R11, R2, 0x18 ;  /* 0x000000020b0ba211 */ /* 0x004fca00078ec0ff */
[----:B------:R-:W-:Y:S01]  /*2400*/  @!P2 IMAD.IADD R11, R6, 0x1, R11 ;  /* 0x00000001060ba824 */ /* 0x000fe200078e020b */
[----:B0-----:R-:W-:-:S04]  /*2410*/  SEL R0, R0, RZ, !P1 ;  /* 0x000000ff00007207 */ /* 0x001fc80004800000 */
[----:B------:R-:W-:Y:S02]  /*2420*/  IADD3 R2, P0, PT, R0, R5, RZ ;  /* 0x0000000500027210 */ /* 0x000fe40007f1e0ff */
[----:B-1----:R-:W-:-:S05]  /*2430*/  SEL R3, R3, RZ, !P1 ;  /* 0x000000ff03037207 */ /* 0x002fca0004800000 */
[----:B------:R-:W-:Y:S01]  /*2440*/  IMAD.X R3, R3, 0x1, R4, P0 ;  /* 0x0000000103037824 */ /* 0x000fe200000e0604 */
[----:B------:R-:W-:-:S04]  /*2450*/  ISETP.NE.AND P0, PT, R39, RZ, PT ;  /* 0x000000ff2700720c */ /* 0x000fc80003f05270 */
[----:B------:R0:W-:Y:S01]  /*2460*/  @!P2 STS.64 [R11+0x10], R2 ;  /* 0x000010020b00a388 */ /* 0x0001e20000000a00 */
[----:B------:R-:W-:Y:S08]  /*2470*/  BAR.SYNC.DEFER_BLOCKING 0x0 ;  /* 0x0000000000007b1d */ /* 0x000ff00000010000 */
[----:B------:R-:W-:Y:S05]  /*2480*/  @P0 BRA `(.L_x_60) ;  /* 0x00000000006c0947 */ /* 0x000fea0003800000 */
[----:B------:R-:W1:Y:S01]  /*2490*/  S2UR UR5, SR_CgaCtaId ;  /* 0x00000000000579c3 */ /* 0x000e620000008800 */
[----:B------:R-:W-:Y:S02]  /*24a0*/  UMOV UR4, 0x400 ;  /* 0x0000040000047882 */ /* 0x000fe40000000000 */
[----:B-1----:R-:W-:-:S09]  /*24b0*/  ULEA UR4, UR5, UR4, 0x18 ;  /* 0x0000000405047291 */ /* 0x002fd2000f8ec0ff */
[----:B------:R-:W-:Y:S04]  /*24c0*/  LDS.64 R32, [UR4+0x18] ;  /* 0x00001804ff207984 */ /* 0x000fe80008000a00 */
[----:B------:R-:W1:Y:S04]  /*24d0*/  LDS.128 R28, [UR4+0x20] ;  /* 0x00002004ff1c7984 */ /* 0x000e680008000c00 */
[----:B------:R-:W2:Y:S04]  /*24e0*/  LDS.128 R24, [UR4+0x30] ;  /* 0x00003004ff187984 */ /* 0x000ea80008000c00 */
[----:B------:R-:W3:Y:S04]  /*24f0*/  LDS.128 R20, [UR4+0x40] ;  /* 0x00004004ff147984 */ /* 0x000ee80008000c00 */
[----:B------:R-:W4:Y:S04]  /*2500*/  LDS.128 R16, [UR4+0x50] ;  /* 0x00005004ff107984 */ /* 0x000f280008000c00 */
[----:B------:R-:W5:Y:S04]  /*2510*/  LDS.128 R12, [UR4+0x60] ;  /* 0x00006004ff0c7984 */ /* 0x000f680008000c00 */
[----:B0-----:R-:W0:Y:S04]  /*2520*/  LDS.128 R8, [UR4+0x70] ;  /* 0x00007004ff087984 */ /* 0x001e280008000c00 */
[----:B------:R-:W0:Y:S01]  /*2530*/  LDS.128 R4, [UR4+0x80] ;  /* 0x00008004ff047984 */ /* 0x000e220008000c00 */
[----:B-1----:R-:W-:-:S04]  /*2540*/  IADD3 R35, P1, P2, R28, R32, R2 ;  /* 0x000000201c237210 */ /* 0x002fc80007a3e002 */
[----:B--2---:R-:W-:Y:S02]  /*2550*/  IADD3 R35, P3, P4, R24, R35, R30 ;  /* 0x0000002318237210 */ /* 0x004fe40007c7e01e */
[----:B------:R-:W-:Y:S02]  /*2560*/  IADD3.X R29, PT, PT, R29, R33, R3, P1, P2 ;  /* 0x000000211d1d7210 */ /* 0x000fe40000fe4403 */
[----:B---3--:R-:W-:Y:S02]  /*2570*/  IADD3 R3, P1, P2, R20, R35, R26 ;  /* 0x0000002314037210 */ /* 0x008fe40007a3e01a */
[----:B------:R-:W-:Y:S02]  /*2580*/  IADD3.X R25, PT, PT, R25, R29, R31, P3, P4 ;  /* 0x0000001d19197210 */ /* 0x000fe40001fe841f */
[----:B----4-:R-:W-:Y:S02]  /*2590*/  IADD3 R3, P3, P4, R16, R3, R22 ;  /* 0x0000000310037210 */ /* 0x010fe40007c7e016 */
[----:B------:R-:W-:-:S02]  /*25a0*/  IADD3.X R21, PT, PT, R21, R25, R27, P1, P2 ;  /* 0x0000001915157210 */ /* 0x000fc40000fe441b */
[----:B-----5:R-:W-:Y:S02]  /*25b0*/  IADD3 R3, P1, P2, R12, R3, R18 ;  /* 0x000000030c037210 */ /* 0x020fe40007a3e012 */
[----:B------:R-:W-:Y:S02]  /*25c0*/  IADD3.X R17, PT, PT, R17, R21, R23, P3, P4 ;  /* 0x0000001511117210 */ /* 0x000fe40001fe8417 */
[----:B0-----:R-:W-:Y:S02]  /*25d0*/  IADD3 R3, P3, P4, R8, R3, R14 ;  /* 0x0000000308037210 */ /* 0x001fe40007c7e00e */
[----:B------:R-:W-:Y:S02]  /*25e0*/  IADD3.X R13, PT, PT, R13, R17, R19, P1, P2 ;  /* 0x000000110d0d7210 */ /* 0x000fe40000fe4413 */
[----:B------:R-:W-:Y:S02]  /*25f0*/  IADD3 R3, P1, P2, R4, R3, R10 ;  /* 0x0000000304037210 */ /* 0x000fe40007a3e00a */
[----:B------:R-:W-:-:S02]  /*2600*/  IADD3.X R9, PT, PT, R9, R13, R15, P3, P4 ;  /* 0x0000000d09097210 */ /* 0x000fc40001fe840f */
[----:B------:R-:W-:Y:S02]  /*2610*/  IADD3 R2, P3, PT, R3, R6, RZ ;  /* 0x0000000603027210 */ /* 0x000fe40007f7e0ff */
[----:B------:R-:W-:-:S05]  /*2620*/  IADD3.X R3, PT, PT, R5, R9, R11, P1, P2 ;  /* 0x0000000905037210 */ /* 0x000fca0000fe440b */
[----:B------:R-:W-:-:S07]  /*2630*/  IMAD.X R3, R3, 0x1, R7, P3 ;  /* 0x0000000103037824 */ /* 0x000fce00018e0607 */
.L_x_60:
[----:B------:R-:W-:Y:S05]  /*2640*/  BSYNC.RECONVERGENT B0 ;  /* 0x0000000000007941 */ /* 0x000fea0003800200 */
.L_x_45:
[----:B------:R-:W-:Y:S05]  /*2650*/  @P0 EXIT ;  /* 0x000000000000094d */ /* 0x000fea0003800000 */
[----:B------:R-:W0:Y:S01]  /*2660*/  LDCU.64 UR4, c[0x0][0x398] ;  /* 0x00007300ff0477ac */ /* 0x000e220008000a00 */
[----:B------:R-:W3:Y:S01]  /*2670*/  LDC.64 R4, c[0x0][0x388] ;  /* 0x0000e200ff047b82 */ /* 0x000ee20000000a00 */
[----:B012---:R-:W-:-:S04]  /*2680*/  IADD3 R2, P0, PT, R2, UR4, RZ ;  /* 0x0000000402027c10 */ /* 0x007fc8000ff1e0ff */
[----:B------:R-:W-:-:S05]  /*2690*/  IADD3.X R3, PT, PT, R3, UR5, RZ, P0, !PT ;  /* 0x0000000503037c10 */ /* 0x000fca00087fe4ff */
[----:B---3--:R-:W-:Y:S01]  /*26a0*/  STG.E.64 desc[UR6][R4.64], R2 ;  /* 0x0000000204007986 */ /* 0x008fe2000c101b06 */
[----:B------:R-:W-:Y:S05]  /*26b0*/  EXIT ;  /* 0x000000000000794d */ /* 0x000fea0003800000 */
.L_x_73:
        /* <DEDUP_REMOVED lines=12> */
.L_x_228:


//--------------------- .text._ZN3cub18CUB_300001_SM_10006detail6reduce18DeviceReduceKernelINS2_10policy_hubIlyN4cuda3std3__44plusIlEEE10Policy1000EN6thrust24THRUST_300001_SM_1000_NS18transform_iteratorINSD_6detail14equal_to_valueIiEENSF_15normal_iteratorINSD_10device_ptrIfEEEEllEEyS9_lNS7_10__identityEEEvT0_PT3_T1_NS0_13GridEvenShareISR_EET2_T4_ --------------------------
	.section	.text._ZN3cub18CUB_300001_SM_10006detail6reduce18DeviceReduceKernelINS2_10policy_hubIlyN4cuda3std3__44plusIlEEE10Policy1000EN6thrust24THRUST_300001_SM_1000_NS18transform_iteratorINSD_6detail14equal_to_valueIiEENSF_15normal_iteratorINSD_10device_ptrIfEEEEllEEyS9_lNS7_10__identityEEEvT0_PT3_T1_NS0_13GridEvenShareISR_EET2_T4_,"ax",@progbits
	.align	128
        .global         _ZN3cub18CUB_300001_SM_10006detail6reduce18DeviceReduceKernelINS2_10policy_hubIlyN4cuda3std3__44plusIlEEE10Policy1000EN6thrust24THRUST_300001_SM_1000_NS18transform_iteratorINSD_6detail14equal_to_valueIiEENSF_15normal_iteratorINSD_10device_ptrIfEEEEllEEyS9_lNS7_10__identityEEEvT0_PT3_T1_NS0_13GridEvenShareISR_EET2_T4_
        .type           _ZN3cub18CUB_300001_SM_10006detail6reduce18DeviceReduceKernelINS2_10policy_hubIlyN4cuda3std3__44plusIlEEE10Policy1000EN6thrust24THRUST_300001_SM_1000_NS18transform_iteratorINSD_6detail14equal_to_valueIiEENSF_15normal_iteratorINSD_10device_ptrIfEEEEllEEyS9_lNS7_10__identityEEEvT0_PT3_T1_NS0_13GridEvenShareISR_EET2_T4_,@function
        .size           _ZN3cub18CUB_300001_SM_10006detail6reduce18DeviceReduceKernelINS2_10policy_hubIlyN4cuda3std3__44plusIlEEE10Policy1000EN6thrust24THRUST_300001_SM_1000_NS18transform_iteratorINSD_6detail14equal_to_valueIiEENSF_15normal_iteratorINSD_10device_ptrIfEEEEllEEyS9_lNS7_10__identityEEEvT0_PT3_T1_NS0_13GridEvenShareISR_EET2_T4_,(.L_x_229 - _ZN3cub18CUB_300001_SM_10006detail6reduce18DeviceReduceKernelINS2_10policy_hubIlyN4cuda3std3__44plusIlEEE10Policy1000EN6thrust24THRUST_300001_SM_1000_NS18transform_iteratorINSD_6detail14equal_to_valueIiEENSF_15normal_iteratorINSD_10device_ptrIfEEEEllEEyS9_lNS7_10__identityEEEvT0_PT3_T1_NS0_13GridEvenShareISR_EET2_T4_)
        .other          _ZN3cub18CUB_300001_SM_10006detail6reduce18DeviceReduceKernelINS2_10policy_hubIlyN4cuda3std3__44plusIlEEE10Policy1000EN6thrust24THRUST_300001_SM_1000_NS18transform_iteratorINSD_6detail14equal_to_valueIiEENSF_15normal_iteratorINSD_10device_ptrIfEEEEllEEyS9_lNS7_10__identityEEEvT0_PT3_T1_NS0_13GridEvenShareISR_EET2_T4_,@"STO_CUDA_ENTRY STV_DEFAULT"
_ZN3cub18CUB_300001_SM_10006detail6reduce18DeviceReduceKernelINS2_10policy_hubIlyN4cuda3std3__44plusIlEEE10Policy1000EN6thrust24THRUST_300001_SM_1000_NS18transform_iteratorINSD_6detail14equal_to_valueIiEENSF_15normal_iteratorINSD_10device_ptrIfEEEEllEEyS9_lNS7_10__identityEEEvT0_PT3_T1_NS0_13GridEvenShareISR_EET2_T4_:
.text._ZN3cub18CUB_300001_SM_10006detail6reduce18DeviceReduceKernelINS2_10policy_hubIlyN4cuda3std3__44plusIlEEE10Policy1000EN6thrust24THRUST_300001_SM_1000_NS18transform_iteratorINSD_6detail14equal_to_valueIiEENSF_15normal_iteratorINSD_10device_ptrIfEEEEllEEyS9_lNS7_10__identityEEEvT0_PT3_T1_NS0_13GridEvenShareISR_EET2_T4_:
[----:B------:R-:W-:Y:S08]  /*0000*/  LDC R1, c[0x0][0x37c] ;  /* 0x0000df00ff017b82 */ /* 0x000ff00000000800 */
[----:B------:R-:W0:Y:S01]  /*0010*/  S2UR UR18, SR_CTAID.X ;  /* 0x00000000001279c3 */ /* 0x000e220000002500 */
[----:B------:R-:W1:Y:S01]  /*0020*/  LDCU.64 UR4, c[0x0][0x3c0] ;  /* 0x00007800ff0477ac */ /* 0x000e620008000a00 */
[----:B------:R-:W-:Y:S01]  /*0030*/  BSSY.RECONVERGENT B0, `(.L_x_74) ;  /* 0x0000327000007945 */ /* 0x000fe20003800200 */
[----:B------:R-:W2:Y:S01]  /*0040*/  LDCU UR11, c[0x0][0x3c8] ;  /* 0x00007900ff0b77ac */ /* 0x000ea20008000800 */
[----:B------:R-:W3:Y:S01]  /*0050*/  LDCU.64 UR16, c[0x0][0x358] ;  /* 0x00006b00ff1077ac */ /* 0x000ee20008000a00 */
[----:B-1----:R-:W-:-:S02]  /*0060*/  IMAD.U32 R8, RZ, RZ, UR4 ;  /* 0x00000004ff087e24 */ /* 0x002fc4000f8e00ff */
[----:B------:R-:W-:Y:S01]  /*0070*/  IMAD.U32 R9, RZ, RZ, UR5 ;  /* 0x00000005ff097e24 */ /* 0x000fe2000f8e00ff */
[----:B--2---:R-:W-:Y:S02]  /*0080*/  UIMAD UR5, UR11, 0xe00, URZ ;  /* 0x00000e000b0578a4 */ /* 0x004fe4000f8e02ff */
[----:B0-----:R-:W-:Y:S02]  /*0090*/  UIMAD UR9, UR18, 0xe00, URZ ;  /* 0x00000e00120978a4 */ /* 0x001fe4000f8e02ff */
[----:B------:R-:W-:-:S04]  /*00a0*/  USHF.R.S32.HI UR4, URZ, 0x1f, UR5 ;  /* 0x0000001fff047899 */ /* 0x000fc80008011405 */
[----:B------:R-:W-:-:S04]  /*00b0*/  IADD3 R14, P1, PT, R8, -UR9, RZ ;  /* 0x80000009080e7c10 */ /* 0x000fc8000ff3e0ff */
[----:B------:R-:W-:Y:S02]  /*00c0*/  ISETP.GT.U32.AND P0, PT, R14, 0xdff, PT ;  /* 0x00000dff0e00780c */ /* 0x000fe40003f04070 */
[----:B------:R-:W-:-:S04]  /*00d0*/  IADD3.X R15, PT, PT, R9, -0x1, RZ, P1, !PT ;  /* 0xffffffff090f7810 */ /* 0x000fc80000ffe4ff */
[----:B------:R-:W-:-:S13]  /*00e0*/  ISETP.GT.U32.AND.EX P0, PT, R15, RZ, PT, P0 ;  /* 0x000000ff0f00720c */ /* 0x000fda0003f04100 */
[----:B---3--:R-:W-:Y:S05]  /*00f0*/  @P0 BRA `(.L_x_75) ;  /* 0x0000001800700947 */ /* 0x008fea0003800000 */
[----:B------:R-:W0:Y:S01]  /*0100*/  S2R R7, SR_TID.X ;  /* 0x0000000000077919 */ /* 0x000e220000002100 */
[----:B------:R-:W-:Y:S01]  /*0110*/  VIADD R2, R8, -UR9 ;  /* 0x8000000908027c36 */ /* 0x000fe20008000000 */
[----:B------:R-:W-:Y:S01]  /*0120*/  BSSY.RECONVERGENT B1, `(.L_x_76) ;  /* 0x0000010000017945 */ /* 0x000fe20003800200 */
[----:B------:R-:W-:Y:S02]  /*0130*/  IMAD.MOV.U32 R0, RZ, RZ, RZ ;  /* 0x000000ffff007224 */ /* 0x000fe400078e00ff */
[----:B------:R-:W-:Y:S01]  /*0140*/  IMAD.MOV.U32 R3, RZ, RZ, RZ ;  /* 0x000000ffff037224 */ /* 0x000fe200078e00ff */
[----:B0-----:R-:W-:Y:S01]  /*0150*/  ISETP.GE.AND P0, PT, R7, R2, PT ;  /* 0x000000020700720c */ /* 0x001fe20003f06270 */
[----:B------:R-:W-:-:S12]  /*0160*/  IMAD.MOV.U32 R9, RZ, RZ, R7 ;  /* 0x000000ffff097224 */ /* 0x000fd800078e0007 */
[----:B------:R-:W-:Y:S05]  /*0170*/  @P0 BRA `(.L_x_77) ;  /* 0x0000000000280947 */ /* 0x000fea0003800000 */
[----:B------:R-:W0:Y:S01]  /*0180*/  LDC.64 R4, c[0x0][0x380] ;  /* 0x0000e000ff047b82 */ /* 0x000e220000000a00 */
[----:B------:R-:W-:Y:S01]  /*0190*/  VIADD R3, R7, UR9 ;  /* 0x0000000907037c36 */ /* 0x000fe20008000000 */
[----:B------:R-:W1:Y:S03]  /*01a0*/  LDCU UR4, c[0x0][0x388] ;  /* 0x00007100ff0477ac */ /* 0x000e660008000800 */
[----:B0-----:R-:W-:-:S06]  /*01b0*/  IMAD.WIDE.U32 R4, R3, 0x4, R4 ;  /* 0x0000000403047825 */ /* 0x001fcc00078e0004 */
[----:B------:R-:W2:Y:S01]  /*01c0*/  LDG.E R4, desc[UR16][R4.64] ;  /* 0x0000001004047981 */ /* 0x000ea2000c1e1900 */
[----:B-1----:R-:W-:Y:S01]  /*01d0*/  I2FP.F32.S32 R3, UR4 ;  /* 0x0000000400037c45 */ /* 0x002fe20008201400 */
[----:B------:R-:W-:-:S03]  /*01e0*/  VIADD R9, R7, 0x200 ;  /* 0x0000020007097836 */ /* 0x000fc60000000000 */
[----:B--2---:R-:W-:Y:S01]  /*01f0*/  FSETP.NEU.AND P0, PT, R4, R3, PT ;  /* 0x000000030400720b */ /* 0x004fe20003f0d000 */
[----:B------:R-:W-:-:S03]  /*0200*/  IMAD.MOV.U32 R3, RZ, RZ, RZ ;  /* 0x000000ffff037224 */ /* 0x000fc600078e00ff */
[----:B------:R-:W-:-:S09]  /*0210*/  SEL R0, RZ, 0x1, P0 ;  /* 0x00000001ff007807 */ /* 0x000fd20000000000 */
.L_x_77:
[----:B------:R-:W-:Y:S05]  /*0220*/  BSYNC.RECONVERGENT B1 ;  /* 0x0000000000017941 */ /* 0x000fea0003800200 */
.L_x_76:
[----:B------:R-:W-:Y:S01]  /*0230*/  ISETP.GE.AND P0, PT, R9, R2, PT ;  /* 0x000000020900720c */ /* 0x000fe20003f06270 */
[----:B------:R-:W-:-:S12]  /*0240*/  BSSY.RECONVERGENT B1, `(.L_x_78) ;  /* 0x00000b5000017945 */ /* 0x000fd80003800200 */
[----:B------:R-:W-:Y:S05]  /*0250*/  @P0 BRA `(.L_x_79) ;  /* 0x0000000800cc0947 */ /* 0x000fea0003800000 */
[----:B------:R-:W-:Y:S01]  /*0260*/  LOP3.LUT R5, RZ, R9, RZ, 0x33, !PT ;  /* 0x00000009ff057212 */ /* 0x000fe200078e33ff */
[----:B------:R-:W0:Y:S01]  /*0270*/  LDCU UR4, c[0x0][0x388] ;  /* 0x00007100ff0477ac */ /* 0x000e220008000800 */
[----:B------:R-:W-:Y:S02]  /*0280*/  BSSY.RECONVERGENT B2, `(.L_x_80) ;  /* 0x0000057000027945 */ /* 0x000fe40003800200 */
[----:B------:R-:W-:-:S04]  /*0290*/  IADD3 R5, PT, PT, R8, -UR9, R5 ;  /* 0x8000000908057c10 */ /* 0x000fc8000fffe005 */
[C---:B------:R-:W-:Y:S02]  /*02a0*/  ISETP.GE.U32.AND P1, PT, R5.reuse, 0x1e00, PT ;  /* 0x00001e000500780c */ /* 0x040fe40003f26070 */
[----:B------:R-:W-:-:S04]  /*02b0*/  LEA.HI R8, R5, 0x1, RZ, 0x17 ;  /* 0x0000000105087811 */ /* 0x000fc800078fb8ff */
[----:B------:R-:W-:-:S04]  /*02c0*/  LOP3.LUT R16, R8, 0xf, RZ, 0xc0, !PT ;  /* 0x0000000f08107812 */ /* 0x000fc800078ec0ff */
[----:B------:R-:W-:Y:S02]  /*02d0*/  ISETP.NE.AND P0, PT, R16, RZ, PT ;  /* 0x000000ff1000720c */ /* 0x000fe40003f05270 */
[----:B0-----:R-:W-:Y:S01]  /*02e0*/  I2FP.F32.S32 R6, UR4 ;  /* 0x0000000400067c45 */ /* 0x001fe20008201400 */
[----:B------:R-:W-:Y:S10]  /*02f0*/  @!P1 BRA `(.L_x_81) ;  /* 0x00000004003c9947 */ /* 0x000ff40003800000 */
[----:B------:R-:W0:Y:S01]  /*0300*/  LDCU.64 UR4, c[0x0][0x380] ;  /* 0x00007000ff0477ac */ /* 0x000e220008000a00 */
[----:B------:R-:W-:Y:S01]  /*0310*/  IMAD.WIDE.U32 R4, R9, 0x4, RZ ;  /* 0x0000000409047825 */ /* 0x000fe200078e00ff */
[----:B------:R-:W-:-:S03]  /*0320*/  LOP3.LUT R10, R8, 0xfffff0, RZ, 0xc0, !PT ;  /* 0x00fffff0080a7812 */ /* 0x000fc600078ec0ff */
[----:B------:R-:W-:Y:S02]  /*0330*/  IMAD.U32 R11, RZ, RZ, UR18 ;  /* 0x00000012ff0b7e24 */ /* 0x000fe4000f8e00ff */
[----:B------:R-:W-:Y:S02]  /*0340*/  IMAD.MOV R10, RZ, RZ, -R10 ;  /* 0x000000ffff0a7224 */ /* 0x000fe400078e0a0a */
[----:B------:R-:W-:-:S03]  /*0350*/  IMAD.WIDE.U32 R4, R11, 0x3800, R4 ;  /* 0x000038000b047825 */ /* 0x000fc600078e0004 */
[----:B0-----:R-:W-:-:S04]  /*0360*/  IADD3 R4, P1, PT, R4, UR4, RZ ;  /* 0x0000000404047c10 */ /* 0x001fc8000ff3e0ff */
[----:B------:R-:W-:-:S04]  /*0370*/  IADD3 R4, P2, PT, R4, 0x4000, RZ ;  /* 0x0000400004047810 */ /* 0x000fc80007f5e0ff */
[----:B------:R-:W-:-:S09]  /*0380*/  IADD3.X R5, PT, PT, RZ, UR5, R5, P2, P1 ;  /* 0x00000005ff057c10 */ /* 0x000fd200097e2405 */
.L_x_82:
[----:B------:R-:W2:Y:S04]  /*0390*/  LDG.E R11, desc[UR16][R4.64+-0x4000] ;  /* 0xffc00010040b7981 */ /* 0x000ea8000c1e1900 */
[----:B------:R-:W3:Y:S04]  /*03a0*/  LDG.E R18, desc[UR16][R4.64+-0x3800] ;  /* 0xffc8001004127981 */ /* 0x000ee8000c1e1900 */
[----:B------:R-:W4:Y:S04]  /*03b0*/  LDG.E R20, desc[UR16][R4.64+-0x3000] ;  /* 0xffd0001004147981 */ /* 0x000f28000c1e1900 */
[----:B------:R-:W5:Y:S04]  /*03c0*/  LDG.E R22, desc[UR16][R4.64+-0x2800] ;  /* 0xffd8001004167981 */ /* 0x000f68000c1e1900 */
        /* <DEDUP_REMOVED lines=10> */
[----:B------:R-:W5:Y:S01]  /*0470*/  LDG.E R13, desc[UR16][R4.64+0x3000] ;  /* 0x00300010040d7981 */ /* 0x000f62000c1e1900 */
[----:B--2---:R-:W-:-:S03]  /*0480*/  FSETP.NEU.AND P1, PT, R11, R6, PT ;  /* 0x000000060b00720b */ /* 0x004fc60003f2d000 */
[----:B------:R-:W2:Y:S01]  /*0490*/  LDG.E R11, desc[UR16][R4.64+0x3800] ;  /* 0x00380010040b7981 */ /* 0x000ea2000c1e1900 */
[-C--:B---3--:R-:W-:Y:S02]  /*04a0*/  FSETP.NEU.AND P2, PT, R18, R6.reuse, PT ;  /* 0x000000061200720b */ /* 0x088fe40003f4d000 */
[----:B------:R-:W-:Y:S02]  /*04b0*/  SEL R18, RZ, 0x1, P1 ;  /* 0x00000001ff127807 */ /* 0x000fe40000800000 */
[-C--:B----4-:R-:W-:Y:S02]  /*04c0*/  FSETP.NEU.AND P3, PT, R20, R6.reuse, PT ;  /* 0x000000061400720b */ /* 0x090fe40003f6d000 */
[----:B------:R-:W-:Y:S02]  /*04d0*/  SEL R20, RZ, 0x1, P2 ;  /* 0x00000001ff147807 */ /* 0x000fe40001000000 */
[----:B-----5:R-:W-:Y:S02]  /*04e0*/  FSETP.NEU.AND P4, PT, R22, R6, PT ;  /* 0x000000061600720b */ /* 0x020fe40003f8d000 */
[----:B------:R-:W-:-:S02]  /*04f0*/  IADD3 R20, P5, P6, R20, R0, R18 ;  /* 0x0000000014147210 */ /* 0x000fc40007ebe012 */
[----:B------:R-:W-:Y:S02]  /*0500*/  SEL R18, RZ, 0x1, P3 ;  /* 0x00000001ff127807 */ /* 0x000fe40001800000 */
[----:B------:R-:W-:Y:S02]  /*0510*/  SEL R0, RZ, 0x1, P4 ;  /* 0x00000001ff007807 */ /* 0x000fe40002000000 */
[-C--:B------:R-:W-:Y:S02]  /*0520*/  FSETP.NEU.AND P3, PT, R12, R6.reuse, PT ;  /* 0x000000060c00720b */ /* 0x080fe40003f6d000 */
[----:B------:R-:W-:Y:S02]  /*0530*/  FSETP.NEU.AND P4, PT, R14, R6, PT ;  /* 0x000000060e00720b */ /* 0x000fe40003f8d000 */
[----:B------:R-:W-:Y:S02]  /*0540*/  IADD3 R14, P2, P1, R0, R20, R18 ;  /* 0x00000014000e7210 */ /* 0x000fe4000795e012 */
[----:B------:R-:W-:-:S02]  /*0550*/  SEL R12, RZ, 0x1, P3 ;  /* 0x00000001ff0c7807 */ /* 0x000fc40001800000 */
[----:B------:R-:W-:Y:S02]  /*0560*/  SEL R0, RZ, 0x1, P4 ;  /* 0x00000001ff007807 */ /* 0x000fe40002000000 */
[-C--:B------:R-:W-:Y:S02]  /*0570*/  FSETP.NEU.AND P3, PT, R29, R6.reuse, PT ;  /* 0x000000061d00720b */ /* 0x080fe40003f6d000 */
[----:B------:R-:W-:Y:S02]  /*0580*/  FSETP.NEU.AND P4, PT, R27, R6, PT ;  /* 0x000000061b00720b */ /* 0x000fe40003f8d000 */
[----:B------:R-:W-:Y:S02]  /*0590*/  IADD3.X R18, PT, PT, RZ, R3, RZ, P5, P6 ;  /* 0x00000003ff127210 */ /* 0x000fe40002fec4ff */
        /* <DEDUP_REMOVED lines=18> */
[----:B------:R-:W-:Y:S01]  /*06c0*/  IADD3 R12, P2, P1, R12, R0, R3 ;  /* 0x000000000c0c7210 */ /* 0x000fe2000795e003 */
[----:B------:R-:W-:Y:S01]  /*06d0*/  VIADD R10, R10, 0x10 ;  /* 0x000000100a0a7836 */ /* 0x000fe20000000000 */
[----:B------:R-:W-:-:S02]  /*06e0*/  SEL R3, RZ, 0x1, P3 ;  /* 0x00000001ff037807 */ /* 0x000fc40001800000 */
[----:B------:R-:W-:Y:S02]  /*06f0*/  SEL R0, RZ, 0x1, P4 ;  /* 0x00000001ff007807 */ /* 0x000fe40002000000 */
[----:B------:R-:W-:Y:S02]  /*0700*/  FSETP.NEU.AND P4, PT, R13, R6, PT ;  /* 0x000000060d00720b */ /* 0x000fe40003f8d000 */
[----:B------:R-:W-:Y:S01]  /*0710*/  IADD3.X R13, PT, PT, RZ, R14, RZ, P5, P6 ;  /* 0x0000000eff0d7210 */ /* 0x000fe20002fec4ff */
[----:B------:R-:W-:Y:S01]  /*0720*/  VIADD R9, R9, 0x2000 ;  /* 0x0000200009097836 */ /* 0x000fe20000000000 */
[----:B--2---:R-:W-:Y:S02]  /*0730*/  FSETP.NEU.AND P3, PT, R11, R6, PT ;  /* 0x000000060b00720b */ /* 0x004fe40003f6d000 */
[----:B------:R-:W-:Y:S02]  /*0740*/  IADD3 R11, P5, P6, R0, R12, R3 ;  /* 0x0000000c000b7210 */ /* 0x000fe40007ebe003 */
[----:B------:R-:W-:-:S02]  /*0750*/  SEL R0, RZ, 0x1, P3 ;  /* 0x00000001ff007807 */ /* 0x000fc40001800000 */
[----:B------:R-:W-:Y:S02]  /*0760*/  ISETP.NE.AND P3, PT, R10, RZ, PT ;  /* 0x000000ff0a00720c */ /* 0x000fe40003f65270 */
[----:B------:R-:W-:Y:S02]  /*0770*/  SEL R3, RZ, 0x1, P4 ;  /* 0x00000001ff037807 */ /* 0x000fe40002000000 */
[----:B------:R-:W-:Y:S02]  /*0780*/  IADD3.X R12, PT, PT, RZ, R13, RZ, P2, P1 ;  /* 0x0000000dff0c7210 */ /* 0x000fe400017e24ff */
[----:B------:R-:W-:Y:S02]  /*0790*/  IADD3 R0, P1, P2, R0, R11, R3 ;  /* 0x0000000b00007210 */ /* 0x000fe40007a3e003 */
[----:B------:R-:W-:Y:S02]  /*07a0*/  IADD3 R4, P4, PT, R4, 0x8000, RZ ;  /* 0x0000800004047810 */ /* 0x000fe40007f9e0ff */
[----:B------:R-:W-:-:S03]  /*07b0*/  IADD3.X R3, PT, PT, RZ, R12, RZ, P5, P6 ;  /* 0x0000000cff037210 */ /* 0x000fc60002fec4ff */
[----:B------:R-:W-:Y:S01]  /*07c0*/  IMAD.X R5, RZ, RZ, R5, P4 ;  /* 0x000000ffff057224 */ /* 0x000fe200020e0605 */
[----:B------:R-:W-:Y:S01]  /*07d0*/  IADD3.X R3, PT, PT, RZ, R3, RZ, P1, P2 ;  /* 0x00000003ff037210 */ /* 0x000fe20000fe44ff */
[----:B------:R-:W-:Y:S06]  /*07e0*/  @P3 BRA `(.L_x_82) ;  /* 0xfffffff800e83947 */ /* 0x000fec000383ffff */
.L_x_81:
[----:B------:R-:W-:Y:S05]  /*07f0*/  BSYNC.RECONVERGENT B2 ;  /* 0x0000000000027941 */ /* 0x000fea0003800200 */
.L_x_80:
[----:B------:R-:W-:Y:S05]  /*0800*/  @!P0 BRA `(.L_x_79) ;  /* 0x0000000400608947 */ /* 0x000fea0003800000 */
[----:B------:R-:W-:Y:S01]  /*0810*/  ISETP.GE.U32.AND P1, PT, R16, 0x8, PT ;  /* 0x000000081000780c */ /* 0x000fe20003f26070 */
[----:B------:R-:W-:Y:S01]  /*0820*/  BSSY.RECONVERGENT B2, `(.L_x_83) ;  /* 0x000002a000027945 */ /* 0x000fe20003800200 */
[----:B------:R-:W-:-:S04]  /*0830*/  LOP3.LUT R10, R8, 0x7, RZ, 0xc0, !PT ;  /* 0x00000007080a7812 */ /* 0x000fc800078ec0ff */
[----:B------:R-:W-:-:S07]  /*0840*/  ISETP.NE.AND P0, PT, R10, RZ, PT ;  /* 0x000000ff0a00720c */ /* 0x000fce0003f05270 */
[----:B------:R-:W-:Y:S06]  /*0850*/  @!P1 BRA `(.L_x_84) ;  /* 0x0000000000989947 */ /* 0x000fec0003800000 */
[----:B------:R-:W0:Y:S01]  /*0860*/  LDCU.64 UR4, c[0x0][0x380] ;  /* 0x00007000ff0477ac */ /* 0x000e220008000a00 */
[----:B------:R-:W-:-:S04]  /*0870*/  IADD3 R5, P1, PT, R9, UR9, RZ ;  /* 0x0000000909057c10 */ /* 0x000fc8000ff3e0ff */
[----:B------:R-:W-:Y:S02]  /*0880*/  LEA.HI.X.SX32 R12, R9, RZ, 0x1, P1 ;  /* 0x000000ff090c7211 */ /* 0x000fe400008f0eff */
[----:B0-----:R-:W-:-:S04]  /*0890*/  LEA R4, P1, R5, UR4, 0x2 ;  /* 0x0000000405047c11 */ /* 0x001fc8000f8210ff */
[----:B------:R-:W-:-:S05]  /*08a0*/  LEA.HI.X R5, R5, UR5, R12, 0x2, P1 ;  /* 0x0000000505057c11 */ /* 0x000fca00088f140c */
[----:B------:R-:W2:Y:S04]  /*08b0*/  LDG.E R11, desc[UR16][R4.64] ;  /* 0x00000010040b7981 */ /* 0x000ea8000c1e1900 */
[----:B------:R-:W3:Y:S04]  /*08c0*/  LDG.E R13, desc[UR16][R4.64+0x800] ;  /* 0x00080010040d7981 */ /* 0x000ee8000c1e1900 */
[----:B------:R-:W4:Y:S04]  /*08d0*/  LDG.E R15, desc[UR16][R4.64+0x1000] ;  /* 0x00100010040f7981 */ /* 0x000f28000c1e1900 */
[----:B------:R-:W5:Y:S04]  /*08e0*/  LDG.E R17, desc[UR16][R4.64+0x1800] ;  /* 0x0018001004117981 */ /* 0x000f68000c1e1900 */
[----:B------:R-:W5:Y:S04]  /*08f0*/  LDG.E R19, desc[UR16][R4.64+0x2000] ;  /* 0x0020001004137981 */ /* 0x000f68000c1e1900 */
[----:B------:R-:W5:Y:S04]  /*0900*/  LDG.E R21, desc[UR16][R4.64+0x2800] ;  /* 0x0028001004157981 */ /* 0x000f68000c1e1900 */
[----:B------:R-:W5:Y:S04]  /*0910*/  LDG.E R23, desc[UR16][R4.64+0x3000] ;  /* 0x0030001004177981 */ /* 0x000f68000c1e1900 */
[----:B------:R0:W5:Y:S01]  /*0920*/  LDG.E R25, desc[UR16][R4.64+0x3800] ;  /* 0x0038001004197981 */ /* 0x000162000c1e1900 */
[----:B------:R-:W-:Y:S01]  /*0930*/  VIADD R9, R9, 0x1000 ;  /* 0x0000100009097836 */ /* 0x000fe20000000000 */
[----:B--2---:R-:W-:-:S02]  /*0940*/  FSETP.NEU.AND P1, PT, R11, R6, PT ;  /* 0x000000060b00720b */ /* 0x004fc40003f2d000 */
[-C--:B---3--:R-:W-:Y:S02]  /*0950*/  FSETP.NEU.AND P2, PT, R13, R6.reuse, PT ;  /* 0x000000060d00720b */ /* 0x088fe40003f4d000 */
[----:B------:R-:W-:Y:S02]  /*0960*/  SEL R12, RZ, 0x1, P1 ;  /* 0x00000001ff0c7807 */ /* 0x000fe40000800000 */
[----:B------:R-:W-:Y:S02]  /*0970*/  SEL R11, RZ, 0x1, P2 ;  /* 0x00000001ff0b7807 */ /* 0x000fe40001000000 */
[-C--:B----4-:R-:W-:Y:S02]  /*0980*/  FSETP.NEU.AND P1, PT, R15, R6.reuse, PT ;  /* 0x000000060f00720b */ /* 0x090fe40003f2d000 */
[----:B-----5:R-:W-:Y:S02]  /*0990*/  FSETP.NEU.AND P2, PT, R17, R6, PT ;  /* 0x000000061100720b */ /* 0x020fe40003f4d000 */
[----:B------:R-:W-:-:S02]  /*09a0*/  IADD3 R12, P5, P6, R11, R0, R12 ;  /* 0x000000000b0c7210 */ /* 0x000fc40007ebe00c */
[----:B------:R-:W-:Y:S02]  /*09b0*/  SEL R11, RZ, 0x1, P1 ;  /* 0x00000001ff0b7807 */ /* 0x000fe40000800000 */
[----:B------:R-:W-:Y:S02]  /*09c0*/  SEL R0, RZ, 0x1, P2 ;  /* 0x00000001ff007807 */ /* 0x000fe40001000000 */
[-C--:B------:R-:W-:Y:S02]  /*09d0*/  FSETP.NEU.AND P3, PT, R19, R6.reuse, PT ;  /* 0x000000061300720b */ /* 0x080fe40003f6d000 */
[----:B------:R-:W-:Y:S02]  /*09e0*/  FSETP.NEU.AND P4, PT, R21, R6, PT ;  /* 0x000000061500720b */ /* 0x000fe40003f8d000 */
[----:B------:R-:W-:Y:S02]  /*09f0*/  IADD3 R0, P1, P2, R0, R12, R11 ;  /* 0x0000000c00007210 */ /* 0x000fe40007a3e00b */
[----:B0-----:R-:W-:-:S02]  /*0a00*/  SEL R5, RZ, 0x1, P3 ;  /* 0x00000001ff057807 */ /* 0x001fc40001800000 */
[----:B------:R-:W-:Y:S02]  /*0a10*/  SEL R4, RZ, 0x1, P4 ;  /* 0x00000001ff047807 */ /* 0x000fe40002000000 */
[-C--:B------:R-:W-:Y:S02]  /*0a20*/  FSETP.NEU.AND P4, PT, R23, R6.reuse, PT ;  /* 0x000000061700720b */ /* 0x080fe40003f8d000 */
[----:B------:R-:W-:Y:S02]  /*0a30*/  FSETP.NEU.AND P3, PT, R25, R6, PT ;  /* 0x000000061900720b */ /* 0x000fe40003f6d000 */
[----:B------:R-:W-:Y:S02]  /*0a40*/  IADD3.X R11, PT, PT, RZ, R3, RZ, P5, P6 ;  /* 0x00000003ff0b7210 */ /* 0x000fe40002fec4ff */
[----:B------:R-:W-:Y:S02]  /*0a50*/  IADD3 R4, P5, P6, R4, R0, R5 ;  /* 0x0000000004047210 */ /* 0x000fe40007ebe005 */
[----:B------:R-:W-:-:S02]  /*0a60*/  SEL R3, RZ, 0x1, P4 ;  /* 0x00000001ff037807 */ /* 0x000fc40002000000 */
[----:B------:R-:W-:Y:S02]  /*0a70*/  SEL R0, RZ, 0x1, P3 ;  /* 0x00000001ff007807 */ /* 0x000fe40001800000 */
[----:B------:R-:W-:Y:S02]  /*0a80*/  IADD3.X R5, PT, PT, RZ, R11, RZ, P1, P2 ;  /* 0x0000000bff057210 */ /* 0x000fe40000fe44ff */
[----:B------:R-:W-:Y:S02]  /*0a90*/  IADD3 R0, P1, P2, R0, R4, R3 ;  /* 0x0000000400007210 */ /* 0x000fe40007a3e003 */
[----:B------:R-:W-:-:S04]  /*0aa0*/  IADD3.X R3, PT, PT, RZ, R5, RZ, P5, P6 ;  /* 0x00000005ff037210 */ /* 0x000fc80002fec4ff */
[----:B------:R-:W-:-:S07]  /*0ab0*/  IADD3.X R3, PT, PT, RZ, R3, RZ, P1, P2 ;  /* 0x00000003ff037210 */ /* 0x000fce0000fe44ff */
.L_x_84:
[----:B------:R-:W-:Y:S05]  /*0ac0*/  BSYNC.RECONVERGENT B2 ;  /* 0x0000000000027941 */ /* 0x000fea0003800200 */
.L_x_83:
        /* <DEDUP_REMOVED lines=14> */
[----:B------:R-:W5:Y:S01]  /*0bb0*/  LDG.E R17, desc[UR16][R4.64+0x1800] ;  /* 0x0018001004117981 */ /* 0x000f62000c1e1900 */
[----:B------:R-:W-:Y:S01]  /*0bc0*/  VIADD R9, R9, 0x800 ;  /* 0x0000080009097836 */ /* 0x000fe20000000000 */
[----:B--2---:R-:W-:-:S02]  /*0bd0*/  FSETP.NEU.AND P1, PT, R11, R6, PT ;  /* 0x000000060b00720b */ /* 0x004fc40003f2d000 */
[-C--:B---3--:R-:W-:Y:S02]  /*0be0*/  FSETP.NEU.AND P2, PT, R13, R6.reuse, PT ;  /* 0x000000060d00720b */ /* 0x088fe40003f4d000 */
[----:B------:R-:W-:Y:S02]  /*0bf0*/  SEL R11, RZ, 0x1, P1 ;  /* 0x00000001ff0b7807 */ /* 0x000fe40000800000 */
[-C--:B----4-:R-:W-:Y:S02]  /*0c00*/  FSETP.NEU.AND P3, PT, R15, R6.reuse, PT ;  /* 0x000000060f00720b */ /* 0x090fe40003f6d000 */
[----:B------:R-:W-:Y:S02]  /*0c10*/  SEL R10, RZ, 0x1, P2 ;  /* 0x00000001ff0a7807 */ /* 0x000fe40001000000 */
[----:B-----5:R-:W-:Y:S02]  /*0c20*/  FSETP.NEU.AND P4, PT, R17, R6, PT ;  /* 0x000000061100720b */ /* 0x020fe40003f8d000 */
[----:B------:R-:W-:-:S02]  /*0c30*/  SEL R13, RZ, 0x1, P3 ;  /* 0x00000001ff0d7807 */ /* 0x000fc40001800000 */
[----:B------:R-:W-:Y:S02]  /*0c40*/  SEL R12, RZ, 0x1, P4 ;  /* 0x00000001ff0c7807 */ /* 0x000fe40002000000 */
[----:B------:R-:W-:-:S04]  /*0c50*/  IADD3 R0, P1, P2, R10, R0, R11 ;  /* 0x000000000a007210 */ /* 0x000fc80007a3e00b */
[----:B------:R-:W-:Y:S02]  /*0c60*/  IADD3 R0, P3, P4, R12, R0, R13 ;  /* 0x000000000c007210 */ /* 0x000fe40007c7e00d */
[----:B------:R-:W-:-:S04]  /*0c70*/  IADD3.X R3, PT, PT, RZ, R3, RZ, P1, P2 ;  /* 0x00000003ff037210 */ /* 0x000fc80000fe44ff */
[----:B------:R-:W-:-:S07]  /*0c80*/  IADD3.X R3, PT, PT, RZ, R3, RZ, P3, P4 ;  /* 0x00000003ff037210 */ /* 0x000fce0001fe84ff */
.L_x_86:
[----:B------:R-:W-:Y:S05]  /*0c90*/  BSYNC.RECONVERGENT B2 ;  /* 0x0000000000027941 */ /* 0x000fea0003800200 */
.L_x_85:
[----:B------:R-:W-:Y:S05]  /*0ca0*/  @!P0 BRA `(.L_x_79) ;  /* 0x0000000000388947 */ /* 0x000fea0003800000 */
[----:B------:R-:W0:Y:S01]  /*0cb0*/  LDC.64 R4, c[0x0][0x380] ;  /* 0x0000e000ff047b82 */ /* 0x000e220000000a00 */
[----:B------:R-:W-:Y:S02]  /*0cc0*/  IMAD.U32 R11, RZ, RZ, UR18 ;  /* 0x00000012ff0b7e24 */ /* 0x000fe4000f8e00ff */
[----:B------:R-:W-:Y:S02]  /*0cd0*/  IMAD.MOV R8, RZ, RZ, -R8 ;  /* 0x000000ffff087224 */ /* 0x000fe400078e0a08 */
[----:B0-----:R-:W-:-:S07]  /*0ce0*/  IMAD.WIDE.U32 R4, R11, 0x3800, R4 ;  /* 0x000038000b047825 */ /* 0x001fce00078e0004 */
.L_x_87:
[----:B------:R-:W-:-:S06]  /*0cf0*/  IMAD.WIDE R10, R9, 0x4, R4 ;  /* 0x00000004090a7825 */ /* 0x000fcc00078e0204 */
[----:B------:R-:W2:Y:S01]  /*0d00*/  LDG.E R11, desc[UR16][R10.64] ;  /* 0x000000100a0b7981 */ /* 0x000ea2000c1e1900 */
[----:B------:R-:W-:Y:S02]  /*0d10*/  VIADD R8, R8, 0x1 ;  /* 0x0000000108087836 */ /* 0x000fe40000000000 */
[----:B------:R-:W-:Y:S01]  /*0d20*/  VIADD R9, R9, 0x200 ;  /* 0x0000020009097836 */ /* 0x000fe20000000000 */
[----:B--2---:R-:W-:-:S04]  /*0d30*/  FSETP.NEU.AND P0, PT, R11, R6, PT ;  /* 0x000000060b00720b */ /* 0x004fc80003f0d000 */
[----:B------:R-:W-:Y:S02]  /*0d40*/  SEL R13, RZ, 0x1, P0 ;  /* 0x00000001ff0d7807 */ /* 0x000fe40000000000 */
[----:B------:R-:W-:Y:S02]  /*0d50*/  ISETP.NE.AND P0, PT, R8, RZ, PT ;  /* 0x000000ff0800720c */ /* 0x000fe40003f05270 */
[----:B------:R-:W-:-:S05]  /*0d60*/  IADD3 R0, P1, PT, R0, R13, RZ ;  /* 0x0000000d00007210 */ /* 0x000fca0007f3e0ff */
[----:B------:R-:W-:-:S06]  /*0d70*/  IMAD.X R3, RZ, RZ, R3, P1 ;  /* 0x000000ffff037224 */ /* 0x000fcc00008e0603 */
[----:B------:R-:W-:Y:S05]  /*0d80*/  @P0 BRA `(.L_x_87) ;  /* 0xfffffffc00d80947 */ /* 0x000fea000383ffff */
.L_x_79:
[----:B------:R-:W-:Y:S05]  /*0d90*/  BSYNC.RECONVERGENT B1 ;  /* 0x0000000000017941 */ /* 0x000fea0003800200 */
.L_x_78:
[----:B------:R-:W-:-:S13]  /*0da0*/  ISETP.GE.AND P0, PT, R2, 0x200, PT ;  /* 0x000002000200780c */ /* 0x000fda0003f06270 */
[----:B------:R-:W-:Y:S05]  /*0db0*/  @!P0 BRA `(.L_x_88) ;  /* 0x0000000400308947 */ /* 0x000fea0003800000 */
[----:B------:R-:W0:Y:S01]  /*0dc0*/  S2R R6, SR_LANEID ;  /* 0x0000000000067919 */ /* 0x000e220000000000 */
[----:B------:R-:W1:Y:S04]  /*0dd0*/  SHFL.DOWN PT, R2, R0, 0x1, 0x1f ;  /* 0x08201f0000027f89 */ /* 0x000e6800000e0000 */
        /* <DEDUP_REMOVED lines=25> */
[----:B------:R-:W-:-:S02]  /*0f70*/  @!P1 MOV R4, 0x400 ;  /* 0x0000040000049802 */ /* 0x000fc40000000f00 */
[----:B0-----:R-:W-:-:S04]  /*0f80*/  SEL R0, R0, RZ, !P0 ;  /* 0x000000ff00007207 */ /* 0x001fc80004000000 */
[----:B------:R-:W-:Y:S02]  /*0f90*/  IADD3 R9, P2, PT, R0, R3, RZ ;  /* 0x0000000300097210 */ /* 0x000fe40007f5e0ff */
[----:B------:R-:W-:Y:S02]  /*0fa0*/  @!P1 SHF.R.U32.HI R3, RZ, 0x2, R7 ;  /* 0x00000002ff039819 */ /* 0x000fe40000011607 */
[----:B-1----:R-:W-:Y:S01]  /*0fb0*/  SEL R2, R2, RZ, !P0 ;  /* 0x000000ff02027207 */ /* 0x002fe20004000000 */
[----:B------:R-:W0:Y:S01]  /*0fc0*/  SHFL.DOWN PT, R0, R9, 0x10, 0x1f ;  /* 0x0a001f0009007f89 */ /* 0x000e2200000e0000 */
[----:B------:R-:W-:-:S03]  /*0fd0*/  ISETP.GT.AND P0, PT, R6, 0xf, PT ;  /* 0x0000000f0600780c */ /* 0x000fc60003f04270 */
[----:B------:R-:W-:-:S05]  /*0fe0*/  IMAD.X R11, R2, 0x1, R13, P2 ;  /* 0x00000001020b7824 */ /* 0x000fca00010e060d */
[----:B------:R-:W1:Y:S01]  /*0ff0*/  SHFL.DOWN PT, R2, R11, 0x10, 0x1f ;  /* 0x0a001f000b027f89 */ /* 0x000e6200000e0000 */
[----:B--2---:R-:W-:Y:S02]  /*1000*/  @!P1 LEA R5, R5, R4, 0x18 ;  /* 0x0000000405059211 */ /* 0x004fe400078ec0ff */
[----:B0-----:R-:W-:-:S04]  /*1010*/  SEL R0, R0, RZ, !P0 ;  /* 0x000000ff00007207 */ /* 0x001fc80004000000 */
[----:B------:R-:W-:Y:S02]  /*1020*/  IADD3 R0, P2, PT, R0, R9, RZ ;  /* 0x0000000900007210 */ /* 0x000fe40007f5e0ff */
[----:B-1----:R-:W-:Y:S02]  /*1030*/  SEL R4, R2, RZ, !P0 ;  /* 0x000000ff02047207 */ /* 0x002fe40004000000 */
[----:B------:R-:W-:Y:S02]  /*1040*/  @!P1 LOP3.LUT R2, R3, 0xf8, RZ, 0xc0, !PT ;  /* 0x000000f803029812 */ /* 0x000fe400078ec0ff */
[----:B------:R-:W-:Y:S01]  /*1050*/  ISETP.NE.AND P0, PT, R7, RZ, PT ;  /* 0x000000ff0700720c */ /* 0x000fe20003f05270 */
[----:B------:R-:W-:Y:S02]  /*1060*/  IMAD.X R3, R4, 0x1, R11, P2 ;  /* 0x0000000104037824 */ /* 0x000fe400010e060b */
[----:B------:R-:W-:Y:S02]  /*1070*/  @!P1 IMAD.IADD R5, R2, 0x1, R5 ;  /* 0x0000000102059824 */ /* 0x000fe400078e0205 */
[----:B------:R-:W-:-:S05]  /*1080*/  @!P1 IMAD.MOV.U32 R2, RZ, RZ, R0 ;  /* 0x000000ffff029224 */ /* 0x000fca00078e0000 */
        /* <DEDUP_REMOVED lines=8> */
[----:B--2---:R-:W1:Y:S04]  /*1110*/  LDS.128 R4, [UR4+0x30] ;  /* 0x00003004ff047984 */ /* 0x004e680008000c00 */
[----:B------:R-:W2:Y:S04]  /*1120*/  LDS.128 R20, [UR4+0x40] ;  /* 0x00004004ff147984 */ /* 0x000ea80008000c00 */
[----:B------:R-:W3:Y:S04]  /*1130*/  LDS.128 R16, [UR4+0x50] ;  /* 0x00005004ff107984 */ /* 0x000ee80008000c00 */
[----:B------:R-:W4:Y:S01]  /*1140*/  LDS.128 R12, [UR4+0x60] ;  /* 0x00006004ff0c7984 */ /* 0x000f220008000c00 */
[----:B0-----:R-:W-:-:S04]  /*1150*/  IADD3 R11, P1, P2, R24, R8, R0 ;  /* 0x00000008180b7210 */ /* 0x001fc80007a3e000 */
[----:B------:R-:W-:Y:S02]  /*1160*/  IADD3.X R25, PT, PT, R25, R9, R3, P1, P2 ;  /* 0x0000000919197210 */ /* 0x000fe40000fe4403 */
[----:B-1----:R-:W-:Y:S02]  /*1170*/  IADD3 R3, P1, P2, R4, R11, R26 ;  /* 0x0000000b04037210 */ /* 0x002fe40007a3e01a */
[----:B------:R-:W0:Y:S02]  /*1180*/  LDS.128 R8, [UR4+0x70] ;  /* 0x00007004ff087984 */ /* 0x000e240008000c00 */
[----:B------:R-:W-:Y:S02]  /*1190*/  IADD3.X R5, PT, PT, R5, R25, R27, P1, P2 ;  /* 0x0000001905057210 */ /* 0x000fe40000fe441b */
[----:B------:R-:W1:Y:S01]  /*11a0*/  LDS.128 R24, [UR4+0x80] ;  /* 0x00008004ff187984 */ /* 0x000e620008000c00 */
[----:B--2---:R-:W-:-:S04]  /*11b0*/  IADD3 R3, P1, P2, R20, R3, R6 ;  /* 0x0000000314037210 */ /* 0x004fc80007a3e006 */
[----:B---3--:R-:W-:Y:S02]  /*11c0*/  IADD3 R3, P3, P4, R16, R3, R22 ;  /* 0x0000000310037210 */ /* 0x008fe40007c7e016 */
[----:B------:R-:W-:Y:S02]  /*11d0*/  IADD3.X R7, PT, PT, R21, R5, R7, P1, P2 ;  /* 0x0000000515077210 */ /* 0x000fe40000fe4407 */
[----:B----4-:R-:W-:Y:S02]  /*11e0*/  IADD3 R3, P1, P2, R12, R3, R18 ;  /* 0x000000030c037210 */ /* 0x010fe40007a3e012 */
[----:B------:R-:W-:-:S04]  /*11f0*/  IADD3.X R17, PT, PT, R17, R7, R23, P3, P4 ;  /* 0x0000000711117210 */ /* 0x000fc80001fe8417 */
[----:B------:R-:W-:Y:S02]  /*1200*/  IADD3.X R13, PT, PT, R13, R17, R19, P1, P2 ;  /* 0x000000110d0d7210 */ /* 0x000fe40000fe4413 */
[----:B0-----:R-:W-:-:S04]  /*1210*/  IADD3 R3, P3, P4, R8, R3, R14 ;  /* 0x0000000308037210 */ /* 0x001fc80007c7e00e */
[----:B-1----:R-:W-:Y:S02]  /*1220*/  IADD3 R3, P1, P2, R24, R3, R10 ;  /* 0x0000000318037210 */ /* 0x002fe40007a3e00a */
[----:B------:R-:W-:Y:S02]  /*1230*/  IADD3.X R9, PT, PT, R9, R13, R15, P3, P4 ;  /* 0x0000000d09097210 */ /* 0x000fe40001fe840f */
[----:B------:R-:W-:Y:S02]  /*1240*/  IADD3 R0, P3, PT, R3, R26, RZ ;  /* 0x0000001a03007210 */ /* 0x000fe40007f7e0ff */
[----:B------:R-:W-:-:S05]  /*1250*/  IADD3.X R3, PT, PT, R25, R9, R11, P1, P2 ;  /* 0x0000000919037210 */ /* 0x000fca0000fe440b */
[----:B------:R-:W-:Y:S01]  /*1260*/  IMAD.X R3, R3, 0x1, R27, P3 ;  /* 0x0000000103037824 */ /* 0x000fe200018e061b */
[----:B------:R-:W-:Y:S06]  /*1270*/  BRA `(.L_x_89) ;  /* 0x0000002000087947 */ /* 0x000fec0003800000 */
.L_x_88:
[----:B------:R-:W-:-:S04]  /*1280*/  LOP3.LUT R4, R7, 0x3e0, RZ, 0xc0, !PT ;  /* 0x000003e007047812 */ /* 0x000fc800078ec0ff */
[----:B------:R-:W-:Y:S01]  /*1290*/  LOP3.LUT R9, RZ, R4, RZ, 0x33, !PT ;  /* 0x00000004ff097212 */ /* 0x000fe200078e33ff */
[----:B------:R-:W-:Y:S02]  /*12a0*/  VIADD R5, R4, 0x20 ;  /* 0x0000002004057836 */ /* 0x000fe40000000000 */
[----:B------:R-:W0:Y:S03]  /*12b0*/  S2R R4, SR_LANEID ;  /* 0x0000000000047919 */ /* 0x000e260000000000 */
[----:B------:R-:W-:Y:S01]  /*12c0*/  ISETP.GT.AND P0, PT, R5, R2, PT ;  /* 0x000000020500720c */ /* 0x000fe20003f04270 */
[----:B------:R-:W-:-:S05]  /*12d0*/  IMAD.IADD R5, R2, 0x1, R9 ;  /* 0x0000000102057824 */ /* 0x000fca00078e0209 */
[----:B------:R-:W-:-:S05]  /*12e0*/  SEL R5, R5, 0x1f, P0 ;  /* 0x0000001f05057807 */ /* 0x000fca0000000000 */
[----:B------:R-:W1:Y:S04]  /*12f0*/  SHFL.DOWN PT, R6, R0, 0x1, R5 ;  /* 0x0820000000067989 */ /* 0x000e6800000e0005 */
        /* <DEDUP_REMOVED lines=12> */
[----:B------:R-:W-:Y:S01]  /*13c0*/  IADD3 R11, P1, PT, R6, R9, RZ ;  /* 0x00000009060b7210 */ /* 0x000fe20007f3e0ff */
[----:B------:R-:W-:Y:S01]  /*13d0*/  VIADD R6, R4, 0x4 ;  /* 0x0000000404067836 */ /* 0x000fe20000000000 */
[----:B-1----:R-:W-:-:S03]  /*13e0*/  SEL R8, R8, RZ, !P0 ;  /* 0x000000ff08087207 */ /* 0x002fc60004000000 */
[----:B------:R-:W0:Y:S01]  /*13f0*/  SHFL.DOWN PT, R0, R11, 0x4, R5 ;  /* 0x088000000b007989 */ /* 0x000e2200000e0005 */
[----:B------:R-:W-:Y:S01]  /*1400*/  ISETP.GT.AND P0, PT, R6, R5, PT ;  /* 0x000000050600720c */ /* 0x000fe20003f04270 */
[----:B------:R-:W-:Y:S02]  /*1410*/  IMAD.X R8, R8, 0x1, R12, P1 ;  /* 0x0000000108087824 */ /* 0x000fe400008e060c */
[C---:B------:R-:W-:Y:S01]  /*1420*/  VIADD R6, R4.reuse, 0x8 ;  /* 0x0000000804067836 */ /* 0x040fe20000000000 */
[----:B------:R-:W1:Y:S01]  /*1430*/  @!P2 S2R R12, SR_CgaCtaId ;  /* 0x00000000000ca919 */ /* 0x000e620000008800 */
[----:B------:R-:W-:Y:S01]  /*1440*/  VIADD R4, R4, 0x10 ;  /* 0x0000001004047836 */ /* 0x000fe20000000000 */
[----:B------:R-:W2:Y:S01]  /*1450*/  SHFL.DOWN PT, R3, R8, 0x4, R5 ;  /* 0x0880000008037989 */ /* 0x000ea200000e0005 */
        /* <DEDUP_REMOVED lines=9> */
[----:B------:R-:W-:Y:S02]  /*14f0*/  @!P2 MOV R9, 0x400 ;  /* 0x000004000009a802 */ /* 0x000fe40000000f00 */
[----:B--2---:R-:W-:Y:S01]  /*1500*/  SEL R3, R3, RZ, !P0 ;  /* 0x000000ff03037207 */ /* 0x004fe20004000000 */
[----:B------:R-:W0:Y:S01]  /*1510*/  SHFL.DOWN PT, R0, R6, 0x10, R5 ;  /* 0x0a00000006007989 */ /* 0x000e2200000e0005 */
[----:B------:R-:W-:Y:S02]  /*1520*/  ISETP.GT.AND P0, PT, R4, R5, PT ;  /* 0x000000050400720c */ /* 0x000fe40003f04270 */
[----:B------:R-:W-:Y:S01]  /*1530*/  @!P2 SHF.R.U32.HI R4, RZ, 0x2, R7 ;  /* 0x00000002ff04a819 */ /* 0x000fe20000011607 */
[----:B------:R-:W-:Y:S01]  /*1540*/  IMAD.X R8, R3, 0x1, R10, P1 ;  /* 0x0000000103087824 */ /* 0x000fe200008e060a */
[----:B-1----:R-:W-:-:S02]  /*1550*/  @!P2 LEA R9, R12, R9, 0x18 ;  /* 0x000000090c09a211 */ /* 0x002fc400078ec0ff */
[----:B------:R-:W-:Y:S02]  /*1560*/  @!P2 LOP3.LUT R4, R4, 0xf8, RZ, 0xc0, !PT ;  /* 0x000000f80404a812 */ /* 0x000fe400078ec0ff */
[----:B------:R-:W1:Y:S03]  /*1570*/  SHFL.DOWN PT, R3, R8, 0x10, R5 ;  /* 0x0a00000008037989 */ /* 0x000e6600000e0005 */
[----:B------:R-:W-:Y:S01]  /*1580*/  @!P2 IMAD.IADD R9, R4, 0x1, R9 ;  /* 0x000000010409a824 */ /* 0x000fe200078e0209 */
[----:B0-----:R-:W-:-:S04]  /*1590*/  SEL R0, R0, RZ, !P0 ;  /* 0x000000ff00007207 */ /* 0x001fc80004000000 */
[----:B------:R-:W-:Y:S02]  /*15a0*/  IADD3 R0, P1, PT, R0, R6, RZ ;  /* 0x0000000600007210 */ /* 0x000fe40007f3e0ff */
[----:B-1----:R-:W-:-:S03]  /*15b0*/  SEL R3, R3, RZ, !P0 ;  /* 0x000000ff03037207 */ /* 0x002fc60004000000 */
[----:B------:R-:W-:Y:S01]  /*15c0*/  @!P2 IMAD.MOV.U32 R4, RZ, RZ, R0 ;  /* 0x000000ffff04a224 */ /* 0x000fe200078e0000 */
[----:B------:R-:W-:Y:S01]  /*15d0*/  ISETP.NE.AND P0, PT, R7, RZ, PT ;  /* 0x000000ff0700720c */ /* 0x000fe20003f05270 */
[----:B------:R-:W-:-:S04]  /*15e0*/  IMAD.X R3, R3, 0x1, R8, P1 ;  /* 0x0000000103037824 */ /* 0x000fc800008e0608 */
[----:B------:R-:W-:-:S05]  /*15f0*/  @!P2 IMAD.MOV.U32 R5, RZ, RZ, R3 ;  /* 0x000000ffff05a224 */ /* 0x000fca00078e0003 */
[----:B------:R1:W-:Y:S01]  /*1600*/  @!P2 STS.64 [R9+0x10], R4 ;  /* 0x000010040900a388 */ /* 0x0003e20000000a00 */
[----:B------:R-:W-:Y:S06]  /*1610*/  BAR.SYNC.DEFER_BLOCKING 0x0 ;  /* 0x0000000000007b1d */ /* 0x000fec0000010000 */
[----:B------:R-:W-:Y:S05]  /*1620*/  @P0 BRA `(.L_x_89) ;  /* 0x0000001c001c0947 */ /* 0x000fea0003800000 */
[----:B------:R-:W0:Y:S01]  /*1630*/  S2UR UR5, SR_CgaCtaId ;  /* 0x00000000000579c3 */ /* 0x000e220000008800 */
[----:B------:R-:W-:Y:S01]  /*1640*/  UMOV UR4, 0x400 ;  /* 0x0000040000047882 */ /* 0x000fe20000000000 */
[C---:B------:R-:W-:Y:S02]  /*1650*/  ISETP.GT.AND P1, PT, R2.reuse, 0x20, PT ;  /* 0x000000200200780c */ /* 0x040fe40003f24270 */
[C---:B------:R-:W-:Y:S02]  /*1660*/  ISETP.GT.AND P2, PT, R2.reuse, 0x40, PT ;  /* 0x000000400200780c */ /* 0x040fe40003f44270 */
[----:B------:R-:W-:Y:S01]  /*1670*/  ISETP.GT.AND P6, PT, R2, 0x1a0, PT ;  /* 0x000001a00200780c */ /* 0x000fe20003fc4270 */
[----:B0-----:R-:W-:-:S09]  /*1680*/  ULEA UR4, UR5, UR4, 0x18 ;  /* 0x0000000405047291 */ /* 0x001fd2000f8ec0ff */
[----:B------:R-:W0:Y:S04]  /*1690*/  LDS.64 R20, [UR4+0x18] ;  /* 0x00001804ff147984 */ /* 0x000e280008000a00 */
[----:B-1----:R-:W1:Y:S04]  /*16a0*/  LDS.128 R4, [UR4+0x20] ;  /* 0x00002004ff047984 */ /* 0x002e680008000c00 */
[----:B------:R-:W2:Y:S04]  /*16b0*/  LDS.128 R16, [UR4+0x30] ;  /* 0x00003004ff107984 */ /* 0x000ea80008000c00 */
[----:B------:R-:W3:Y:S04]  /*16c0*/  LDS.128 R8, [UR4+0x40] ;  /* 0x00004004ff087984 */ /* 0x000ee80008000c00 */
[----:B------:R-:W4:Y:S04]  /*16d0*/  LDS.128 R12, [UR4+0x50] ;  /* 0x00005004ff0c7984 */ /* 0x000f280008000c00 */
[----:B------:R-:W-:Y:S01]  /*16e0*/  LDS.128 R24, [UR4+0x70] ;  /* 0x00007004ff187984 */ /* 0x000fe20008000c00 */
[----:B0-----:R-:W-:-:S02]  /*16f0*/  SEL R22, R20, RZ, P1 ;  /* 0x000000ff14167207 */ /* 0x001fc40000800000 */
[----:B------:R-:W-:Y:S02]  /*1700*/  SEL R20, R21, RZ, P1 ;  /* 0x000000ff15147207 */ /* 0x000fe40000800000 */
[----:B-1----:R-:W-:Y:S02]  /*1710*/  SEL R23, R4, RZ, P2 ;  /* 0x000000ff04177207 */ /* 0x002fe40001000000 */
[----:B------:R-:W-:Y:S02]  /*1720*/  SEL R4, R5, RZ, P2 ;  /* 0x000000ff05047207 */ /* 0x000fe40001000000 */
[C---:B------:R-:W-:Y:S02]  /*1730*/  ISETP.GT.AND P1, PT, R2.reuse, 0x60, PT ;  /* 0x000000600200780c */ /* 0x040fe40003f24270 */
[----:B------:R-:W-:Y:S02]  /*1740*/  IADD3 R22, P3, P4, R23, R22, R0 ;  /* 0x0000001617167210 */ /* 0x000fe40007c7e000 */
[----:B------:R-:W-:-:S02]  /*1750*/  ISETP.GT.AND P2, PT, R2, 0x80, PT ;  /* 0x000000800200780c */ /* 0x000fc40003f44270 */
[----:B------:R-:W-:Y:S02]  /*1760*/  SEL R21, R6, RZ, P1 ;  /* 0x000000ff06157207 */ /* 0x000fe40000800000 */
[----:B------:R-:W-:Y:S02]  /*1770*/  SEL R0, R7, RZ, P1 ;  /* 0x000000ff07007207 */ /* 0x000fe40000800000 */
[----:B------:R-:W-:Y:S02]  /*1780*/  IADD3.X R3, PT, PT, R4, R20, R3, P3, P4 ;  /* 0x0000001404037210 */ /* 0x000fe40001fe8403 */
[----:B------:R-:W0:Y:S01]  /*1790*/  LDS.128 R4, [UR4+0x60] ;  /* 0x00006004ff047984 */ /* 0x000e220008000c00 */
[----:B--2---:R-:W-:Y:S02]  /*17a0*/  SEL R16, R16, RZ, P2 ;  /* 0x000000ff10107207 */ /* 0x004fe40001000000 */
[----:B------:R-:W-:Y:S02]  /*17b0*/  SEL R20, R17, RZ, P2 ;  /* 0x000000ff11147207 */ /* 0x000fe40001000000 */
[----:B------:R-:W-:-:S02]  /*17c0*/  IADD3 R16, P3, P4, R16, R22, R21 ;  /* 0x0000001610107210 */ /* 0x000fc40007c7e015 */
[----:B------:R-:W-:Y:S02]  /*17d0*/  ISETP.GT.AND P2, PT, R2, 0xa0, PT ;  /* 0x000000a00200780c */ /* 0x000fe40003f44270 */
[----:B------:R-:W-:Y:S02]  /*17e0*/  IADD3.X R3, PT, PT, R20, R3, R0, P3, P4 ;  /* 0x0000000314037210 */ /* 0x000fe40001fe8400 */
[----:B------:R-:W1:Y:S01]  /*17f0*/  LDS.128 R20, [UR4+0x80] ;  /* 0x00008004ff147984 */ /* 0x000e620008000c00 */
[----:B------:R-:W-:Y:S02]  /*1800*/  ISETP.GT.AND P1, PT, R2, 0xc0, PT ;  /* 0x000000c00200780c */ /* 0x000fe40003f24270 */
[----:B------:R-:W-:Y:S02]  /*1810*/  SEL R17, R18, RZ, P2 ;  /* 0x000000ff12117207 */ /* 0x000fe40001000000 */
[----:B---3--:R-:W-:Y:S02]  /*1820*/  SEL R8, R8, RZ, P1 ;  /* 0x000000ff08087207 */ /* 0x008fe40000800000 */
[----:B------:R-:W-:-:S02]  /*1830*/  SEL R18, R19, RZ, P2 ;  /* 0x000000ff13127207 */ /* 0x000fc40001000000 */
[C---:B------:R-:W-:Y:S02]  /*1840*/  ISETP.GT.AND P2, PT, R2.reuse, 0xe0, PT ;  /* 0x000000e00200780c */ /* 0x040fe40003f44270 */
[----:B------:R-:W-:Y:S02]  /*1850*/  ISETP.GT.AND P3, PT, R2, 0x100, PT ;  /* 0x000001000200780c */ /* 0x000fe40003f64270 */
[----:B------:R-:W-:Y:S02]  /*1860*/  IADD3 R0, P4, P5, R8, R16, R17 ;  /* 0x0000001008007210 */ /* 0x000fe40007d9e011 */
[----:B------:R-:W-:Y:S02]  /*1870*/  SEL R16, R9, RZ, P1 ;  /* 0x000000ff09107207 */ /* 0x000fe40000800000 */
[----:B------:R-:W-:Y:S02]  /*1880*/  SEL R8, R10, RZ, P2 ;  /* 0x000000ff0a087207 */ /* 0x000fe40001000000 */
[----:B----4-:R-:W-:-:S02]  /*1890*/  SEL R9, R12, RZ, P3 ;  /* 0x000000ff0c097207 */ /* 0x010fc40001800000 */
[----:B------:R-:W-:Y:S02]  /*18a0*/  ISETP.GT.AND P1, PT, R2, 0x120, PT ;  /* 0x000001200200780c */ /* 0x000fe40003f24270 */
[----:B------:R-:W-:Y:S02]  /*18b0*/  SEL R11, R11, RZ, P2 ;  /* 0x000000ff0b0b7207 */ /* 0x000fe40001000000 */
[----:B------:R-:W-:Y:S02]  /*18c0*/  IADD3.X R3, PT, PT, R16, R3, R18, P4, P5 ;  /* 0x0000000310037210 */ /* 0x000fe400027ea412 */
[----:B------:R-:W-:Y:S02]  /*18d0*/  SEL R10, R13, RZ, P3 ;  /* 0x000000ff0d0a7207 */ /* 0x000fe40001800000 */
[----:B------:R-:W-:Y:S02]  /*18e0*/  IADD3 R8, P3, P4, R9, R0, R8 ;  /* 0x0000000009087210 */ /* 0x000fe40007c7e008 */
[----:B------:R-:W-:-:S02]  /*18f0*/  ISETP.GT.AND P2, PT, R2, 0x140, PT ;  /* 0x000001400200780c */ /* 0x000fc40003f44270 */
[----:B------:R-:W-:Y:S02]  /*1900*/  SEL R9, R14, RZ, P1 ;  /* 0x000000ff0e097207 */ /* 0x000fe40000800000 */
[----:B------:R-:W-:Y:S02]  /*1910*/  SEL R14, R15, RZ, P1 ;  /* 0x000000ff0f0e7207 */ /* 0x000fe40000800000 */
[----:B------:R-:W-:Y:S02]  /*1920*/  ISETP.GT.AND P1, PT, R2, 0x160, PT ;  /* 0x000001600200780c */ /* 0x000fe40003f24270 */
[----:B0-----:R-:W-:Y:S02]  /*1930*/  SEL R0, R4, RZ, P2 ;  /* 0x000000ff04007207 */ /* 0x001fe40001000000 */
[----:B------:R-:W-:Y:S02]  /*1940*/  ISETP.GT.AND P5, PT, R2, 0x180, PT ;  /* 0x000001800200780c */ /* 0x000fe40003fa4270 */
[----:B------:R-:W-:-:S02]  /*1950*/  IADD3.X R10, PT, PT, R10, R3, R11, P3, P4 ;  /* 0x000000030a0a7210 */ /* 0x000fc40001fe840b */
[----:B------:R-:W-:Y:S02]  /*1960*/  SEL R3, R6, RZ, P1 ;  /* 0x000000ff06037207 */ /* 0x000fe40000800000 */
[----:B------:R-:W-:Y:S02]  /*1970*/  SEL R7, R7, RZ, P1 ;  /* 0x000000ff07077207 */ /* 0x000fe40000800000 */
[----:B------:R-:W-:Y:S02]  /*1980*/  SEL R5, R5, RZ, P2 ;  /* 0x000000ff05057207 */ /* 0x000fe40001000000 */
[----:B------:R-:W-:Y:S02]  /*1990*/  IADD3 R0, P1, P3, R0, R8, R9 ;  /* 0x0000000800007210 */ /* 0x000fe40007b3e009 */
[----:B------:R-:W-:Y:S02]  /*19a0*/  SEL R4, R24, RZ, P5 ;  /* 0x000000ff18047207 */ /* 0x000fe40002800000 */
[----:B------:R-:W-:-:S02]  /*19b0*/  ISETP.GT.AND P2, PT, R2, 0x1c0, PT ;  /* 0x000001c00200780c */ /* 0x000fc40003f44270 */
[----:B------:R-:W-:Y:S02]  /*19c0*/  IADD3.X R5, PT, PT, R5, R10, R14, P1, P3 ;  /* 0x0000000a05057210 */ /* 0x000fe40000fe640e */
[----:B------:R-:W-:Y:S02]  /*19d0*/  IADD3 R4, P3, P4, R4, R0, R3 ;  /* 0x0000000004047210 */ /* 0x000fe40007c7e003 */
[----:B------:R-:W-:Y:S02]  /*19e0*/  SEL R0, R26, RZ, P6 ;  /* 0x000000ff1a007207 */ /* 0x000fe40003000000 */
[----:B-1----:R-:W-:Y:S02]  /*19f0*/  SEL R3, R20, RZ, P2 ;  /* 0x000000ff14037207 */ /* 0x002fe40001000000 */
[----:B------:R-:W-:Y:S02]  /*1a00*/  ISETP.GT.AND P1, PT, R2, 0x1e0, PT ;  /* 0x000001e00200780c */ /* 0x000fe40003f24270 */
[----:B------:R-:W-:-:S02]  /*1a10*/  SEL R24, R25, RZ, P5 ;  /* 0x000000ff19187207 */ /* 0x000fc40002800000 */
[----:B------:R-:W-:Y:S02]  /*1a20*/  SEL R27, R27, RZ, P6 ;  /* 0x000000ff1b1b7207 */ /* 0x000fe40003000000 */
[----:B------:R-:W-:Y:S02]  /*1a30*/  IADD3 R3, P5, P6, R3, R4, R0 ;  /* 0x0000000403037210 */ /* 0x000fe40007ebe000 */
[----:B------:R-:W-:Y:S02]  /*1a40*/  SEL R0, R22, RZ, P1 ;  /* 0x000000ff16007207 */ /* 0x000fe40000800000 */
[----:B------:R-:W-:Y:S02]  /*1a50*/  IADD3.X R4, PT, PT, R24, R5, R7, P3, P4 ;  /* 0x0000000518047210 */ /* 0x000fe40001fe8407 */
[----:B------:R-:W-:Y:S02]  /*1a60*/  SEL R2, R21, RZ, P2 ;  /* 0x000000ff15027207 */ /* 0x000fe40001000000 */
[----:B------:R-:W-:-:S02]  /*1a70*/  IADD3 R0, P2, PT, R0, R3, RZ ;  /* 0x0000000300007210 */ /* 0x000fc40007f5e0ff */
[----:B------:R-:W-:Y:S02]  /*1a80*/  SEL R3, R23, RZ, P1 ;  /* 0x000000ff17037207 */ /* 0x000fe40000800000 */
[----:B------:R-:W-:-:S05]  /*1a90*/  IADD3.X R2, PT, PT, R2, R4, R27, P5, P6 ;  /* 0x0000000402027210 */ /* 0x000fca0002fec41b */
[----:B------:R-:W-:Y:S01]  /*1aa0*/  IMAD.X R3, R3, 0x1, R2, P2 ;  /* 0x0000000103037824 */ /* 0x000fe200010e0602 */
[----:B------:R-:W-:Y:S06]  /*1ab0*/  BRA `(.L_x_89) ;  /* 0x0000001400f87947 */ /* 0x000fec0003800000 */
.L_x_75:
[----:B------:R-:W0:Y:S01]  /*1ac0*/  S2R R4, SR_TID.X ;  /* 0x0000000000047919 */ /* 0x000e220000002100 */
[----:B------:R-:W1:Y:S01]  /*1ad0*/  LDC.64 R2, c[0x0][0x380] ;  /* 0x0000e000ff027b82 */ /* 0x000e620000000a00 */
[----:B------:R-:W2:Y:S01]  /*1ae0*/  LDCU UR6, c[0x0][0x388] ;  /* 0x00007100ff0677ac */ /* 0x000ea20008000800 */
[----:B0-----:R-:W-:-:S04]  /*1af0*/  VIADD R5, R4, UR9 ;  /* 0x0000000904057c36 */ /* 0x001fc80008000000 */
[----:B-1----:R-:W-:-:S05]  /*1b00*/  IMAD.WIDE.U32 R2, R5, 0x4, R2 ;  /* 0x0000000405027825 */ /* 0x002fca00078e0002 */
[----:B------:R-:W3:Y:S04]  /*1b10*/  LDG.E R13, desc[UR16][R2.64] ;  /* 0x00000010020d7981 */ /* 0x000ee8000c1e1900 */
[----:B------:R-:W4:Y:S04]  /*1b20*/  LDG.E R6, desc[UR16][R2.64+0x1800] ;  /* 0x0018001002067981 */ /* 0x000f28000c1e1900 */
[----:B------:R-:W5:Y:S04]  /*1b30*/  LDG.E R0, desc[UR16][R2.64+0x800] ;  /* 0x0008001002007981 */ /* 0x000f68000c1e1900 */
[----:B------:R-:W5:Y:S04]  /*1b40*/  LDG.E R5, desc[UR16][R2.64+0x1000] ;  /* 0x0010001002057981 */ /* 0x000f68000c1e1900 */
[----:B------:R-:W5:Y:S04]  /*1b50*/  LDG.E R7, desc[UR16][R2.64+0x2000] ;  /* 0x0020001002077981 */ /* 0x000f68000c1e1900 */
[----:B------:R-:W5:Y:S04]  /*1b60*/  LDG.E R10, desc[UR16][R2.64+0x2800] ;  /* 0x00280010020a7981 */ /* 0x000f68000c1e1900 */
[----:B------:R0:W5:Y:S01]  /*1b70*/  LDG.E R11, desc[UR16][R2.64+0x3000] ;  /* 0x00300010020b7981 */ /* 0x000162000c1e1900 */
[----:B--2---:R-:W-:-:S04]  /*1b80*/  I2FP.F32.S32 R12, UR6 ;  /* 0x00000006000c7c45 */ /* 0x004fc80008201400 */
[----:B------:R-:W-:-:S13]  /*1b90*/  R2UR UR19, R12 ;  /* 0x000000000c1372ca */ /* 0x000fda00000e0000 */
[----:B---3--:R-:W-:-:S04]  /*1ba0*/  FSETP.NEU.AND P0, PT, R13, UR19, PT ;  /* 0x000000130d007c0b */ /* 0x008fc8000bf0d000 */
[----:B------:R-:W-:Y:S02]  /*1bb0*/  SEL R12, RZ, 0x1, P0 ;  /* 0x00000001ff0c7807 */ /* 0x000fe40000000000 */
[----:B----4-:R-:W-:Y:S02]  /*1bc0*/  FSETP.NEU.AND P0, PT, R6, UR19, PT ;  /* 0x0000001306007c0b */ /* 0x010fe4000bf0d000 */
[----:B-----5:R-:W-:Y:S02]  /*1bd0*/  FSETP.NEU.AND P1, PT, R0, UR19, PT ;  /* 0x0000001300007c0b */ /* 0x020fe4000bf2d000 */
[----:B0-----:R-:W-:Y:S02]  /*1be0*/  SEL R2, RZ, 0x1, P0 ;  /* 0x00000001ff027807 */ /* 0x001fe40000000000 */
[----:B------:R-:W-:Y:S02]  /*1bf0*/  FSETP.NEU.AND P2, PT, R5, UR19, PT ;  /* 0x0000001305007c0b */ /* 0x000fe4000bf4d000 */
[----:B------:R-:W-:-:S02]  /*1c00*/  ISETP.GE.U32.AND P0, PT, R14, UR5, PT ;  /* 0x000000050e007c0c */ /* 0x000fc4000bf06070 */
[----:B------:R-:W-:Y:S02]  /*1c10*/  SEL R5, RZ, 0x1, P1 ;  /* 0x00000001ff057807 */ /* 0x000fe40000800000 */
[----:B------:R-:W-:Y:S02]  /*1c20*/  SEL R0, RZ, 0x1, P2 ;  /* 0x00000001ff007807 */ /* 0x000fe40001000000 */
[----:B------:R-:W-:Y:S02]  /*1c30*/  FSETP.NEU.AND P3, PT, R7, UR19, PT ;  /* 0x0000001307007c0b */ /* 0x000fe4000bf6d000 */
[----:B------:R-:W-:Y:S02]  /*1c40*/  ISETP.GE.U32.AND.EX P0, PT, R15, UR4, PT, P0 ;  /* 0x000000040f007c0c */ /* 0x000fe4000bf06100 */
[----:B------:R-:W-:Y:S02]  /*1c50*/  IADD3 R0, P1, P2, R0, R5, R12 ;  /* 0x0000000500007210 */ /* 0x000fe40007a3e00c */
[----:B------:R-:W-:-:S02]  /*1c60*/  SEL R3, RZ, 0x1, P3 ;  /* 0x00000001ff037807 */ /* 0x000fc40001800000 */
[----:B------:R-:W-:Y:S02]  /*1c70*/  FSETP.NEU.AND P5, PT, R10, UR19, PT ;  /* 0x000000130a007c0b */ /* 0x000fe4000bfad000 */
[----:B------:R-:W-:Y:S02]  /*1c80*/  FSETP.NEU.AND P6, PT, R11, UR19, PT ;  /* 0x000000130b007c0b */ /* 0x000fe4000bfcd000 */
[----:B------:R-:W-:Y:S02]  /*1c90*/  IADD3 R0, P3, P4, R3, R0, R2 ;  /* 0x0000000003007210 */ /* 0x000fe40007c7e002 */
[----:B------:R-:W-:Y:S02]  /*1ca0*/  SEL R2, RZ, 0x1, P5 ;  /* 0x00000001ff027807 */ /* 0x000fe40002800000 */
[----:B------:R-:W-:Y:S02]  /*1cb0*/  SEL R3, RZ, 0x1, P6 ;  /* 0x00000001ff037807 */ /* 0x000fe40003000000 */
[----:B------:R-:W-:-:S02]  /*1cc0*/  IADD3.X R5, PT, PT, RZ, RZ, RZ, P1, P2 ;  /* 0x000000ffff057210 */ /* 0x000fc40000fe44ff */
[----:B------:R-:W-:Y:S02]  /*1cd0*/  IADD3 R0, P1, P2, R3, R0, R2 ;  /* 0x0000000003007210 */ /* 0x000fe40007a3e002 */
[----:B------:R-:W-:-:S04]  /*1ce0*/  IADD3.X R5, PT, PT, RZ, R5, RZ, P3, P4 ;  /* 0x00000005ff057210 */ /* 0x000fc80001fe84ff */
[----:B------:R-:W-:Y:S01]  /*1cf0*/  IADD3.X R5, PT, PT, RZ, R5, RZ, P1, P2 ;  /* 0x00000005ff057210 */ /* 0x000fe20000fe44ff */
[----:B------:R-:W-:Y:S06]  /*1d00*/  @!P0 BRA `(.L_x_90) ;  /* 0x0000001000388947 */ /* 0x000fec0003800000 */
[----:B------:R-:W-:Y:S01]  /*1d10*/  UIADD3 UR7, UP0, UPT, UR5, UR9, URZ ;  /* 0x0000000905077290 */ /* 0x000fe2000ff1e0ff */
[----:B------:R-:W-:Y:S01]  /*1d20*/  IADD3 R18, P2, PT, R8, -0xe00, RZ ;  /* 0xfffff20008127810 */ /* 0x000fe20007f5e0ff */
[----:B------:R-:W0:Y:S01]  /*1d30*/  LDCU.64 UR12, c[0x0][0x380] ;  /* 0x00007000ff0c77ac */ /* 0x000e220008000a00 */
[----:B------:R-:W-:Y:S02]  /*1d40*/  LOP3.LUT R3, RZ, R4, RZ, 0x33, !PT ;  /* 0x00000004ff037212 */ /* 0x000fe400078e33ff */
[----:B------:R-:W-:Y:S01]  /*1d50*/  IADD3.X R7, PT, PT, R9, -0x1, RZ, P2, !PT ;  /* 0xffffffff09077810 */ /* 0x000fe200017fe4ff */
[----:B------:R-:W-:Y:S01]  /*1d60*/  UIADD3.X UR8, UPT, UPT, URZ, UR4, URZ, UP0, !UPT ;  /* 0x00000004ff087290 */ /* 0x000fe200087fe4ff */
[----:B------:R-:W-:Y:S01]  /*1d70*/  ISETP.LT.U32.AND P0, PT, R18, UR7, PT ;  /* 0x0000000712007c0c */ /* 0x000fe2000bf01070 */
[----:B------:R-:W-:Y:S01]  /*1d80*/  UMOV UR6, UR5 ;  /* 0x0000000500067c82 */ /* 0x000fe20008000000 */
[----:B------:R-:W-:Y:S01]  /*1d90*/  IADD3 R10, P1, PT, R4, UR7, RZ ;  /* 0x00000007040a7c10 */ /* 0x000fe2000ff3e0ff */
[----:B------:R-:W-:Y:S01]  /*1da0*/  UMOV UR4, URZ ;  /* 0x000000ff00047c82 */ /* 0x000fe20008000000 */
[----:B------:R-:W-:Y:S01]  /*1db0*/  IADD3 R3, PT, PT, R8, -UR5, R3 ;  /* 0x8000000508037c10 */ /* 0x000fe2000fffe003 */
[----:B------:R-:W-:Y:S01]  /*1dc0*/  IMAD.U32 R6, RZ, RZ, UR8 ;  /* 0x00000008ff067e24 */ /* 0x000fe2000f8e00ff */
[----:B------:R-:W-:Y:S01]  /*1dd0*/  UMOV UR10, UR8 ;  /* 0x00000008000a7c82 */ /* 0x000fe20008000000 */
[----:B------:R-:W-:-:S03]  /*1de0*/  IMAD.X R11, RZ, RZ, UR8, P1 ;  /* 0x00000008ff0b7e24 */ /* 0x000fc600088e06ff */
[----:B------:R-:W-:Y:S01]  /*1df0*/  ISETP.GT.U32.AND.EX P0, PT, R6, R7, PT, P0 ;  /* 0x000000070600720c */ /* 0x000fe20003f04100 */
[----:B------:R-:W-:Y:S01]  /*1e00*/  VIADD R6, R3, -UR9 ;  /* 0x8000000903067c36 */ /* 0x000fe20008000000 */
[----:B------:R-:W-:Y:S01]  /*1e10*/  UMOV UR9, UR7 ;  /* 0x0000000700097c82 */ /* 0x000fe20008000000 */
[----:B0-----:R-:W-:-:S04]  /*1e20*/  LEA R2, P2, R10, UR12, 0x2 ;  /* 0x0000000c0a027c11 */ /* 0x001fc8000f8410ff */
[----:B------:R-:W-:Y:S02]  /*1e30*/  IADD3 R2, P1, PT, R2, 0x4000, RZ ;  /* 0x0000400002027810 */ /* 0x000fe40007f3e0ff */
[----:B------:R-:W-:-:S05]  /*1e40*/  LEA.HI.X R10, R10, UR13, R11, 0x2, P2 ;  /* 0x0000000d0a0a7c11 */ /* 0x000fca00090f140b */
[----:B------:R-:W-:Y:S01]  /*1e50*/  IMAD.X R3, RZ, RZ, R10, P1 ;  /* 0x000000ffff037224 */ /* 0x000fe200008e060a */
[----:B------:R-:W-:Y:S06]  /*1e60*/  @P0 BRA `(.L_x_91) ;  /* 0x0000000000ec0947 */ /* 0x000fec0003800000 */
[----:B------:R-:W0:Y:S01]  /*1e70*/  LDC.64 R8, c[0x0][0x3c0] ;  /* 0x0000f000ff087b82 */ /* 0x000e220000000a00 */
[----:B------:R-:W1:Y:S01]  /*1e80*/  LDCU UR11, c[0x0][0x3c8] ;  /* 0x00007900ff0b77ac */ /* 0x000e620008000800 */
[----:B------:R-:W2:Y:S01]  /*1e90*/  LDCU.64 UR12, c[0x0][0x380] ;  /* 0x00007000ff0c77ac */ /* 0x000ea20008000a00 */
[----:B------:R-:W-:Y:S01]  /*1ea0*/  NOP ;  /* 0x0000000000007918 */ /* 0x000fe20000000000 */
.L_x_92:
[----:B------:R-:W-:-:S05]  /*1eb0*/  IADD3 R11, P0, PT, R4, UR7, RZ ;  /* 0x00000007040b7c10 */ /* 0x000fca000ff1e0ff */
[----:B------:R-:W-:Y:S01]  /*1ec0*/  IMAD.X R12, RZ, RZ, UR8, P0 ;  /* 0x00000008ff0c7e24 */ /* 0x000fe200080e06ff */
[----:B--2---:R-:W-:-:S04]  /*1ed0*/  LEA R10, P0, R11, UR12, 0x2 ;  /* 0x0000000c0b0a7c11 */ /* 0x004fc8000f8010ff */
[----:B------:R-:W-:-:S05]  /*1ee0*/  LEA.HI.X R11, R11, UR13, R12, 0x2, P0 ;  /* 0x0000000d0b0b7c11 */ /* 0x000fca00080f140c */
[----:B------:R-:W2:Y:S04]  /*1ef0*/  LDG.E R19, desc[UR16][R10.64] ;  /* 0x000000100a137981 */ /* 0x000ea8000c1e1900 */
[----:B------:R-:W3:Y:S04]  /*1f00*/  LDG.E R12, desc[UR16][R10.64+0x800] ;  /* 0x000800100a0c7981 */ /* 0x000ee8000c1e1900 */
[----:B------:R-:W4:Y:S04]  /*1f10*/  LDG.E R13, desc[UR16][R10.64+0x1000] ;  /* 0x001000100a0d7981 */ /* 0x000f28000c1e1900 */
[----:B------:R-:W5:Y:S04]  /*1f20*/  LDG.E R14, desc[UR16][R10.64+0x1800] ;  /* 0x001800100a0e7981 */ /* 0x000f68000c1e1900 */
[----:B------:R-:W5:Y:S04]  /*1f30*/  LDG.E R15, desc[UR16][R10.64+0x2000] ;  /* 0x002000100a0f7981 */ /* 0x000f68000c1e1900 */
[----:B------:R-:W5:Y:S04]  /*1f40*/  LDG.E R16, desc[UR16][R10.64+0x2800] ;  /* 0x002800100a107981 */ /* 0x000f68000c1e1900 */
[----:B------:R0:W5:Y:S01]  /*1f50*/  LDG.E R17, desc[UR16][R10.64+0x3000] ;  /* 0x003000100a117981 */ /* 0x000162000c1e1900 */
[----:B-1----:R-:W-:-:S04]  /*1f60*/  UIMAD UR14, UR11, 0xe00, URZ ;  /* 0x00000e000b0e78a4 */ /* 0x002fc8000f8e02ff */
[----:B------:R-:W-:Y:S02]  /*1f70*/  USHF.R.S32.HI UR15, URZ, 0x1f, UR14 ;  /* 0x0000001fff0f7899 */ /* 0x000fe4000801140e */
[----:B------:R-:W-:Y:S01]  /*1f80*/  UIADD3 UR5, UP0, UPT, UR14, UR9, URZ ;  /* 0x000000090e057290 */ /* 0x000fe2000ff1e0ff */
[----:B0-----:R-:W-:-:S03]  /*1f90*/  IADD3 R10, P3, PT, R8, -UR7, RZ ;  /* 0x80000007080a7c10 */ /* 0x001fc6000ff7e0ff */
[----:B------:R-:W-:Y:S01]  /*1fa0*/  UIADD3.X UR6, UPT, UPT, UR15, UR10, URZ, UP0, !UPT ;  /* 0x0000000a0f067290 */ /* 0x000fe200087fe4ff */
[----:B--2---:R-:W-:Y:S02]  /*1fb0*/  FSETP.NEU.AND P0, PT, R19, UR19, PT ;  /* 0x0000001313007c0b */ /* 0x004fe4000bf0d000 */
[----:B---3--:R-:W-:Y:S02]  /*1fc0*/  FSETP.NEU.AND P1, PT, R12, UR19, PT ;  /* 0x000000130c007c0b */ /* 0x008fe4000bf2d000 */
[----:B------:R-:W-:Y:S02]  /*1fd0*/  SEL R12, RZ, 0x1, P0 ;  /* 0x00000001ff0c7807 */ /* 0x000fe40000000000 */
[----:B------:R-:W-:Y:S02]  /*1fe0*/  SEL R19, RZ, 0x1, P1 ;  /* 0x00000001ff137807 */ /* 0x000fe40000800000 */
[----:B----4-:R-:W-:Y:S02]  /*1ff0*/  FSETP.NEU.AND P0, PT, R13, UR19, PT ;  /* 0x000000130d007c0b */ /* 0x010fe4000bf0d000 */
[----:B-----5:R-:W-:-:S02]  /*2000*/  FSETP.NEU.AND P5, PT, R14, UR19, PT ;  /* 0x000000130e007c0b */ /* 0x020fc4000bfad000 */
[----:B------:R-:W-:Y:S02]  /*2010*/  IADD3 R0, P2, P1, R19, R0, R12 ;  /* 0x0000000013007210 */ /* 0x000fe4000795e00c */
[----:B------:R-:W-:Y:S02]  /*2020*/  FSETP.NEU.AND P4, PT, R15, UR19, PT ;  /* 0x000000130f007c0b */ /* 0x000fe4000bf8d000 */
[----:B------:R-:W-:Y:S02]  /*2030*/  SEL R12, RZ, 0x1, P0 ;  /* 0x00000001ff0c7807 */ /* 0x000fe40000000000 */
[----:B------:R-:W-:Y:S02]  /*2040*/  SEL R11, RZ, 0x1, P5 ;  /* 0x00000001ff0b7807 */ /* 0x000fe40002800000 */
[----:B------:R-:W-:Y:S02]  /*2050*/  FSETP.NEU.AND P6, PT, R16, UR19, PT ;  /* 0x0000001310007c0b */ /* 0x000fe4000bfcd000 */
[----:B------:R-:W-:-:S02]  /*2060*/  ISETP.GE.U32.AND P0, PT, R10, UR14, PT ;  /* 0x0000000e0a007c0c */ /* 0x000fc4000bf06070 */
[----:B------:R-:W-:Y:S02]  /*2070*/  SEL R10, RZ, 0x1, P4 ;  /* 0x00000001ff0a7807 */ /* 0x000fe40002000000 */
[----:B------:R-:W-:Y:S02]  /*2080*/  IADD3 R0, P4, P5, R11, R0, R12 ;  /* 0x000000000b007210 */ /* 0x000fe40007d9e00c */
[----:B------:R-:W-:Y:S02]  /*2090*/  SEL R11, RZ, 0x1, P6 ;  /* 0x00000001ff0b7807 */ /* 0x000fe40003000000 */
[----:B------:R-:W-:Y:S02]  /*20a0*/  IADD3.X R5, PT, PT, RZ, R5, RZ, P2, P1 ;  /* 0x00000005ff057210 */ /* 0x000fe400017e24ff */
[----:B------:R-:W-:Y:S02]  /*20b0*/  IADD3 R0, P1, P2, R11, R0, R10 ;  /* 0x000000000b007210 */ /* 0x000fe40007a3e00a */
[----:B------:R-:W-:-:S02]  /*20c0*/  IADD3.X R10, PT, PT, R9, ~UR8, RZ, P3, !PT ;  /* 0x80000008090a7c10 */ /* 0x000fc40009ffe4ff */
[----:B------:R-:W-:Y:S02]  /*20d0*/  FSETP.NEU.AND P6, PT, R17, UR19, PT ;  /* 0x0000001311007c0b */ /* 0x000fe4000bfcd000 */
[----:B------:R-:W-:Y:S02]  /*20e0*/  ISETP.GE.U32.AND.EX P0, PT, R10, UR15, PT, P0 ;  /* 0x0000000f0a007c0c */ /* 0x000fe4000bf06100 */
[----:B------:R-:W-:Y:S02]  /*20f0*/  SEL R11, RZ, 0x1, P6 ;  /* 0x00000001ff0b7807 */ /* 0x000fe40003000000 */
[----:B------:R-:W-:Y:S02]  /*2100*/  IADD3.X R5, PT, PT, RZ, R5, RZ, P4, P5 ;  /* 0x00000005ff057210 */ /* 0x000fe400027ea4ff */
[----:B------:R-:W-:Y:S02]  /*2110*/  IADD3 R0, P3, PT, R0, R11, RZ ;  /* 0x0000000b00007210 */ /* 0x000fe40007f7e0ff */
[----:B------:R-:W-:-:S05]  /*2120*/  IADD3.X R5, PT, PT, RZ, R5, RZ, P1, P2 ;  /* 0x00000005ff057210 */ /* 0x000fca0000fe44ff */
[----:B------:R-:W-:Y:S01]  /*2130*/  IMAD.X R5, RZ, RZ, R5, P3 ;  /* 0x000000ffff057224 */ /* 0x000fe200018e0605 */
[----:B------:R-:W-:Y:S06]  /*2140*/  @!P0 BRA `(.L_x_90) ;  /* 0x0000000c00288947 */ /* 0x000fec0003800000 */
[----:B------:R-:W-:Y:S02]  /*2150*/  UIADD3 UR7, UP0, UPT, UR14, UR7, URZ ;  /* 0x000000070e077290 */ /* 0x000fe4000ff1e0ff */
[----:B------:R-:W-:Y:S01]  /*2160*/  IMAD.U32 R11, RZ, RZ, UR14 ;  /* 0x0000000eff0b7e24 */ /* 0x000fe2000f8e00ff */
[----:B------:R-:W-:Y:S01]  /*2170*/  UIADD3 UR4, UPT, UPT, UR4, 0x1, URZ ;  /* 0x0000000104047890 */ /* 0x000fe2000fffe0ff */
[----:B------:R-:W-:Y:S01]  /*2180*/  VIADD R6, R6, -UR14 ;  /* 0x8000000e06067c36 */ /* 0x000fe20008000000 */
[----:B------:R-:W-:Y:S01]  /*2190*/  UIADD3.X UR8, UPT, UPT, UR15, UR8, URZ, UP0, !UPT ;  /* 0x000000080f087290 */ /* 0x000fe200087fe4ff */
[----:B------:R-:W-:Y:S01]  /*21a0*/  IMAD.WIDE R2, R11, 0x4, R2 ;  /* 0x000000040b027825 */ /* 0x000fe200078e0202 */
[----:B------:R-:W-:Y:S01]  /*21b0*/  ISETP.LT.U32.AND P0, PT, R18, UR7, PT ;  /* 0x0000000712007c0c */ /* 0x000fe2000bf01070 */
[----:B------:R-:W-:Y:S01]  /*21c0*/  UMOV UR9, UR5 ;  /* 0x0000000500097c82 */ /* 0x000fe20008000000 */
[----:B------:R-:W-:Y:S02]  /*21d0*/  UMOV UR10, UR6 ;  /* 0x00000006000a7c82 */ /* 0x000fe40008000000 */
[----:B------:R-:W-:-:S05]  /*21e0*/  IMAD.U32 R10, RZ, RZ, UR8 ;  /* 0x00000008ff0a7e24 */ /* 0x000fca000f8e00ff */
[----:B------:R-:W-:-:S13]  /*21f0*/  ISETP.GT.U32.AND.EX P0, PT, R10, R7, PT, P0 ;  /* 0x000000070a00720c */ /* 0x000fda0003f04100 */
[----:B------:R-:W-:Y:S05]  /*2200*/  @!P0 BRA `(.L_x_92) ;  /* 0xfffffffc00288947 */ /* 0x000fea000383ffff */
[----:B------:R-:W-:-:S05]  /*2210*/  UMOV UR6, UR14 ;  /* 0x0000000e00067c82 */ /* 0x000fca0008000000 */
.L_x_91:
[C---:B------:R-:W-:Y:S01]  /*2220*/  VIADD R7, R8.reuse, -UR7 ;  /* 0x8000000708077c36 */ /* 0x040fe20008000000 */
[----:B------:R-:W-:Y:S01]  /*2230*/  ISETP.LE.U32.AND P1, PT, R8, UR7, PT ;  /* 0x0000000708007c0c */ /* 0x000fe2000bf23070 */
[----:B------:R-:W-:Y:S01]  /*2240*/  IMAD.U32 R10, RZ, RZ, UR8 ;  /* 0x00000008ff0a7e24 */ /* 0x000fe2000f8e00ff */
[----:B------:R-:W-:Y:S02]  /*2250*/  BSSY.RECONVERGENT B1, `(.L_x_90) ;  /* 0x00000b9000017945 */ /* 0x000fe40003800200 */
[----:B------:R-:W-:-:S04]  /*2260*/  ISETP.GE.AND P0, PT, R4, R7, PT ;  /* 0x000000070400720c */ /* 0x000fc80003f06270 */
[----:B------:R-:W-:-:S13]  /*2270*/  ISETP.GE.U32.OR.EX P0, PT, R10, R9, P0, P1 ;  /* 0x000000090a00720c */ /* 0x000fda0000706510 */
[----:B------:R-:W-:Y:S05]  /*2280*/  @P0 BRA `(.L_x_93) ;  /* 0x0000000800d40947 */ /* 0x000fea0003800000 */
[----:B------:R-:W-:Y:S01]  /*2290*/  UIMAD UR5, UR18, 0xe00, URZ ;  /* 0x00000e00120578a4 */ /* 0x000fe2000f8e02ff */
[----:B------:R-:W-:Y:S01]  /*22a0*/  LOP3.LUT R7, RZ, R4, RZ, 0x33, !PT ;  /* 0x00000004ff077212 */ /* 0x000fe200078e33ff */
[----:B------:R-:W-:Y:S01]  /*22b0*/  UIMAD UR14, UR4, UR11, URZ ;  /* 0x0000000b040e72a4 */ /* 0x000fe2000f8e02ff */
[----:B------:R-:W-:Y:S01]  /*22c0*/  BSSY.RECONVERGENT B2, `(.L_x_94) ;  /* 0x0000055000027945 */ /* 0x000fe20003800200 */
[----:B------:R-:W-:-:S04]  /*22d0*/  UIADD3 UR5, UPT, UPT, UR5, UR6, URZ ;  /* 0x0000000605057290 */ /* 0x000fc8000fffe0ff */
[----:B------:R-:W-:Y:S02]  /*22e0*/  IMAD.U32 R9, RZ, RZ, UR14 ;  /* 0x0000000eff097e24 */ /* 0x000fe4000f8e00ff */
[----:B------:R-:W-:Y:S01]  /*22f0*/  IADD3 R8, PT, PT, R8, -UR5, R7 ;  /* 0x8000000508087c10 */ /* 0x000fe2000fffe007 */
[----:B------:R-:W-:-:S04]  /*2300*/  IMAD.MOV.U32 R7, RZ, RZ, R4 ;  /* 0x000000ffff077224 */ /* 0x000fc800078e0004 */
[----:B------:R-:W-:-:S05]  /*2310*/  IMAD R8, R9, -0xe00, R8 ;  /* 0xfffff20009087824 */ /* 0x000fca00078e0208 */
[C---:B------:R-:W-:Y:S02]  /*2320*/  ISETP.GE.U32.AND P1, PT, R8.reuse, 0x1e00, PT ;  /* 0x00001e000800780c */ /* 0x040fe40003f26070 */
[----:B------:R-:W-:-:S04]  /*2330*/  LEA.HI R22, R8, 0x1, RZ, 0x17 ;  /* 0x0000000108167811 */ /* 0x000fc800078fb8ff */
[----:B------:R-:W-:-:S04]  /*2340*/  LOP3.LUT R24, R22, 0xf, RZ, 0xc0, !PT ;  /* 0x0000000f16187812 */ /* 0x000fc800078ec0ff */
[----:B------:R-:W-:-:S03]  /*2350*/  ISETP.NE.AND P0, PT, R24, RZ, PT ;  /* 0x000000ff1800720c */ /* 0x000fc60003f05270 */
[----:B------:R-:W-:Y:S10]  /*2360*/  @!P1 BRA `(.L_x_95) ;  /* 0x0000000400289947 */ /* 0x000ff40003800000 */
[----:B------:R-:W-:-:S04]  /*2370*/  LEA.HI R7, R6, 0x1, RZ, 0x17 ;  /* 0x0000000106077811 */ /* 0x000fc800078fb8ff */
[----:B------:R-:W-:Y:S01]  /*2380*/  LOP3.LUT R8, R7, 0xfffff0, RZ, 0xc0, !PT ;  /* 0x00fffff007087812 */ /* 0x000fe200078ec0ff */
[----:B------:R-:W-:-:S04]  /*2390*/  IMAD.MOV.U32 R7, RZ, RZ, R4 ;  /* 0x000000ffff077224 */ /* 0x000fc800078e0004 */
[----:B------:R-:W-:-:S07]  /*23a0*/  IMAD.MOV R8, RZ, RZ, -R8 ;  /* 0x000000ffff087224 */ /* 0x000fce00078e0a08 */
.L_x_96:
        /* <DEDUP_REMOVED lines=16> */
[----:B------:R-:W-:-:S02]  /*24b0*/  VIADD R8, R8, 0x10 ;  /* 0x0000001008087836 */ /* 0x000fc40000000000 */
[----:B------:R-:W-:Y:S01]  /*24c0*/  VIADD R7, R7, 0x2000 ;  /* 0x0000200007077836 */ /* 0x000fe20000000000 */
[----:B--2---:R-:W-:Y:S02]  /*24d0*/  FSETP.NEU.AND P1, PT, R26, UR19, PT ;  /* 0x000000131a007c0b */ /* 0x004fe4000bf2d000 */
[----:B---3--:R-:W-:Y:S02]  /*24e0*/  FSETP.NEU.AND P2, PT, R21, UR19, PT ;  /* 0x0000001315007c0b */ /* 0x008fe4000bf4d000 */
[----:B------:R-:W-:Y:S02]  /*24f0*/  SEL R21, RZ, 0x1, P1 ;  /* 0x00000001ff157807 */ /* 0x000fe40000800000 */
[----:B----4-:R-:W-:Y:S02]  /*2500*/  FSETP.NEU.AND P3, PT, R23, UR19, PT ;  /* 0x0000001317007c0b */ /* 0x010fe4000bf6d000 */
[----:B------:R-:W-:Y:S02]  /*2510*/  SEL R23, RZ, 0x1, P2 ;  /* 0x00000001ff177807 */ /* 0x000fe40001000000 */
[----:B-----5:R-:W-:-:S02]  /*2520*/  FSETP.NEU.AND P1, PT, R25, UR19, PT ;  /* 0x0000001319007c0b */ /* 0x020fc4000bf2d000 */
[----:B------:R-:W-:Y:S02]  /*2530*/  IADD3 R23, P5, P6, R23, R0, R21 ;  /* 0x0000000017177210 */ /* 0x000fe40007ebe015 */
[----:B------:R-:W-:Y:S02]  /*2540*/  SEL R21, RZ, 0x1, P3 ;  /* 0x00000001ff157807 */ /* 0x000fe40001800000 */
[----:B------:R-:W-:Y:S02]  /*2550*/  SEL R0, RZ, 0x1, P1 ;  /* 0x00000001ff007807 */ /* 0x000fe40000800000 */
[----:B------:R-:W-:Y:S02]  /*2560*/  FSETP.NEU.AND P3, PT, R19, UR19, PT ;  /* 0x0000001313007c0b */ /* 0x000fe4000bf6d000 */
[----:B------:R-:W-:Y:S02]  /*2570*/  FSETP.NEU.AND P4, PT, R20, UR19, PT ;  /* 0x0000001314007c0b */ /* 0x000fe4000bf8d000 */
[----:B------:R-:W-:-:S02]  /*2580*/  IADD3 R20, P2, P1, R0, R23, R21 ;  /* 0x0000001700147210 */ /* 0x000fc4000795e015 */
[----:B------:R-:W-:Y:S02]  /*2590*/  SEL R19, RZ, 0x1, P3 ;  /* 0x00000001ff137807 */ /* 0x000fe40001800000 */
[----:B------:R-:W-:Y:S02]  /*25a0*/  SEL R0, RZ, 0x1, P4 ;  /* 0x00000001ff007807 */ /* 0x000fe40002000000 */
[----:B------:R-:W-:Y:S02]  /*25b0*/  FSETP.NEU.AND P3, PT, R18, UR19, PT ;  /* 0x0000001312007c0b */ /* 0x000fe4000bf6d000 */
[----:B------:R-:W-:Y:S02]  /*25c0*/  FSETP.NEU.AND P4, PT, R17, UR19, PT ;  /* 0x0000001311007c0b */ /* 0x000fe4000bf8d000 */
[----:B------:R-:W-:Y:S02]  /*25d0*/  IADD3.X R18, PT, PT, RZ, R5, RZ, P5, P6 ;  /* 0x00000005ff127210 */ /* 0x000fe40002fec4ff */
        /* <DEDUP_REMOVED lines=26> */
[----:B------:R-:W-:Y:S02]  /*2780*/  ISETP.NE.AND P3, PT, R8, RZ, PT ;  /* 0x000000ff0800720c */ /* 0x000fe40003f65270 */
[----:B------:R-:W-:Y:S02]  /*2790*/  SEL R5, RZ, 0x1, P4 ;  /* 0x00000001ff057807 */ /* 0x000fe40002000000 */
[----:B------:R-:W-:Y:S02]  /*27a0*/  IADD3.X R10, PT, PT, RZ, R10, RZ, P2, P1 ;  /* 0x0000000aff0a7210 */ /* 0x000fe400017e24ff */
[----:B------:R-:W-:Y:S02]  /*27b0*/  IADD3 R0, P1, P2, R0, R9, R5 ;  /* 0x0000000900007210 */ /* 0x000fe40007a3e005 */
[----:B------:R-:W-:-:S02]  /*27c0*/  IADD3 R2, P4, PT, R2, 0x8000, RZ ;  /* 0x0000800002027810 */ /* 0x000fc40007f9e0ff */
[----:B------:R-:W-:-:S03]  /*27d0*/  IADD3.X R5, PT, PT, RZ, R10, RZ, P5, P6 ;  /* 0x0000000aff057210 */ /* 0x000fc60002fec4ff */
[----:B------:R-:W-:Y:S01]  /*27e0*/  IMAD.X R3, RZ, RZ, R3, P4 ;  /* 0x000000ffff037224 */ /* 0x000fe200020e0603 */
[----:B------:R-:W-:Y:S01]  /*27f0*/  IADD3.X R5, PT, PT, RZ, R5, RZ, P1, P2 ;  /* 0x00000005ff057210 */ /* 0x000fe20000fe44ff */
[----:B------:R-:W-:Y:S06]  /*2800*/  @P3 BRA `(.L_x_96) ;  /* 0xfffffff800e83947 */ /* 0x000fec000383ffff */
.L_x_95:
[----:B------:R-:W-:Y:S05]  /*2810*/  BSYNC.RECONVERGENT B2 ;  /* 0x0000000000027941 */ /* 0x000fea0003800200 */
.L_x_94:
[----:B------:R-:W-:Y:S05]  /*2820*/  @!P0 BRA `(.L_x_93) ;  /* 0x00000004006c8947 */ /* 0x000fea0003800000 */
[----:B------:R-:W-:Y:S01]  /*2830*/  ISETP.GE.U32.AND P1, PT, R24, 0x8, PT ;  /* 0x000000081800780c */ /* 0x000fe20003f26070 */
[----:B------:R-:W-:Y:S01]  /*2840*/  BSSY.RECONVERGENT B2, `(.L_x_97) ;  /* 0x0000029000027945 */ /* 0x000fe20003800200 */
[----:B------:R-:W-:-:S04]  /*2850*/  LOP3.LUT R15, R22, 0x7, RZ, 0xc0, !PT ;  /* 0x00000007160f7812 */ /* 0x000fc800078ec0ff */
[----:B------:R-:W-:-:S07]  /*2860*/  ISETP.NE.AND P0, PT, R15, RZ, PT ;  /* 0x000000ff0f00720c */ /* 0x000fce0003f05270 */
[----:B------:R-:W-:Y:S06]  /*2870*/  @!P1 BRA `(.L_x_98) ;  /* 0x0000000000949947 */ /* 0x000fec0003800000 */
[----:B------:R-:W-:-:S05]  /*2880*/  IADD3 R3, P1, PT, R7, UR7, RZ ;  /* 0x0000000707037c10 */ /* 0x000fca000ff3e0ff */
[----:B------:R-:W-:Y:S01]  /*2890*/  IMAD.X R8, RZ, RZ, UR8, P1 ;  /* 0x00000008ff087e24 */ /* 0x000fe200088e06ff */
[----:B------:R-:W-:-:S04]  /*28a0*/  LEA R2, P1, R3, UR12, 0x2 ;  /* 0x0000000c03027c11 */ /* 0x000fc8000f8210ff */
        /* <DEDUP_REMOVED lines=10> */
[----:B--2---:R-:W-:-:S02]  /*2950*/  FSETP.NEU.AND P1, PT, R16, UR19, PT ;  /* 0x0000001310007c0b */ /* 0x004fc4000bf2d000 */
[----:B---3--:R-:W-:Y:S02]  /*2960*/  FSETP.NEU.AND P2, PT, R8, UR19, PT ;  /* 0x0000001308007c0b */ /* 0x008fe4000bf4d000 */
[----:B------:R-:W-:Y:S02]  /*2970*/  SEL R8, RZ, 0x1, P1 ;  /* 0x00000001ff087807 */ /* 0x000fe40000800000 */
[----:B------:R-:W-:Y:S02]  /*2980*/  SEL R17, RZ, 0x1, P2 ;  /* 0x00000001ff117807 */ /* 0x000fe40001000000 */
[----:B----4-:R-:W-:Y:S02]  /*2990*/  FSETP.NEU.AND P1, PT, R9, UR19, PT ;  /* 0x0000001309007c0b */ /* 0x010fe4000bf2d000 */
[----:B-----5:R-:W-:Y:S02]  /*29a0*/  FSETP.NEU.AND P2, PT, R10, UR19, PT ;  /* 0x000000130a007c0b */ /* 0x020fe4000bf4d000 */
[----:B------:R-:W-:-:S02]  /*29b0*/  IADD3 R8, P5, P6, R17, R0, R8 ;  /* 0x0000000011087210 */ /* 0x000fc40007ebe008 */
[----:B------:R-:W-:Y:S02]  /*29c0*/  SEL R9, RZ, 0x1, P1 ;  /* 0x00000001ff097807 */ /* 0x000fe40000800000 */
[----:B------:R-:W-:Y:S02]  /*29d0*/  SEL R0, RZ, 0x1, P2 ;  /* 0x00000001ff007807 */ /* 0x000fe40001000000 */
[----:B------:R-:W-:Y:S02]  /*29e0*/  FSETP.NEU.AND P3, PT, R11, UR19, PT ;  /* 0x000000130b007c0b */ /* 0x000fe4000bf6d000 */
[----:B------:R-:W-:Y:S02]  /*29f0*/  FSETP.NEU.AND P4, PT, R12, UR19, PT ;  /* 0x000000130c007c0b */ /* 0x000fe4000bf8d000 */
[----:B------:R-:W-:Y:S02]  /*2a00*/  IADD3 R0, P1, P2, R0, R8, R9 ;  /* 0x0000000800007210 */ /* 0x000fe40007a3e009 */
[----:B0-----:R-:W-:-:S02]  /*2a10*/  SEL R3, RZ, 0x1, P3 ;  /* 0x00000001ff037807 */ /* 0x001fc40001800000 */
[----:B------:R-:W-:Y:S02]  /*2a20*/  SEL R2, RZ, 0x1, P4 ;  /* 0x00000001ff027807 */ /* 0x000fe40002000000 */
[----:B------:R-:W-:Y:S02]  /*2a30*/  FSETP.NEU.AND P4, PT, R13, UR19, PT ;  /* 0x000000130d007c0b */ /* 0x000fe4000bf8d000 */
[----:B------:R-:W-:Y:S02]  /*2a40*/  FSETP.NEU.AND P3, PT, R14, UR19, PT ;  /* 0x000000130e007c0b */ /* 0x000fe4000bf6d000 */
        /* <DEDUP_REMOVED lines=8> */
.L_x_98:
[----:B------:R-:W-:Y:S05]  /*2ad0*/  BSYNC.RECONVERGENT B2 ;  /* 0x0000000000027941 */ /* 0x000fea0003800200 */
.L_x_97:
[----:B------:R-:W-:Y:S05]  /*2ae0*/  @!P0 BRA `(.L_x_93) ;  /* 0x0000000000bc8947 */ /* 0x000fea0003800000 */
[----:B------:R-:W-:Y:S01]  /*2af0*/  ISETP.GE.U32.AND P1, PT, R15, 0x4, PT ;  /* 0x000000040f00780c */ /* 0x000fe20003f26070 */
[----:B------:R-:W-:Y:S01]  /*2b00*/  BSSY.RECONVERGENT B2, `(.L_x_99) ;  /* 0x0000018000027945 */ /* 0x000fe20003800200 */
[----:B------:R-:W-:-:S11]  /*2b10*/  LOP3.LUT P0, RZ, R22, 0x3, RZ, 0xc0, !PT ;  /* 0x0000000316ff7812 */ /* 0x000fd6000780c0ff */
[----:B------:R-:W-:Y:S05]  /*2b20*/  @!P1 BRA `(.L_x_100) ;  /* 0x0000000000549947 */ /* 0x000fea0003800000 */
[----:B------:R-:W-:-:S05]  /*2b30*/  IADD3 R3, P1, PT, R7, UR7, RZ ;  /* 0x0000000707037c10 */ /* 0x000fca000ff3e0ff */
[----:B------:R-:W-:Y:S01]  /*2b40*/  IMAD.X R8, RZ, RZ, UR8, P1 ;  /* 0x00000008ff087e24 */ /* 0x000fe200088e06ff */
[----:B------:R-:W-:-:S04]  /*2b50*/  LEA R2, P1, R3, UR12, 0x2 ;  /* 0x0000000c03027c11 */ /* 0x000fc8000f8210ff */
[----:B------:R-:W-:-:S05]  /*2b60*/  LEA.HI.X R3, R3, UR13, R8, 0x2, P1 ;  /* 0x0000000d03037c11 */ /* 0x000fca00088f1408 */
[----:B------:R-:W2:Y:S04]  /*2b70*/  LDG.E R11, desc[UR16][R2.64] ;  /* 0x00000010020b7981 */ /* 0x000ea8000c1e1900 */
[----:B------:R-:W3:Y:S04]  /*2b80*/  LDG.E R8, desc[UR16][R2.64+0x800] ;  /* 0x0008001002087981 */ /* 0x000ee8000c1e1900 */
[----:B------:R-:W4:Y:S04]  /*2b90*/  LDG.E R9, desc[UR16][R2.64+0x1000] ;  /* 0x0010001002097981 */ /* 0x000f28000c1e1900 */
[----:B------:R-:W5:Y:S01]  /*2ba0*/  LDG.E R10, desc[UR16][R2.64+0x1800] ;  /* 0x00180010020a7981 */ /* 0x000f62000c1e1900 */
[----:B------:R-:W-:Y:S01]  /*2bb0*/  VIADD R7, R7, 0x800 ;  /* 0x0000080007077836 */ /* 0x000fe20000000000 */
[----:B--2---:R-:W-:-:S02]  /*2bc0*/  FSETP.NEU.AND P1, PT, R11, UR19, PT ;  /* 0x000000130b007c0b */ /* 0x004fc4000bf2d000 */
[----:B---3--:R-:W-:Y:S02]  /*2bd0*/  FSETP.NEU.AND P2, PT, R8, UR19, PT ;  /* 0x0000001308007c0b */ /* 0x008fe4000bf4d000 */
[----:B----4-:R-:W-:Y:S02]  /*2be0*/  FSETP.NEU.AND P3, PT, R9, UR19, PT ;  /* 0x0000001309007c0b */ /* 0x010fe4000bf6d000 */
[----:B------:R-:W-:Y:S02]  /*2bf0*/  SEL R9, RZ, 0x1, P1 ;  /* 0x00000001ff097807 */ /* 0x000fe40000800000 */
[----:B-----5:R-:W-:Y:S02]  /*2c00*/  FSETP.NEU.AND P4, PT, R10, UR19, PT ;  /* 0x000000130a007c0b */ /* 0x020fe4000bf8d000 */
[----:B------:R-:W-:Y:S02]  /*2c10*/  SEL R8, RZ, 0x1, P2 ;  /* 0x00000001ff087807 */ /* 0x000fe40001000000 */
[----:B------:R-:W-:-:S02]  /*2c20*/  SEL R11, RZ, 0x1, P3 ;  /* 0x00000001ff0b7807 */ /* 0x000fc40001800000 */
[----:B------:R-:W-:Y:S02]  /*2c30*/  SEL R10, RZ, 0x1, P4 ;  /* 0x00000001ff0a7807 */ /* 0x000fe40002000000 */
[----:B------:R-:W-:-:S04]  /*2c40*/  IADD3 R0, P1, P2, R8, R0, R9 ;  /* 0x0000000008007210 */ /* 0x000fc80007a3e009 */
[----:B------:R-:W-:Y:S02]  /*2c50*/  IADD3 R0, P3, P4, R10, R0, R11 ;  /* 0x000000000a007210 */ /* 0x000fe40007c7e00b */
[----:B------:R-:W-:-:S04]  /*2c60*/  IADD3.X R5, PT, PT, RZ, R5, RZ, P1, P2 ;  /* 0x00000005ff057210 */ /* 0x000fc80000fe44ff */
[----:B------:R-:W-:-:S07]  /*2c70*/  IADD3.X R5, PT, PT, RZ, R5, RZ, P3, P4 ;  /* 0x00000005ff057210 */ /* 0x000fce0001fe84ff */
.L_x_100:
[----:B------:R-:W-:Y:S05]  /*2c80*/  BSYNC.RECONVERGENT B2 ;  /* 0x0000000000027941 */ /* 0x000fea0003800200 */
.L_x_99:
[----:B------:R-:W-:Y:S05]  /*2c90*/  @!P0 BRA `(.L_x_93) ;  /* 0x0000000000508947 */ /* 0x000fea0003800000 */
[----:B------:R-:W-:Y:S02]  /*2ca0*/  LOP3.LUT R2, R6, 0xffff, RZ, 0xc0, !PT ;  /* 0x0000ffff06027812 */ /* 0x000fe400078ec0ff */
[----:B------:R-:W-:Y:S02]  /*2cb0*/  IADD3 R9, P0, PT, R7, UR9, RZ ;  /* 0x0000000907097c10 */ /* 0x000fe4000ff1e0ff */
[----:B------:R-:W-:Y:S02]  /*2cc0*/  LEA.HI R2, R2, 0x1, RZ, 0x17 ;  /* 0x0000000102027811 */ /* 0x000fe400078fb8ff */
[----:B------:R-:W-:Y:S01]  /*2cd0*/  LEA R8, P1, R9, UR12, 0x2 ;  /* 0x0000000c09087c11 */ /* 0x000fe2000f8210ff */
[----:B------:R-:W-:Y:S01]  /*2ce0*/  IMAD.X R6, RZ, RZ, UR10, P0 ;  /* 0x0000000aff067e24 */ /* 0x000fe200080e06ff */
[----:B------:R-:W-:-:S04]  /*2cf0*/  LOP3.LUT R2, R2, 0x3, RZ, 0xc0, !PT ;  /* 0x0000000302027812 */ /* 0x000fc800078ec0ff */
[----:B------:R-:W-:Y:S01]  /*2d00*/  LEA.HI.X R9, R9, UR13, R6, 0x2, P1 ;  /* 0x0000000d09097c11 */ /* 0x000fe200088f1406 */
[----:B------:R-:W-:-:S07]  /*2d10*/  IMAD.MOV R6, RZ, RZ, -R2 ;  /* 0x000000ffff067224 */ /* 0x000fce00078e0a02 */
.L_x_101:
[----:B------:R-:W-:Y:S02]  /*2d20*/  IMAD.MOV.U32 R2, RZ, RZ, R8 ;  /* 0x000000ffff027224 */ /* 0x000fe400078e0008 */
[----:B------:R-:W-:-:S05]  /*2d30*/  IMAD.MOV.U32 R3, RZ, RZ, R9 ;  /* 0x000000ffff037224 */ /* 0x000fca00078e0009 */
[----:B------:R-:W2:Y:S01]  /*2d40*/  LDG.E R2, desc[UR16][R2.64] ;  /* 0x0000001002027981 */ /* 0x000ea2000c1e1900 */
[----:B------:R-:W-:Y:S01]  /*2d50*/  VIADD R6, R6, 0x1 ;  /* 0x0000000106067836 */ /* 0x000fe20000000000 */
[----:B------:R-:W-:-:S05]  /*2d60*/  IADD3 R8, P2, PT, R8, 0x800, RZ ;  /* 0x0000080008087810 */ /* 0x000fca0007f5e0ff */
[----:B------:R-:W-:Y:S01]  /*2d70*/  IMAD.X R9, RZ, RZ, R9, P2 ;  /* 0x000000ffff097224 */ /* 0x000fe200010e0609 */
[----:B--2---:R-:W-:-:S04]  /*2d80*/  FSETP.NEU.AND P0, PT, R2, UR19, PT ;  /* 0x0000001302007c0b */ /* 0x004fc8000bf0d000 */
[----:B------:R-:W-:Y:S02]  /*2d90*/  SEL R7, RZ, 0x1, P0 ;  /* 0x00000001ff077807 */ /* 0x000fe40000000000 */
[----:B------:R-:W-:Y:S02]  /*2da0*/  ISETP.NE.AND P0, PT, R6, RZ, PT ;  /* 0x000000ff0600720c */ /* 0x000fe40003f05270 */
[----:B------:R-:W-:-:S05]  /*2db0*/  IADD3 R0, P1, PT, R0, R7, RZ ;  /* 0x0000000700007210 */ /* 0x000fca0007f3e0ff */
[----:B------:R-:W-:-:S06]  /*2dc0*/  IMAD.X R5, RZ, RZ, R5, P1 ;  /* 0x000000ffff057224 */ /* 0x000fcc00008e0605 */
[----:B------:R-:W-:Y:S05]  /*2dd0*/  @P0 BRA `(.L_x_101) ;  /* 0xfffffffc00d00947 */ /* 0x000fea000383ffff */
.L_x_93:
[----:B------:R-:W-:Y:S05]  /*2de0*/  BSYNC.RECONVERGENT B1 ;  /* 0x0000000000017941 */ /* 0x000fea0003800200 */
.L_x_90:
        /* <DEDUP_REMOVED lines=18> */
[----:B------:R-:W-:Y:S01]  /*2f10*/  IMAD.X R5, R3, 0x1, R6, P0 ;  /* 0x0000000103057824 */ /* 0x000fe200000e0606 */
[----:B------:R-:W-:-:S04]  /*2f20*/  @!P2 MOV R6, 0x400 ;  /* 0x000004000006a802 */ /* 0x000fc80000000f00 */
[----:B------:R-:W1:Y:S01]  /*2f30*/  SHFL.DOWN PT, R2, R5, 0x4, 0x1f ;  /* 0x08801f0005027f89 */ /* 0x000e6200000e0000 */
[----:B--2---:R-:W-:Y:S02]  /*2f40*/  @!P2 LEA R11, R11, R6, 0x18 ;  /* 0x000000060b0ba211 */ /* 0x004fe400078ec0ff */
        /* <DEDUP_REMOVED lines=9> */
[----:B------:R-:W-:Y:S02]  /*2fe0*/  @!P2 SHF.R.U32.HI R3, RZ, 0x2, R4 ;  /* 0x00000002ff03a819 */ /* 0x000fe40000011604 */
[----:B-1----:R-:W-:Y:S01]  /*2ff0*/  SEL R2, R2, RZ, !P1 ;  /* 0x000000ff02027207 */ /* 0x002fe20004800000 */
[----:B------:R-:W0:Y:S01]  /*3000*/  SHFL.DOWN PT, R0, R5, 0x10, 0x1f ;  /* 0x0a001f0005007f89 */ /* 0x000e2200000e0000 */
[----:B------:R-:W-:Y:S02]  /*3010*/  ISETP.GT.AND P1, PT, R8, 0xf, PT ;  /* 0x0000000f0800780c */ /* 0x000fe40003f24270 */
[----:B------:R-:W-:Y:S01]  /*3020*/  @!P2 LOP3.LUT R6, R3, 0xf8, RZ, 0xc0, !PT ;  /* 0x000000f80306a812 */ /* 0x000fe200078ec0ff */
[----:B------:R-:W-:-:S04]  /*3030*/  IMAD.X R7, R2, 0x1, R9, P0 ;  /* 0x0000000102077824 */ /* 0x000fc800000e0609 */
[----:B------:R-:W-:Y:S01]  /*3040*/  @!P2 IMAD.IADD R11, R6, 0x1, R11 ;  /* 0x00000001060ba824 */ /* 0x000fe200078e020b */
[----:B------:R-:W1:Y:S01]  /*3050*/  SHFL.DOWN PT, R2, R7, 0x10, 0x1f ;  /* 0x0a001f0007027f89 */ /* 0x000e6200000e0000 */
[----:B0-----:R-:W-:-:S04]  /*3060*/  SEL R0, R0, RZ, !P1 ;  /* 0x000000ff00007207 */ /* 0x001fc80004800000 */
[----:B------:R-:W-:Y:S02]  /*3070*/  IADD3 R0, P0, PT, R0, R5, RZ ;  /* 0x0000000500007210 */ /* 0x000fe40007f1e0ff */
[----:B-1----:R-:W-:-:S05]  /*3080*/  SEL R2, R2, RZ, !P1 ;  /* 0x000000ff02027207 */ /* 0x002fca0004800000 */
[----:B------:R-:W-:Y:S01]  /*3090*/  IMAD.X R3, R2, 0x1, R7, P0 ;  /* 0x0000000102037824 */ /* 0x000fe200000e0607 */
[----:B------:R-:W-:Y:S01]  /*30a0*/  ISETP.NE.AND P0, PT, R4, RZ, PT ;  /* 0x000000ff0400720c */ /* 0x000fe20003f05270 */
[----:B------:R-:W-:-:S05]  /*30b0*/  @!P2 IMAD.MOV.U32 R2, RZ, RZ, R0 ;  /* 0x000000ffff02a224 */ /* 0x000fca00078e0000 */
[----:B------:R0:W-:Y:S01]  /*30c0*/  @!P2 STS.64 [R11+0x10], R2 ;  /* 0x000010020b00a388 */ /* 0x0001e20000000a00 */
[----:B------:R-:W-:Y:S06]  /*30d0*/  BAR.SYNC.DEFER_BLOCKING 0x0 ;  /* 0x0000000000007b1d */ /* 0x000fec0000010000 */
[----:B------:R-:W-:Y:S05]  /*30e0*/  @P0 BRA `(.L_x_89) ;  /* 0x00000000006c0947 */ /* 0x000fea0003800000 */
[----:B------:R-:W1:Y:S01]  /*30f0*/  S2UR UR5, SR_CgaCtaId ;  /* 0x00000000000579c3 */ /* 0x000e620000008800 */
[----:B------:R-:W-:Y:S02]  /*3100*/  UMOV UR4, 0x400 ;  /* 0x0000040000047882 */ /* 0x000fe40000000000 */
[----:B-1----:R-:W-:-:S09]  /*3110*/  ULEA UR4, UR5, UR4, 0x18 ;  /* 0x0000000405047291 */ /* 0x002fd2000f8ec0ff */
[----:B------:R-:W-:Y:S04]  /*3120*/  LDS.64 R8, [UR4+0x18] ;  /* 0x00001804ff087984 */ /* 0x000fe80008000a00 */
[----:B------:R-:W0:Y:S04]  /*3130*/  LDS.128 R24, [UR4+0x20] ;  /* 0x00002004ff187984 */ /* 0x000e280008000c00 */
[----:B------:R-:W1:Y:S04]  /*3140*/  LDS.128 R4, [UR4+0x30] ;  /* 0x00003004ff047984 */ /* 0x000e680008000c00 */
        /* <DEDUP_REMOVED lines=20> */
[----:B------:R-:W-:-:S07]  /*3290*/  IMAD.X R3, R3, 0x1, R27, P3 ;  /* 0x0000000103037824 */ /* 0x000fce00018e061b */
.L_x_89:
[----:B------:R-:W-:Y:S05]  /*32a0*/  BSYNC.RECONVERGENT B0 ;  /* 0x0000000000007941 */ /* 0x000fea0003800200 */
.L_x_74:
[----:B------:R-:W-:Y:S05]  /*32b0*/  @P0 EXIT ;  /* 0x000000000000094d */ /* 0x000fea0003800000 */
[----:B------:R-:W3:Y:S01]  /*32c0*/  LDCU.64 UR4, c[0x0][0x390] ;  /* 0x00007200ff0477ac */ /* 0x000ee20008000a00 */
[----:B0-2---:R-:W-:Y:S01]  /*32d0*/  IMAD.MOV.U32 R2, RZ, RZ, R0 ;  /* 0x000000ffff027224 */ /* 0x005fe200078e0000 */
[----:B---3--:R-:W-:-:S06]  /*32e0*/  UIMAD.WIDE.U32 UR4, UR18, 0x8, UR4 ;  /* 0x00000008120478a5 */ /* 0x008fcc000f8e0004 */
[----:B-1----:R-:W-:Y:S02]  /*32f0*/  IMAD.U32 R4, RZ, RZ, UR4 ;  /* 0x00000004ff047e24 */ /* 0x002fe4000f8e00ff */
[----:B------:R-:W-:-:S05]  /*3300*/  IMAD.U32 R5, RZ, RZ, UR5 ;  /* 0x00000005ff057e24 */ /* 0x000fca000f8e00ff */
[----:B------:R-:W-:Y:S01]  /*3310*/  STG.E.64 desc[UR16][R4.64], R2 ;  /* 0x0000000204007986 */ /* 0x000fe2000c101b10 */
[----:B------:R-:W-:Y:S05]  /*3320*/  EXIT ;  /* 0x000000000000794d */ /* 0x000fea0003800000 */
.L_x_102:
        /* <DEDUP_REMOVED lines=13> */
.L_x_229:


//--------------------- .text._ZN3cub18CUB_300001_SM_10006detail6reduce28DeviceReduceSingleTileKernelINS2_10policy_hubIlyN4cuda3std3__44plusIlEEE10Policy1000EN6thrust24THRUST_300001_SM_1000_NS18transform_iteratorINSD_6detail14equal_to_valueIiEENSF_15normal_iteratorINSD_10device_ptrIfEEEEllEEPlyS9_llNS7_10__identityEEEvT0_T1_T2_T3_T4_T6_ --------------------------
	.section	.text._ZN3cub18CUB_300001_SM_10006detail6reduce28DeviceReduceSingleTileKernelINS2_10policy_hubIlyN4cuda3std3__44plusIlEEE10Policy1000EN6thrust24THRUST_300001_SM_1000_NS18transform_iteratorINSD_6detail14equal_to_valueIiEENSF_15normal_iteratorINSD_10device_ptrIfEEEEllEEPlyS9_llNS7_10__identityEEEvT0_T1_T2_T3_T4_T6_,"ax",@progbits
	.align	128
        .global         _ZN3cub18CUB_300001_SM_10006detail6reduce28DeviceReduceSingleTileKernelINS2_10policy_hubIlyN4cuda3std3__44plusIlEEE10Policy1000EN6thrust24THRUST_300001_SM_1000_NS18transform_iteratorINSD_6detail14equal_to_valueIiEENSF_15normal_iteratorINSD_10device_ptrIfEEEEllEEPlyS9_llNS7_10__identityEEEvT0_T1_T2_T3_T4_T6_
        .type           _ZN3cub18CUB_300001_SM_10006detail6reduce28DeviceReduceSingleTileKernelINS2_10policy_hubIlyN4cuda3std3__44plusIlEEE10Policy1000EN6thrust24THRUST_300001_SM_1000_NS18transform_iteratorINSD_6detail14equal_to_valueIiEENSF_15normal_iteratorINSD_10device_ptrIfEEEEllEEPlyS9_llNS7_10__identityEEEvT0_T1_T2_T3_T4_T6_,@function
        .size           _ZN3cub18CUB_300001_SM_10006detail6reduce28DeviceReduceSingleTileKernelINS2_10policy_hubIlyN4cuda3std3__44plusIlEEE10Policy1000EN6thrust24THRUST_300001_SM_1000_NS18transform_iteratorINSD_6detail14equal_to_valueIiEENSF_15normal_iteratorINSD_10device_ptrIfEEEEllEEPlyS9_llNS7_10__identityEEEvT0_T1_T2_T3_T4_T6_,(.L_x_230 - _ZN3cub18CUB_300001_SM_10006detail6reduce28DeviceReduceSingleTileKernelINS2_10policy_hubIlyN4cuda3std3__44plusIlEEE10Policy1000EN6thrust24THRUST_300001_SM_1000_NS18transform_iteratorINSD_6detail14equal_to_valueIiEENSF_15normal_iteratorINSD_10device_ptrIfEEEEllEEPlyS9_llNS7_10__identityEEEvT0_T1_T2_T3_T4_T6_)
        .other          _ZN3cub18CUB_300001_SM_10006detail6reduce28DeviceReduceSingleTileKernelINS2_10policy_hubIlyN4cuda3std3__44plusIlEEE10Policy1000EN6thrust24THRUST_300001_SM_1000_NS18transform_iteratorINSD_6detail14equal_to_valueIiEENSF_15normal_iteratorINSD_10device_ptrIfEEEEllEEPlyS9_llNS7_10__identityEEEvT0_T1_T2_T3_T4_T6_,@"STO_CUDA_ENTRY STV_DEFAULT"
_ZN3cub18CUB_300001_SM_10006detail6reduce28DeviceReduceSingleTileKernelINS2_10policy_hubIlyN4cuda3std3__44plusIlEEE10Policy1000EN6thrust24THRUST_300001_SM_1000_NS18transform_iteratorINSD_6detail14equal_to_valueIiEENSF_15normal_iteratorINSD_10device_ptrIfEEEEllEEPlyS9_llNS7_10__identityEEEvT0_T1_T2_T3_T4_T6_:
.text._ZN3cub18CUB_300001_SM_10006detail6reduce28DeviceReduceSingleTileKernelINS2_10policy_hubIlyN4cuda3std3__44plusIlEEE10Policy1000EN6thrust24THRUST_300001_SM_1000_NS18transform_iteratorINSD_6detail14equal_to_valueIiEENSF_15normal_iteratorINSD_10device_ptrIfEEEEllEEPlyS9_llNS7_10__identityEEEvT0_T1_T2_T3_T4_T6_:
[----:B------:R-:W-:Y:S01]  /*0000*/  LDC R1, c[0x0][0x37c] ;  /* 0x0000df00ff017b82 */ /* 0x000fe20000000800 */
[----:B------:R-:W0:Y:S01]  /*0010*/  LDCU.64 UR4, c[0x0][0x398] ;  /* 0x00007300ff0477ac */ /* 0x000e220008000a00 */
[----:B------:R-:W1:Y:S01]  /*0020*/  LDCU.64 UR6, c[0x0][0x358] ;  /* 0x00006b00ff0677ac */ /* 0x000e620008000a00 */
[----:B0-----:R-:W-:Y:S02]  /*0030*/  IMAD.U32 R16, RZ, RZ, UR4 ;  /* 0x00000004ff107e24 */ /* 0x001fe4000f8e00ff */
[----:B------:R-:W-:-:S03]  /*0040*/  IMAD.U32 R0, RZ, RZ, UR5 ;  /* 0x00000005ff007e24 */ /* 0x000fc6000f8e00ff */
[----:B------:R-:W-:-:S04]  /*0050*/  ISETP.NE.U32.AND P0, PT, R16, RZ, PT ;  /* 0x000000ff1000720c */ /* 0x000fc80003f05070 */
[----:B------:R-:W-:-:S13]  /*0060*/  ISETP.NE.AND.EX P0, PT, R0, RZ, PT, P0 ;  /* 0x000000ff0000720c */ /* 0x000fda0003f05300 */
        /* <DEDUP_REMOVED lines=8> */
.L_x_103:
[----:B------:R-:W-:Y:S01]  /*00f0*/  ISETP.GT.U32.AND P0, PT, R16, 0xdff, PT ;  /* 0x00000dff1000780c */ /* 0x000fe20003f04070 */
[----:B------:R-:W-:Y:S03]  /*0100*/  BSSY.RECONVERGENT B0, `(.L_x_104) ;  /* 0x00002f9000007945 */ /* 0x000fe60003800200 */
[----:B------:R-:W-:-:S13]  /*0110*/  ISETP.GT.U32.AND.EX P0, PT, R0, RZ, PT, P0 ;  /* 0x000000ff0000720c */ /* 0x000fda0003f04100 */
[----:B------:R-:W-:Y:S05]  /*0120*/  @P0 BRA `(.L_x_105) ;  /* 0x00000018006c0947 */ /* 0x000fea0003800000 */
[----:B------:R-:W0:Y:S01]  /*0130*/  S2R R5, SR_TID.X ;  /* 0x0000000000057919 */ /* 0x000e220000002100 */
[----:B------:R-:W-:Y:S01]  /*0140*/  BSSY.RECONVERGENT B1, `(.L_x_106) ;  /* 0x000000e000017945 */ /* 0x000fe20003800200 */
[----:B------:R-:W-:Y:S02]  /*0150*/  CS2R R2, SRZ ;  /* 0x0000000000027805 */ /* 0x000fe4000001ff00 */
[----:B0-----:R-:W-:Y:S01]  /*0160*/  ISETP.GE.U32.AND P0, PT, R5, R16, PT ;  /* 0x000000100500720c */ /* 0x001fe20003f06070 */
[----:B------:R-:W-:-:S12]  /*0170*/  IMAD.MOV.U32 R7, RZ, RZ, R5 ;  /* 0x000000ffff077224 */ /* 0x000fd800078e0005 */
[----:B------:R-:W-:Y:S05]  /*0180*/  @P0 BRA `(.L_x_107) ;  /* 0x0000000000240947 */ /* 0x000fea0003800000 */
[----:B------:R-:W0:Y:S01]  /*0190*/  LDC.64 R8, c[0x0][0x380] ;  /* 0x0000e000ff087b82 */ /* 0x000e220000000a00 */
[----:B------:R-:W1:Y:S01]  /*01a0*/  LDCU UR4, c[0x0][0x388] ;  /* 0x00007100ff0477ac */ /* 0x000e620008000800 */
[----:B0-----:R-:W-:-:S06]  /*01b0*/  IMAD.WIDE.U32 R8, R5, 0x4, R8 ;  /* 0x0000000405087825 */ /* 0x001fcc00078e0008 */
[----:B------:R-:W2:Y:S01]  /*01c0*/  LDG.E R8, desc[UR6][R8.64] ;  /* 0x0000000608087981 */ /* 0x000ea2000c1e1900 */
[----:B-1----:R-:W-:Y:S01]  /*01d0*/  I2FP.F32.S32 R3, UR4 ;  /* 0x0000000400037c45 */ /* 0x002fe20008201400 */
[----:B------:R-:W-:-:S03]  /*01e0*/  VIADD R7, R5, 0x200 ;  /* 0x0000020005077836 */ /* 0x000fc60000000000 */
[----:B--2---:R-:W-:Y:S01]  /*01f0*/  FSETP.NEU.AND P0, PT, R8, R3, PT ;  /* 0x000000030800720b */ /* 0x004fe20003f0d000 */
[----:B------:R-:W-:-:S03]  /*0200*/  IMAD.MOV.U32 R3, RZ, RZ, RZ ;  /* 0x000000ffff037224 */ /* 0x000fc600078e00ff */
[----:B------:R-:W-:-:S09]  /*0210*/  SEL R2, RZ, 0x1, P0 ;  /* 0x00000001ff027807 */ /* 0x000fd20000000000 */
.L_x_107:
[----:B------:R-:W-:Y:S05]  /*0220*/  BSYNC.RECONVERGENT B1 ;  /* 0x0000000000017941 */ /* 0x000fea0003800200 */
.L_x_106:
[----:B------:R-:W-:Y:S01]  /*0230*/  ISETP.GE.U32.AND P0, PT, R7, R16, PT ;  /* 0x000000100700720c */ /* 0x000fe20003f06070 */
[----:B------:R-:W-:-:S12]  /*0240*/  BSSY.RECONVERGENT B1, `(.L_x_108) ;  /* 0x00000aa000017945 */ /* 0x000fd80003800200 */
[----:B------:R-:W-:Y:S05]  /*0250*/  @P0 BRA `(.L_x_109) ;  /* 0x0000000800a00947 */ /* 0x000fea0003800000 */
[----:B------:R-:W-:Y:S01]  /*0260*/  LOP3.LUT R9, RZ, R7, RZ, 0x33, !PT ;  /* 0x00000007ff097212 */ /* 0x000fe200078e33ff */
[----:B------:R-:W0:Y:S01]  /*0270*/  LDCU UR4, c[0x0][0x388] ;  /* 0x00007100ff0477ac */ /* 0x000e220008000800 */
[----:B------:R-:W-:Y:S03]  /*0280*/  BSSY.RECONVERGENT B2, `(.L_x_110) ;  /* 0x0000054000027945 */ /* 0x000fe60003800200 */
[----:B------:R-:W-:-:S05]  /*0290*/  IMAD.IADD R9, R9, 0x1, R16 ;  /* 0x0000000109097824 */ /* 0x000fca00078e0210 */
[C---:B------:R-:W-:Y:S02]  /*02a0*/  ISETP.GE.U32.AND P1, PT, R9.reuse, 0x1e00, PT ;  /* 0x00001e000900780c */ /* 0x040fe40003f26070 */
[----:B------:R-:W-:-:S04]  /*02b0*/  LEA.HI R6, R9, 0x1, RZ, 0x17 ;  /* 0x0000000109067811 */ /* 0x000fc800078fb8ff */
[----:B------:R-:W-:Y:S02]  /*02c0*/  LOP3.LUT R18, R6, 0xf, RZ, 0xc0, !PT ;  /* 0x0000000f06127812 */ /* 0x000fe400078ec0ff */
[----:B0-----:R-:W-:Y:S02]  /*02d0*/  I2FP.F32.S32 R4, UR4 ;  /* 0x0000000400047c45 */ /* 0x001fe40008201400 */
[----:B------:R-:W-:-:S03]  /*02e0*/  ISETP.NE.AND P0, PT, R18, RZ, PT ;  /* 0x000000ff1200720c */ /* 0x000fc60003f05270 */
[----:B------:R-:W-:Y:S10]  /*02f0*/  @!P1 BRA `(.L_x_111) ;  /* 0x0000000400309947 */ /* 0x000ff40003800000 */
[----:B------:R-:W0:Y:S01]  /*0300*/  LDC.64 R8, c[0x0][0x380] ;  /* 0x0000e000ff087b82 */ /* 0x000e220000000a00 */
[----:B------:R-:W-:-:S05]  /*0310*/  LOP3.LUT R10, R6, 0xfffff0, RZ, 0xc0, !PT ;  /* 0x00fffff0060a7812 */ /* 0x000fca00078ec0ff */
[----:B------:R-:W-:Y:S02]  /*0320*/  IMAD.MOV R10, RZ, RZ, -R10 ;  /* 0x000000ffff0a7224 */ /* 0x000fe400078e0a0a */
[----:B0-----:R-:W-:-:S03]  /*0330*/  IMAD.WIDE.U32 R8, R7, 0x4, R8 ;  /* 0x0000000407087825 */ /* 0x001fc600078e0008 */
[----:B------:R-:W-:-:S05]  /*0340*/  IADD3 R8, P1, PT, R8, 0x4000, RZ ;  /* 0x0000400008087810 */ /* 0x000fca0007f3e0ff */
[----:B------:R-:W-:-:S08]  /*0350*/  IMAD.X R9, RZ, RZ, R9, P1 ;  /* 0x000000ffff097224 */ /* 0x000fd000008e0609 */
.L_x_112:
        /* <DEDUP_REMOVED lines=18> */
[-C--:B--2---:R-:W-:Y:S02]  /*0480*/  FSETP.NEU.AND P1, PT, R27, R4.reuse, PT ;  /* 0x000000041b00720b */ /* 0x084fe40003f2d000 */
[-C--:B---3--:R-:W-:Y:S02]  /*0490*/  FSETP.NEU.AND P2, PT, R29, R4.reuse, PT ;  /* 0x000000041d00720b */ /* 0x088fe40003f4d000 */
[----:B------:R-:W-:Y:S02]  /*04a0*/  SEL R20, RZ, 0x1, P1 ;  /* 0x00000001ff147807 */ /* 0x000fe40000800000 */
[----:B------:R-:W-:Y:S02]  /*04b0*/  SEL R27, RZ, 0x1, P2 ;  /* 0x00000001ff1b7807 */ /* 0x000fe40001000000 */
[-C--:B----4-:R-:W-:Y:S02]  /*04c0*/  FSETP.NEU.AND P1, PT, R31, R4.reuse, PT ;  /* 0x000000041f00720b */ /* 0x090fe40003f2d000 */
[----:B-----5:R-:W-:-:S02]  /*04d0*/  FSETP.NEU.AND P2, PT, R33, R4, PT ;  /* 0x000000042100720b */ /* 0x020fc40003f4d000 */
[----:B------:R-:W-:Y:S02]  /*04e0*/  IADD3 R2, P5, P6, R27, R2, R20 ;  /* 0x000000021b027210 */ /* 0x000fe40007ebe014 */
[----:B------:R-:W-:Y:S02]  /*04f0*/  SEL R27, RZ, 0x1, P1 ;  /* 0x00000001ff1b7807 */ /* 0x000fe40000800000 */
[----:B------:R-:W-:Y:S02]  /*0500*/  SEL R20, RZ, 0x1, P2 ;  /* 0x00000001ff147807 */ /* 0x000fe40001000000 */
[-C--:B------:R-:W-:Y:S02]  /*0510*/  FSETP.NEU.AND P3, PT, R35, R4.reuse, PT ;  /* 0x000000042300720b */ /* 0x080fe40003f6d000 */
[----:B------:R-:W-:Y:S02]  /*0520*/  FSETP.NEU.AND P4, PT, R37, R4, PT ;  /* 0x000000042500720b */ /* 0x000fe40003f8d000 */
[----:B------:R-:W-:-:S02]  /*0530*/  IADD3 R20, P2, P1, R20, R2, R27 ;  /* 0x0000000214147210 */ /* 0x000fc4000795e01b */
[----:B------:R-:W-:Y:S02]  /*0540*/  SEL R27, RZ, 0x1, P3 ;  /* 0x00000001ff1b7807 */ /* 0x000fe40001800000 */
[----:B------:R-:W-:Y:S02]  /*0550*/  SEL R2, RZ, 0x1, P4 ;  /* 0x00000001ff027807 */ /* 0x000fe40002000000 */
[-C--:B------:R-:W-:Y:S02]  /*0560*/  FSETP.NEU.AND P3, PT, R12, R4.reuse, PT ;  /* 0x000000040c00720b */ /* 0x080fe40003f6d000 */
[----:B------:R-:W-:Y:S02]  /*0570*/  FSETP.NEU.AND P4, PT, R14, R4, PT ;  /* 0x000000040e00720b */ /* 0x000fe40003f8d000 */
[----:B------:R-:W-:Y:S02]  /*0580*/  IADD3.X R14, PT, PT, RZ, R3, RZ, P5, P6 ;  /* 0x00000003ff0e7210 */ /* 0x000fe40002fec4ff */
        /* <DEDUP_REMOVED lines=35> */
.L_x_111:
[----:B------:R-:W-:Y:S05]  /*07c0*/  BSYNC.RECONVERGENT B2 ;  /* 0x0000000000027941 */ /* 0x000fea0003800200 */
.L_x_110:
[----:B------:R-:W-:Y:S05]  /*07d0*/  @!P0 BRA `(.L_x_109) ;  /* 0x0000000400408947 */ /* 0x000fea0003800000 */
[----:B------:R-:W-:Y:S01]  /*07e0*/  ISETP.GE.U32.AND P1, PT, R18, 0x8, PT ;  /* 0x000000081200780c */ /* 0x000fe20003f26070 */
[----:B------:R-:W-:Y:S01]  /*07f0*/  BSSY.RECONVERGENT B2, `(.L_x_113) ;  /* 0x0000027000027945 */ /* 0x000fe20003800200 */
[----:B------:R-:W-:-:S04]  /*0800*/  LOP3.LUT R12, R6, 0x7, RZ, 0xc0, !PT ;  /* 0x00000007060c7812 */ /* 0x000fc800078ec0ff */
[----:B------:R-:W-:-:S07]  /*0810*/  ISETP.NE.AND P0, PT, R12, RZ, PT ;  /* 0x000000ff0c00720c */ /* 0x000fce0003f05270 */
[----:B------:R-:W-:Y:S06]  /*0820*/  @!P1 BRA `(.L_x_114) ;  /* 0x00000000008c9947 */ /* 0x000fec0003800000 */
[----:B------:R-:W0:Y:S02]  /*0830*/  LDC.64 R8, c[0x0][0x380] ;  /* 0x0000e000ff087b82 */ /* 0x000e240000000a00 */
[----:B0-----:R-:W-:-:S05]  /*0840*/  IMAD.WIDE R8, R7, 0x4, R8 ;  /* 0x0000000407087825 */ /* 0x001fca00078e0208 */
        /* <DEDUP_REMOVED lines=33> */
.L_x_114:
[----:B------:R-:W-:Y:S05]  /*0a60*/  BSYNC.RECONVERGENT B2 ;  /* 0x0000000000027941 */ /* 0x000fea0003800200 */
.L_x_113:
        /* <DEDUP_REMOVED lines=25> */
.L_x_116:
[----:B------:R-:W-:Y:S05]  /*0c00*/  BSYNC.RECONVERGENT B2 ;  /* 0x0000000000027941 */ /* 0x000fea0003800200 */
.L_x_115:
[----:B------:R-:W-:Y:S05]  /*0c10*/  @!P0 BRA `(.L_x_109) ;  /* 0x0000000000308947 */ /* 0x000fea0003800000 */
[----:B------:R-:W0:Y:S01]  /*0c20*/  LDC.64 R10, c[0x0][0x380] ;  /* 0x0000e000ff0a7b82 */ /* 0x000e220000000a00 */
[----:B------:R-:W-:-:S07]  /*0c30*/  IMAD.MOV R6, RZ, RZ, -R6 ;  /* 0x000000ffff067224 */ /* 0x000fce00078e0a06 */
.L_x_117:
[----:B0-----:R-:W-:-:S06]  /*0c40*/  IMAD.WIDE R8, R7, 0x4, R10 ;  /* 0x0000000407087825 */ /* 0x001fcc00078e020a */
        /* <DEDUP_REMOVED lines=9> */
.L_x_109:
[----:B------:R-:W-:Y:S05]  /*0ce0*/  BSYNC.RECONVERGENT B1 ;  /* 0x0000000000017941 */ /* 0x000fea0003800200 */
.L_x_108:
[----:B------:R-:W-:-:S04]  /*0cf0*/  ISETP.GE.U32.AND P0, PT, R16, 0x200, PT ;  /* 0x000002001000780c */ /* 0x000fc80003f06070 */
[----:B------:R-:W-:-:S13]  /*0d00*/  ISETP.GE.U32.AND.EX P0, PT, R0, RZ, PT, P0 ;  /* 0x000000ff0000720c */ /* 0x000fda0003f06100 */
[----:B------:R-:W-:Y:S05]  /*0d10*/  @!P0 BRA `(.L_x_118) ;  /* 0x00000004002c8947 */ /* 0x000fea0003800000 */
[----:B------:R-:W0:Y:S01]  /*0d20*/  S2R R8, SR_LANEID ;  /* 0x0000000000087919 */ /* 0x000e220000000000 */
[----:B------:R-:W-:Y:S01]  /*0d30*/  ISETP.NE.AND P5, PT, R5, RZ, PT ;  /* 0x000000ff0500720c */ /* 0x000fe20003fa5270 */
        /* <DEDUP_REMOVED lines=39> */
[----:B-1----:R-:W-:-:S03]  /*0fb0*/  SEL R3, R3, RZ, !P0 ;  /* 0x000000ff03037207 */ /* 0x002fc60004000000 */
        /* <DEDUP_REMOVED lines=9> */
[----:B-1----:R-:W0:Y:S04]  /*1050*/  LDS.128 R4, [UR4+0x20] ;  /* 0x00002004ff047984 */ /* 0x002e280008000c00 */
[----:B------:R-:W1:Y:S04]  /*1060*/  LDS.128 R8, [UR4+0x30] ;  /* 0x00003004ff087984 */ /* 0x000e680008000c00 */
[----:B------:R-:W2:Y:S04]  /*1070*/  LDS.128 R12, [UR4+0x40] ;  /* 0x00004004ff0c7984 */ /* 0x000ea80008000c00 */
[----:B------:R-:W3:Y:S04]  /*1080*/  LDS.128 R16, [UR4+0x50] ;  /* 0x00005004ff107984 */ /* 0x000ee80008000c00 */
[----:B------:R-:W4:Y:S04]  /*1090*/  LDS.128 R20, [UR4+0x60] ;  /* 0x00006004ff147984 */ /* 0x000f280008000c00 */
[----:B------:R-:W5:Y:S04]  /*10a0*/  LDS.128 R24, [UR4+0x70] ;  /* 0x00007004ff187984 */ /* 0x000f680008000c00 */
[----:B------:R-:W5:Y:S01]  /*10b0*/  LDS.128 R28, [UR4+0x80] ;  /* 0x00008004ff1c7984 */ /* 0x000f620008000c00 */
[----:B0-----:R-:W-:-:S04]  /*10c0*/  IADD3 R35, P0, P1, R4, R32, R2 ;  /* 0x0000002004237210 */ /* 0x001fc8000791e002 */
[----:B-1----:R-:W-:Y:S02]  /*10d0*/  IADD3 R35, P2, P3, R8, R35, R6 ;  /* 0x0000002308237210 */ /* 0x002fe40007b5e006 */
[----:B------:R-:W-:Y:S02]  /*10e0*/  IADD3.X R5, PT, PT, R5, R33, R3, P0, P1 ;  /* 0x0000002105057210 */ /* 0x000fe400007e2403 */
[----:B--2---:R-:W-:Y:S02]  /*10f0*/  IADD3 R3, P0, P1, R12, R35, R10 ;  /* 0x000000230c037210 */ /* 0x004fe4000791e00a */
[----:B------:R-:W-:Y:S02]  /*1100*/  IADD3.X R7, PT, PT, R9, R5, R7, P2, P3 ;  /* 0x0000000509077210 */ /* 0x000fe400017e6407 */
[----:B---3--:R-:W-:Y:S02]  /*1110*/  IADD3 R3, P2, P3, R16, R3, R14 ;  /* 0x0000000310037210 */ /* 0x008fe40007b5e00e */
[----:B------:R-:W-:-:S02]  /*1120*/  IADD3.X R11, PT, PT, R13, R7, R11, P0, P1 ;  /* 0x000000070d0b7210 */ /* 0x000fc400007e240b */
[----:B----4-:R-:W-:Y:S02]  /*1130*/  IADD3 R3, P0, P1, R20, R3, R18 ;  /* 0x0000000314037210 */ /* 0x010fe4000791e012 */
[----:B------:R-:W-:Y:S02]  /*1140*/  IADD3.X R15, PT, PT, R17, R11, R15, P2, P3 ;  /* 0x0000000b110f7210 */ /* 0x000fe400017e640f */
[----:B-----5:R-:W-:Y:S02]  /*1150*/  IADD3 R3, P2, P3, R24, R3, R22 ;  /* 0x0000000318037210 */ /* 0x020fe40007b5e016 */
[----:B------:R-:W-:Y:S02]  /*1160*/  IADD3.X R19, PT, PT, R21, R15, R19, P0, P1 ;  /* 0x0000000f15137210 */ /* 0x000fe400007e2413 */
[----:B------:R-:W-:Y:S02]  /*1170*/  IADD3 R3, P0, P1, R28, R3, R26 ;  /* 0x000000031c037210 */ /* 0x000fe4000791e01a */
[----:B------:R-:W-:-:S02]  /*1180*/  IADD3.X R23, PT, PT, R25, R19, R23, P2, P3 ;  /* 0x0000001319177210 */ /* 0x000fc400017e6417 */
[----:B------:R-:W-:Y:S02]  /*1190*/  IADD3 R2, P2, PT, R3, R30, RZ ;  /* 0x0000001e03027210 */ /* 0x000fe40007f5e0ff */
[----:B------:R-:W-:-:S05]  /*11a0*/  IADD3.X R3, PT, PT, R29, R23, R27, P0, P1 ;  /* 0x000000171d037210 */ /* 0x000fca00007e241b */
[----:B------:R-:W-:Y:S01]  /*11b0*/  IMAD.X R3, R3, 0x1, R31, P2 ;  /* 0x0000000103037824 */ /* 0x000fe200010e061f */
[----:B------:R-:W-:Y:S06]  /*11c0*/  BRA `(.L_x_119) ;  /* 0x0000001c00b07947 */ /* 0x000fec0003800000 */
.L_x_118:
[C---:B------:R-:W-:Y:S02]  /*11d0*/  LOP3.LUT R4, R5.reuse, 0x3e0, RZ, 0xc0, !PT ;  /* 0x000003e005047812 */ /* 0x040fe400078ec0ff */
[----:B------:R-:W-:Y:S02]  /*11e0*/  ISETP.NE.AND P5, PT, R5, RZ, PT ;  /* 0x000000ff0500720c */ /* 0x000fe40003fa5270 */
[----:B------:R-:W-:Y:S01]  /*11f0*/  LOP3.LUT R9, RZ, R4, RZ, 0x33, !PT ;  /* 0x00000004ff097212 */ /* 0x000fe200078e33ff */
[----:B------:R-:W-:Y:S02]  /*1200*/  VIADD R7, R4, 0x20 ;  /* 0x0000002004077836 */ /* 0x000fe40000000000 */
[----:B------:R-:W0:Y:S03]  /*1210*/  S2R R4, SR_LANEID ;  /* 0x0000000000047919 */ /* 0x000e260000000000 */
[----:B------:R-:W-:Y:S01]  /*1220*/  ISETP.GT.U32.AND P0, PT, R7, R16, PT ;  /* 0x000000100700720c */ /* 0x000fe20003f04070 */
        /* <DEDUP_REMOVED lines=46> */
[----:B-1----:R-:W-:-:S05]  /*1510*/  SEL R3, R3, RZ, !P0 ;  /* 0x000000ff03037207 */ /* 0x002fca0004000000 */
[----:B------:R-:W-:-:S05]  /*1520*/  IMAD.X R3, R3, 0x1, R8, P1 ;  /* 0x0000000103037824 */ /* 0x000fca00008e0608 */
[----:B------:R0:W-:Y:S01]  /*1530*/  @!P2 STS.64 [R9+0x10], R2 ;  /* 0x000010020900a388 */ /* 0x0001e20000000a00 */
[----:B------:R-:W-:Y:S06]  /*1540*/  BAR.SYNC.DEFER_BLOCKING 0x0 ;  /* 0x0000000000007b1d */ /* 0x000fec0000010000 */
[----:B------:R-:W-:Y:S05]  /*1550*/  @P5 BRA `(.L_x_119) ;  /* 0x0000001800cc5947 */ /* 0x000fea0003800000 */
[----:B------:R-:W1:Y:S01]  /*1560*/  S2UR UR5, SR_CgaCtaId ;  /* 0x00000000000579c3 */ /* 0x000e620000008800 */
[----:B------:R-:W-:Y:S01]  /*1570*/  UMOV UR4, 0x400 ;  /* 0x0000040000047882 */ /* 0x000fe20000000000 */
[C---:B------:R-:W-:Y:S02]  /*1580*/  ISETP.GT.U32.AND P0, PT, R16.reuse, 0x20, PT ;  /* 0x000000201000780c */ /* 0x040fe40003f04070 */
[----:B------:R-:W-:Y:S02]  /*1590*/  ISETP.GT.U32.AND P1, PT, R16, 0x40, PT ;  /* 0x000000401000780c */ /* 0x000fe40003f24070 */
[----:B------:R-:W-:Y:S02]  /*15a0*/  ISETP.GT.U32.AND.EX P0, PT, R0, RZ, PT, P0 ;  /* 0x000000ff0000720c */ /* 0x000fe40003f04100 */
[----:B------:R-:W-:Y:S02]  /*15b0*/  ISETP.GT.U32.AND P2, PT, R16, 0x60, PT ;  /* 0x000000601000780c */ /* 0x000fe40003f44070 */
[----:B------:R-:W-:-:S02]  /*15c0*/  ISETP.GT.U32.AND.EX P1, PT, R0, RZ, PT, P1 ;  /* 0x000000ff0000720c */ /* 0x000fc40003f24110 */
[----:B------:R-:W-:-:S04]  /*15d0*/  ISETP.GT.U32.AND P6, PT, R16, 0x140, PT ;  /* 0x000001401000780c */ /* 0x000fc80003fc4070 */
[----:B------:R-:W-:Y:S01]  /*15e0*/  ISETP.GT.U32.AND.EX P6, PT, R0, RZ, PT, P6 ;  /* 0x000000ff0000720c */ /* 0x000fe20003fc4160 */
[----:B-1----:R-:W-:-:S09]  /*15f0*/  ULEA UR4, UR5, UR4, 0x18 ;  /* 0x0000000405047291 */ /* 0x002fd2000f8ec0ff */
[----:B------:R-:W1:Y:S04]  /*1600*/  LDS.64 R18, [UR4+0x18] ;  /* 0x00001804ff127984 */ /* 0x000e680008000a00 */
[----:B------:R-:W2:Y:S04]  /*1610*/  LDS.128 R20, [UR4+0x20] ;  /* 0x00002004ff147984 */ /* 0x000ea80008000c00 */
[----:B------:R-:W3:Y:S04]  /*1620*/  LDS.128 R4, [UR4+0x30] ;  /* 0x00003004ff047984 */ /* 0x000ee80008000c00 */
[----:B0-----:R-:W0:Y:S04]  /*1630*/  LDS.128 R8, [UR4+0x40] ;  /* 0x00004004ff087984 */ /* 0x001e280008000c00 */
[----:B------:R-:W4:Y:S01]  /*1640*/  LDS.128 R12, [UR4+0x50] ;  /* 0x00005004ff0c7984 */ /* 0x000f220008000c00 */
[----:B-1----:R-:W-:-:S02]  /*1650*/  SEL R25, R18, RZ, P0 ;  /* 0x000000ff12197207 */ /* 0x002fc40000000000 */
[----:B------:R-:W-:Y:S02]  /*1660*/  SEL R29, R19, RZ, P0 ;  /* 0x000000ff131d7207 */ /* 0x000fe40000000000 */
[----:B------:R-:W-:Y:S02]  /*1670*/  ISETP.GT.U32.AND.EX P0, PT, R0, RZ, PT, P2 ;  /* 0x000000ff0000720c */ /* 0x000fe40003f04120 */
[----:B--2---:R-:W-:Y:S02]  /*1680*/  SEL R19, R20, RZ, P1 ;  /* 0x000000ff14137207 */ /* 0x004fe40000800000 */
[----:B------:R-:W-:Y:S02]  /*1690*/  SEL R24, R21, RZ, P1 ;  /* 0x000000ff15187207 */ /* 0x000fe40000800000 */
[----:B------:R-:W-:Y:S02]  /*16a0*/  ISETP.GT.U32.AND P1, PT, R16, 0x80, PT ;  /* 0x000000801000780c */ /* 0x000fe40003f24070 */
[----:B------:R-:W-:-:S02]  /*16b0*/  SEL R18, R22, RZ, P0 ;  /* 0x000000ff16127207 */ /* 0x000fc40000000000 */
[----:B------:R-:W-:Y:S02]  /*16c0*/  SEL R17, R23, RZ, P0 ;  /* 0x000000ff17117207 */ /* 0x000fe40000000000 */
[----:B------:R-:W-:Y:S01]  /*16d0*/  IADD3 R2, P2, P3, R19, R25, R2 ;  /* 0x0000001913027210 */ /* 0x000fe20007b5e002 */
[----:B------:R-:W1:Y:S01]  /*16e0*/  LDS.128 R20, [UR4+0x60] ;  /* 0x00006004ff147984 */ /* 0x000e620008000c00 */
[----:B------:R-:W-:Y:S02]  /*16f0*/  ISETP.GT.U32.AND.EX P0, PT, R0, RZ, PT, P1 ;  /* 0x000000ff0000720c */ /* 0x000fe40003f04110 */
[----:B------:R-:W-:Y:S02]  /*1700*/  ISETP.GT.U32.AND P1, PT, R16, 0xa0, PT ;  /* 0x000000a01000780c */ /* 0x000fe40003f24070 */
[----:B------:R-:W-:Y:S02]  /*1710*/  IADD3.X R29, PT, PT, R24, R29, R3, P2, P3 ;  /* 0x0000001d181d7210 */ /* 0x000fe400017e6403 */
[----:B---3--:R-:W-:Y:S01]  /*1720*/  SEL R19, R4, RZ, P0 ;  /* 0x000000ff04137207 */ /* 0x008fe20000000000 */
[----:B------:R-:W2:Y:S01]  /*1730*/  LDS.128 R24, [UR4+0x70] ;  /* 0x00007004ff187984 */ /* 0x000ea20008000c00 */
[----:B------:R-:W-:-:S02]  /*1740*/  SEL R28, R5, RZ, P0 ;  /* 0x000000ff051c7207 */ /* 0x000fc40000000000 */
[----:B------:R-:W-:Y:S02]  /*1750*/  ISETP.GT.U32.AND.EX P0, PT, R0, RZ, PT, P1 ;  /* 0x000000ff0000720c */ /* 0x000fe40003f04110 */
[----:B------:R-:W-:Y:S02]  /*1760*/  IADD3 R19, P2, P3, R19, R2, R18 ;  /* 0x0000000213137210 */ /* 0x000fe40007b5e012 */
[----:B------:R-:W-:Y:S02]  /*1770*/  SEL R3, R6, RZ, P0 ;  /* 0x000000ff06037207 */ /* 0x000fe40000000000 */
[----:B------:R-:W-:Y:S02]  /*1780*/  SEL R18, R7, RZ, P0 ;  /* 0x000000ff07127207 */ /* 0x000fe40000000000 */
[----:B------:R-:W3:Y:S01]  /*1790*/  LDS.128 R4, [UR4+0x80] ;  /* 0x00008004ff047984 */ /* 0x000ee20008000c00 */
[----:B------:R-:W-:Y:S02]  /*17a0*/  ISETP.GT.U32.AND P1, PT, R16, 0xc0, PT ;  /* 0x000000c01000780c */ /* 0x000fe40003f24070 */
[----:B------:R-:W-:-:S02]  /*17b0*/  IADD3.X R28, PT, PT, R28, R29, R17, P2, P3 ;  /* 0x0000001d1c1c7210 */ /* 0x000fc400017e6411 */
[----:B------:R-:W-:Y:S02]  /*17c0*/  ISETP.GT.U32.AND.EX P0, PT, R0, RZ, PT, P1 ;  /* 0x000000ff0000720c */ /* 0x000fe40003f04110 */
[C---:B------:R-:W-:Y:S02]  /*17d0*/  ISETP.GT.U32.AND P1, PT, R16.reuse, 0xe0, PT ;  /* 0x000000e01000780c */ /* 0x040fe40003f24070 */
[----:B------:R-:W-:Y:S02]  /*17e0*/  ISETP.GT.U32.AND P2, PT, R16, 0x100, PT ;  /* 0x000001001000780c */ /* 0x000fe40003f44070 */
[----:B0-----:R-:W-:Y:S02]  /*17f0*/  SEL R2, R8, RZ, P0 ;  /* 0x000000ff08027207 */ /* 0x001fe40000000000 */
[----:B------:R-:W-:Y:S02]  /*1800*/  SEL R17, R9, RZ, P0 ;  /* 0x000000ff09117207 */ /* 0x000fe40000000000 */
[----:B------:R-:W-:-:S02]  /*1810*/  ISETP.GT.U32.AND.EX P0, PT, R0, RZ, PT, P1 ;  /* 0x000000ff0000720c */ /* 0x000fc40003f04110 */
[----:B------:R-:W-:Y:S02]  /*1820*/  ISETP.GT.U32.AND.EX P1, PT, R0, RZ, PT, P2 ;  /* 0x000000ff0000720c */ /* 0x000fe40003f24120 */
[----:B------:R-:W-:Y:S02]  /*1830*/  ISETP.GT.U32.AND P2, PT, R16, 0x120, PT ;  /* 0x000001201000780c */ /* 0x000fe40003f44070 */
[----:B------:R-:W-:Y:S02]  /*1840*/  IADD3 R2, P3, P4, R2, R19, R3 ;  /* 0x0000001302027210 */ /* 0x000fe40007c7e003 */
[----:B------:R-:W-:Y:S02]  /*1850*/  SEL R3, R10, RZ, P0 ;  /* 0x000000ff0a037207 */ /* 0x000fe40000000000 */
[----:B------:R-:W-:Y:S02]  /*1860*/  SEL R9, R11, RZ, P0 ;  /* 0x000000ff0b097207 */ /* 0x000fe40000000000 */
[----:B------:R-:W-:-:S02]  /*1870*/  ISETP.GT.U32.AND.EX P0, PT, R0, RZ, PT, P2 ;  /* 0x000000ff0000720c */ /* 0x000fc40003f04120 */
[----:B----4-:R-:W-:Y:S02]  /*1880*/  SEL R8, R12, RZ, P1 ;  /* 0x000000ff0c087207 */ /* 0x010fe40000800000 */
[----:B------:R-:W-:Y:S02]  /*1890*/  IADD3.X R12, PT, PT, R17, R28, R18, P3, P4 ;  /* 0x0000001c110c7210 */ /* 0x000fe40001fe8412 */
[----:B------:R-:W-:Y:S02]  /*18a0*/  SEL R11, R14, RZ, P0 ;  /* 0x000000ff0e0b7207 */ /* 0x000fe40000000000 */
[----:B------:R-:W-:Y:S02]  /*18b0*/  ISETP.GT.U32.AND P4, PT, R16, 0x160, PT ;  /* 0x000001601000780c */ /* 0x000fe40003f84070 */
[----:B------:R-:W-:Y:S02]  /*18c0*/  SEL R10, R13, RZ, P1 ;  /* 0x000000ff0d0a7207 */ /* 0x000fe40000800000 */
[----:B------:R-:W-:-:S02]  /*18d0*/  SEL R14, R15, RZ, P0 ;  /* 0x000000ff0f0e7207 */ /* 0x000fc40000000000 */
[----:B------:R-:W-:Y:S02]  /*18e0*/  IADD3 R8, P1, P2, R8, R2, R3 ;  /* 0x0000000208087210 */ /* 0x000fe40007a3e003 */
[----:B------:R-:W-:Y:S02]  /*18f0*/  ISETP.GT.U32.AND P0, PT, R16, 0x180, PT ;  /* 0x000001801000780c */ /* 0x000fe40003f04070 */
[----:B------:R-:W-:Y:S02]  /*1900*/  ISETP.GT.U32.AND.EX P4, PT, R0, RZ, PT, P4 ;  /* 0x000000ff0000720c */ /* 0x000fe40003f84140 */
[----:B-1----:R-:W-:Y:S02]  /*1910*/  SEL R2, R20, RZ, P6 ;  /* 0x000000ff14027207 */ /* 0x002fe40003000000 */
[----:B------:R-:W-:Y:S02]  /*1920*/  IADD3.X R10, PT, PT, R10, R12, R9, P1, P2 ;  /* 0x0000000c0a0a7210 */ /* 0x000fe40000fe4409 */
[----:B------:R-:W-:-:S02]  /*1930*/  ISETP.GT.U32.AND.EX P0, PT, R0, RZ, PT, P0 ;  /* 0x000000ff0000720c */ /* 0x000fc40003f04100 */
[C---:B------:R-:W-:Y:S02]  /*1940*/  ISETP.GT.U32.AND P3, PT, R16.reuse, 0x1a0, PT ;  /* 0x000001a01000780c */ /* 0x040fe40003f64070 */
[----:B------:R-:W-:Y:S02]  /*1950*/  ISETP.GT.U32.AND P1, PT, R16, 0x1c0, PT ;  /* 0x000001c01000780c */ /* 0x000fe40003f24070 */
[----:B------:R-:W-:Y:S02]  /*1960*/  SEL R9, R21, RZ, P6 ;  /* 0x000000ff15097207 */ /* 0x000fe40003000000 */
[----:B------:R-:W-:Y:S02]  /*1970*/  SEL R3, R22, RZ, P4 ;  /* 0x000000ff16037207 */ /* 0x000fe40002000000 */
[----:B------:R-:W-:Y:S02]  /*1980*/  SEL R23, R23, RZ, P4 ;  /* 0x000000ff17177207 */ /* 0x000fe40002000000 */
[----:B------:R-:W-:-:S02]  /*1990*/  IADD3 R2, P6, P4, R2, R8, R11 ;  /* 0x0000000802027210 */ /* 0x000fc40007cde00b */
[----:B--2---:R-:W-:Y:S02]  /*19a0*/  SEL R8, R24, RZ, P0 ;  /* 0x000000ff18087207 */ /* 0x004fe40000000000 */
[C---:B------:R-:W-:Y:S02]  /*19b0*/  ISETP.GT.U32.AND.EX P3, PT, R0.reuse, RZ, PT, P3 ;  /* 0x000000ff0000720c */ /* 0x040fe40003f64130 */
[----:B------:R-:W-:Y:S02]  /*19c0*/  ISETP.GT.U32.AND.EX P1, PT, R0, RZ, PT, P1 ;  /* 0x000000ff0000720c */ /* 0x000fe40003f24110 */
[----:B------:R-:W-:Y:S02]  /*19d0*/  ISETP.GT.U32.AND P2, PT, R16, 0x1e0, PT ;  /* 0x000001e01000780c */ /* 0x000fe40003f44070 */
[----:B------:R-:W-:Y:S02]  /*19e0*/  IADD3.X R9, PT, PT, R9, R10, R14, P6, P4 ;  /* 0x0000000a09097210 */ /* 0x000fe400037e840e */
[----:B------:R-:W-:-:S02]  /*19f0*/  IADD3 R8, P6, P4, R8, R2, R3 ;  /* 0x0000000208087210 */ /* 0x000fc40007cde003 */
[----:B------:R-:W-:Y:S02]  /*1a00*/  SEL R2, R26, RZ, P3 ;  /* 0x000000ff1a027207 */ /* 0x000fe40001800000 */
[----:B---3--:R-:W-:Y:S02]  /*1a10*/  SEL R3, R4, RZ, P1 ;  /* 0x000000ff04037207 */ /* 0x008fe40000800000 */
[----:B------:R-:W-:Y:S02]  /*1a20*/  ISETP.GT.U32.AND.EX P2, PT, R0, RZ, PT, P2 ;  /* 0x000000ff0000720c */ /* 0x000fe40003f44120 */
[----:B------:R-:W-:Y:S02]  /*1a30*/  SEL R4, R25, RZ, P0 ;  /* 0x000000ff19047207 */ /* 0x000fe40000000000 */
[----:B------:R-:W-:Y:S02]  /*1a40*/  SEL R27, R27, RZ, P3 ;  /* 0x000000ff1b1b7207 */ /* 0x000fe40001800000 */
[----:B------:R-:W-:-:S02]  /*1a50*/  IADD3 R3, P0, P3, R3, R8, R2 ;  /* 0x0000000803037210 */ /* 0x000fc40007b1e002 */
[----:B------:R-:W-:Y:S02]  /*1a60*/  SEL R2, R6, RZ, P2 ;  /* 0x000000ff06027207 */ /* 0x000fe40001000000 */
[----:B------:R-:W-:Y:S02]  /*1a70*/  IADD3.X R4, PT, PT, R4, R9, R23, P6, P4 ;  /* 0x0000000904047210 */ /* 0x000fe400037e8417 */
[----:B------:R-:W-:Y:S02]  /*1a80*/  SEL R0, R5, RZ, P1 ;  /* 0x000000ff05007207 */ /* 0x000fe40000800000 */
[----:B------:R-:W-:Y:S02]  /*1a90*/  IADD3 R2, P1, PT, R2, R3, RZ ;  /* 0x0000000302027210 */ /* 0x000fe40007f3e0ff */
[----:B------:R-:W-:Y:S02]  /*1aa0*/  SEL R3, R7, RZ, P2 ;  /* 0x000000ff07037207 */ /* 0x000fe40001000000 */
[----:B------:R-:W-:-:S05]  /*1ab0*/  IADD3.X R0, PT, PT, R0, R4, R27, P0, P3 ;  /* 0x0000000400007210 */ /* 0x000fca00007e641b */
[----:B------:R-:W-:Y:S01]  /*1ac0*/  IMAD.X R3, R3, 0x1, R0, P1 ;  /* 0x0000000103037824 */ /* 0x000fe200008e0600 */
[----:B------:R-:W-:Y:S06]  /*1ad0*/  BRA `(.L_x_119) ;  /* 0x00000014006c7947 */ /* 0x000fec0003800000 */
.L_x_105:
[----:B------:R-:W0:Y:S01]  /*1ae0*/  S2R R4, SR_TID.X ;  /* 0x0000000000047919 */ /* 0x000e220000002100 */
[----:B------:R-:W0:Y:S01]  /*1af0*/  LDC.64 R6, c[0x0][0x380] ;  /* 0x0000e000ff067b82 */ /* 0x000e220000000a00 */
[----:B------:R-:W1:Y:S01]  /*1b00*/  LDCU UR4, c[0x0][0x388] ;  /* 0x00007100ff0477ac */ /* 0x000e620008000800 */
[----:B0-----:R-:W-:-:S05]  /*1b10*/  IMAD.WIDE.U32 R6, R4, 0x4, R6 ;  /* 0x0000000404067825 */ /* 0x001fca00078e0006 */
[----:B------:R-:W2:Y:S04]  /*1b20*/  LDG.E R3, desc[UR6][R6.64] ;  /* 0x0000000606037981 */ /* 0x000ea8000c1e1900 */
[----:B------:R-:W3:Y:S04]  /*1b30*/  LDG.E R5, desc[UR6][R6.64+0x800] ;  /* 0x0008000606057981 */ /* 0x000ee8000c1e1900 */
[----:B------:R-:W4:Y:S04]  /*1b40*/  LDG.E R9, desc[UR6][R6.64+0x1000] ;  /* 0x0010000606097981 */ /* 0x000f28000c1e1900 */
[----:B------:R-:W5:Y:S04]  /*1b50*/  LDG.E R11, desc[UR6][R6.64+0x1800] ;  /* 0x00180006060b7981 */ /* 0x000f68000c1e1900 */
[----:B------:R-:W5:Y:S04]  /*1b60*/  LDG.E R13, desc[UR6][R6.64+0x2000] ;  /* 0x00200006060d7981 */ /* 0x000f68000c1e1900 */
[----:B------:R-:W5:Y:S04]  /*1b70*/  LDG.E R15, desc[UR6][R6.64+0x2800] ;  /* 0x00280006060f7981 */ /* 0x000f68000c1e1900 */
[----:B------:R-:W5:Y:S01]  /*1b80*/  LDG.E R17, desc[UR6][R6.64+0x3000] ;  /* 0x0030000606117981 */ /* 0x000f62000c1e1900 */
[----:B-1----:R-:W-:-:S04]  /*1b90*/  I2FP.F32.S32 R2, UR4 ;  /* 0x0000000400027c45 */ /* 0x002fc80008201400 */
[-C--:B--2---:R-:W-:Y:S02]  /*1ba0*/  FSETP.NEU.AND P0, PT, R3, R2.reuse, PT ;  /* 0x000000020300720b */ /* 0x084fe40003f0d000 */
[-C--:B---3--:R-:W-:Y:S02]  /*1bb0*/  FSETP.NEU.AND P1, PT, R5, R2.reuse, PT ;  /* 0x000000020500720b */ /* 0x088fe40003f2d000 */
[----:B------:R-:W-:Y:S02]  /*1bc0*/  SEL R5, RZ, 0x1, P0 ;  /* 0x00000001ff057807 */ /* 0x000fe40000000000 */
[----:B----4-:R-:W-:Y:S02]  /*1bd0*/  FSETP.NEU.AND P2, PT, R9, R2, PT ;  /* 0x000000020900720b */ /* 0x010fe40003f4d000 */
[----:B------:R-:W-:Y:S02]  /*1be0*/  SEL R8, RZ, 0x1, P1 ;  /* 0x00000001ff087807 */ /* 0x000fe40000800000 */
[----:B------:R-:W-:-:S02]  /*1bf0*/  SEL R3, RZ, 0x1, P2 ;  /* 0x00000001ff037807 */ /* 0x000fc40001000000 */
[-C--:B-----5:R-:W-:Y:S01]  /*1c00*/  FSETP.NEU.AND P0, PT, R11, R2.reuse, PT ;  /* 0x000000020b00720b */ /* 0x0a0fe20003f0d000 */
[----:B------:R-:W-:Y:S01]  /*1c10*/  IMAD.MOV.U32 R11, RZ, RZ, RZ ;  /* 0x000000ffff0b7224 */ /* 0x000fe200078e00ff */
[----:B------:R-:W-:Y:S02]  /*1c20*/  FSETP.NEU.AND P1, PT, R13, R2, PT ;  /* 0x000000020d00720b */ /* 0x000fe40003f2d000 */
[----:B------:R-:W-:Y:S02]  /*1c30*/  IADD3 R3, P3, P4, R3, R8, R5 ;  /* 0x0000000803037210 */ /* 0x000fe40007c7e005 */
[----:B------:R-:W-:Y:S02]  /*1c40*/  SEL R5, RZ, 0x1, P0 ;  /* 0x00000001ff057807 */ /* 0x000fe40000000000 */
[----:B------:R-:W-:Y:S02]  /*1c50*/  SEL R10, RZ, 0x1, P1 ;  /* 0x00000001ff0a7807 */ /* 0x000fe40000800000 */
[----:B------:R-:W-:-:S02]  /*1c60*/  FSETP.NEU.AND P0, PT, R15, R2, PT ;  /* 0x000000020f00720b */ /* 0x000fc40003f0d000 */
[----:B------:R-:W-:Y:S02]  /*1c70*/  IADD3 R8, P5, PT, R16, -0xe00, RZ ;  /* 0xfffff20010087810 */ /* 0x000fe40007fbe0ff */
[----:B------:R-:W-:Y:S02]  /*1c80*/  IADD3 R3, P1, P2, R10, R3, R5 ;  /* 0x000000030a037210 */ /* 0x000fe40007a3e005 */
[----:B------:R-:W-:Y:S02]  /*1c90*/  SEL R9, RZ, 0x1, P0 ;  /* 0x00000001ff097807 */ /* 0x000fe40000000000 */
[----:B------:R-:W-:Y:S02]  /*1ca0*/  ISETP.GE.U32.AND P0, PT, R8, 0xe00, PT ;  /* 0x00000e000800780c */ /* 0x000fe40003f06070 */
[----:B------:R-:W-:Y:S02]  /*1cb0*/  IADD3.X R10, PT, PT, R0, -0x1, RZ, P5, !PT ;  /* 0xffffffff000a7810 */ /* 0x000fe40002ffe4ff */
[----:B------:R-:W-:-:S02]  /*1cc0*/  FSETP.NEU.AND P6, PT, R17, R2, PT ;  /* 0x000000021100720b */ /* 0x000fc40003fcd000 */
[----:B------:R-:W-:Y:S02]  /*1cd0*/  ISETP.GE.U32.AND.EX P0, PT, R10, RZ, PT, P0 ;  /* 0x000000ff0a00720c */ /* 0x000fe40003f06100 */
[----:B------:R-:W-:Y:S02]  /*1ce0*/  SEL R12, RZ, 0x1, P6 ;  /* 0x00000001ff0c7807 */ /* 0x000fe40003000000 */
[----:B------:R-:W-:Y:S02]  /*1cf0*/  IADD3.X R5, PT, PT, RZ, RZ, RZ, P3, P4 ;  /* 0x000000ffff057210 */ /* 0x000fe40001fe84ff */
[----:B------:R-:W-:Y:S01]  /*1d00*/  IADD3 R3, P3, P4, R12, R3, R9 ;  /* 0x000000030c037210 */ /* 0x000fe20007c7e009 */
[----:B------:R-:W-:Y:S01]  /*1d10*/  IMAD.MOV.U32 R9, RZ, RZ, 0xe00 ;  /* 0x00000e00ff097424 */ /* 0x000fe200078e00ff */
[----:B------:R-:W-:-:S04]  /*1d20*/  IADD3.X R5, PT, PT, RZ, R5, RZ, P1, P2 ;  /* 0x00000005ff057210 */ /* 0x000fc80000fe44ff */
[----:B------:R-:W-:Y:S01]  /*1d30*/  IADD3.X R5, PT, PT, RZ, R5, RZ, P3, P4 ;  /* 0x00000005ff057210 */ /* 0x000fe20001fe84ff */
[----:B------:R-:W-:Y:S06]  /*1d40*/  @!P0 BRA `(.L_x_120) ;  /* 0x0000000000b48947 */ /* 0x000fec0003800000 */
[----:B------:R-:W0:Y:S01]  /*1d50*/  LDC.64 R16, c[0x0][0x398] ;  /* 0x0000e600ff107b82 */ /* 0x000e220000000a00 */
[----:B------:R-:W-:Y:S02]  /*1d60*/  IMAD.MOV.U32 R9, RZ, RZ, 0xe00 ;  /* 0x00000e00ff097424 */ /* 0x000fe400078e00ff */
[----:B------:R-:W-:-:S07]  /*1d70*/  IMAD.MOV.U32 R11, RZ, RZ, RZ ;  /* 0x000000ffff0b7224 */ /* 0x000fce00078e00ff */
.L_x_122:
[----:B------:R-:W-:-:S04]  /*1d80*/  LEA R12, P0, R9, R6, 0x2 ;  /* 0x00000006090c7211 */ /* 0x000fc800078010ff */
[----:B------:R-:W-:-:S05]  /*1d90*/  LEA.HI.X R13, R9, R7, R11, 0x2, P0 ;  /* 0x00000007090d7211 */ /* 0x000fca00000f140b */
[----:B------:R-:W2:Y:S04]  /*1da0*/  LDG.E R15, desc[UR6][R12.64] ;  /* 0x000000060c0f7981 */ /* 0x000ea8000c1e1900 */
[----:B------:R-:W3:Y:S04]  /*1db0*/  LDG.E R19, desc[UR6][R12.64+0x800] ;  /* 0x000800060c137981 */ /* 0x000ee8000c1e1900 */
[----:B------:R-:W4:Y:S04]  /*1dc0*/  LDG.E R21, desc[UR6][R12.64+0x1000] ;  /* 0x001000060c157981 */ /* 0x000f28000c1e1900 */
[----:B------:R-:W5:Y:S04]  /*1dd0*/  LDG.E R23, desc[UR6][R12.64+0x1800] ;  /* 0x001800060c177981 */ /* 0x000f68000c1e1900 */
[----:B------:R-:W5:Y:S04]  /*1de0*/  LDG.E R25, desc[UR6][R12.64+0x2000] ;  /* 0x002000060c197981 */ /* 0x000f68000c1e1900 */
[----:B------:R-:W5:Y:S04]  /*1df0*/  LDG.E R27, desc[UR6][R12.64+0x2800] ;  /* 0x002800060c1b7981 */ /* 0x000f68000c1e1900 */
[----:B------:R1:W5:Y:S01]  /*1e00*/  LDG.E R29, desc[UR6][R12.64+0x3000] ;  /* 0x003000060c1d7981 */ /* 0x000362000c1e1900 */
[----:B--2---:R-:W-:-:S02]  /*1e10*/  FSETP.NEU.AND P0, PT, R15, R2, PT ;  /* 0x000000020f00720b */ /* 0x004fc40003f0d000 */
[-C--:B---3--:R-:W-:Y:S02]  /*1e20*/  FSETP.NEU.AND P1, PT, R19, R2.reuse, PT ;  /* 0x000000021300720b */ /* 0x088fe40003f2d000 */
[----:B------:R-:W-:Y:S02]  /*1e30*/  SEL R14, RZ, 0x1, P0 ;  /* 0x00000001ff0e7807 */ /* 0x000fe40000000000 */
[----:B------:R-:W-:Y:S02]  /*1e40*/  SEL R0, RZ, 0x1, P1 ;  /* 0x00000001ff007807 */ /* 0x000fe40000800000 */
[-C--:B----4-:R-:W-:Y:S02]  /*1e50*/  FSETP.NEU.AND P0, PT, R21, R2.reuse, PT ;  /* 0x000000021500720b */ /* 0x090fe40003f0d000 */
[----:B-----5:R-:W-:Y:S02]  /*1e60*/  FSETP.NEU.AND P5, PT, R23, R2, PT ;  /* 0x000000021700720b */ /* 0x020fe40003fad000 */
[----:B------:R-:W-:-:S02]  /*1e70*/  IADD3 R3, P2, P1, R0, R3, R14 ;  /* 0x0000000300037210 */ /* 0x000fc4000795e00e */
[----:B------:R-:W-:Y:S02]  /*1e80*/  FSETP.NEU.AND P4, PT, R25, R2, PT ;  /* 0x000000021900720b */ /* 0x000fe40003f8d000 */
[----:B------:R-:W-:Y:S02]  /*1e90*/  SEL R14, RZ, 0x1, P0 ;  /* 0x00000001ff0e7807 */ /* 0x000fe40000000000 */
[----:B-1----:R-:W-:Y:S02]  /*1ea0*/  SEL R12, RZ, 0x1, P5 ;  /* 0x00000001ff0c7807 */ /* 0x002fe40002800000 */
[----:B0-----:R-:W-:Y:S02]  /*1eb0*/  IADD3 R0, P3, PT, -R9, R16, RZ ;  /* 0x0000001009007210 */ /* 0x001fe40007f7e1ff */
[----:B------:R-:W-:Y:S02]  /*1ec0*/  FSETP.NEU.AND P6, PT, R27, R2, PT ;  /* 0x000000021b00720b */ /* 0x000fe40003fcd000 */
[----:B------:R-:W-:-:S02]  /*1ed0*/  SEL R13, RZ, 0x1, P4 ;  /* 0x00000001ff0d7807 */ /* 0x000fc40002000000 */
[----:B------:R-:W-:Y:S02]  /*1ee0*/  IADD3 R3, P4, P5, R12, R3, R14 ;  /* 0x000000030c037210 */ /* 0x000fe40007d9e00e */
[----:B------:R-:W-:Y:S01]  /*1ef0*/  ISETP.GE.U32.AND P0, PT, R0, 0xe00, PT ;  /* 0x00000e000000780c */ /* 0x000fe20003f06070 */
[----:B------:R-:W-:Y:S01]  /*1f00*/  IMAD.MOV.U32 R0, RZ, RZ, R17 ;  /* 0x000000ffff007224 */ /* 0x000fe200078e0011 */
[----:B------:R-:W-:Y:S02]  /*1f10*/  SEL R12, RZ, 0x1, P6 ;  /* 0x00000001ff0c7807 */ /* 0x000fe40003000000 */
[----:B------:R-:W-:Y:S02]  /*1f20*/  IADD3.X R5, PT, PT, RZ, R5, RZ, P2, P1 ;  /* 0x00000005ff057210 */ /* 0x000fe400017e24ff */
[----:B------:R-:W-:Y:S01]  /*1f30*/  IADD3 R3, P1, P2, R12, R3, R13 ;  /* 0x000000030c037210 */ /* 0x000fe20007a3e00d */
[----:B------:R-:W-:Y:S01]  /*1f40*/  IMAD.X R13, R0, 0x1, ~R11, P3 ;  /* 0x00000001000d7824 */ /* 0x000fe200018e0e0b */
[----:B------:R-:W-:-:S02]  /*1f50*/  FSETP.NEU.AND P6, PT, R29, R2, PT ;  /* 0x000000021d00720b */ /* 0x000fc40003fcd000 */
[----:B------:R-:W-:Y:S02]  /*1f60*/  IADD3.X R5, PT, PT, RZ, R5, RZ, P4, P5 ;  /* 0x00000005ff057210 */ /* 0x000fe400027ea4ff */
[----:B------:R-:W-:Y:S02]  /*1f70*/  ISETP.GE.U32.AND.EX P0, PT, R13, RZ, PT, P0 ;  /* 0x000000ff0d00720c */ /* 0x000fe40003f06100 */
[----:B------:R-:W-:Y:S02]  /*1f80*/  SEL R12, RZ, 0x1, P6 ;  /* 0x00000001ff0c7807 */ /* 0x000fe40003000000 */
[----:B------:R-:W-:Y:S02]  /*1f90*/  IADD3.X R5, PT, PT, RZ, R5, RZ, P1, P2 ;  /* 0x00000005ff057210 */ /* 0x000fe40000fe44ff */
[----:B------:R-:W-:-:S05]  /*1fa0*/  IADD3 R3, P3, PT, R3, R12, RZ ;  /* 0x0000000c03037210 */ /* 0x000fca0007f7e0ff */
[----:B------:R-:W-:Y:S02]  /*1fb0*/  IMAD.X R5, RZ, RZ, R5, P3 ;  /* 0x000000ffff057224 */ /* 0x000fe400018e0605 */
[----:B------:R-:W-:Y:S06]  /*1fc0*/  @!P0 BRA `(.L_x_121) ;  /* 0x0000000c00088947 */ /* 0x000fec0003800000 */
[----:B------:R-:W-:-:S05]  /*1fd0*/  IADD3 R9, P0, PT, R9, 0xe00, RZ ;  /* 0x00000e0009097810 */ /* 0x000fca0007f1e0ff */
[----:B------:R-:W-:Y:S01]  /*1fe0*/  IMAD.X R11, RZ, RZ, R11, P0 ;  /* 0x000000ffff0b7224 */ /* 0x000fe200000e060b */
[----:B------:R-:W-:-:S04]  /*1ff0*/  ISETP.GT.U32.AND P0, PT, R9, R8, PT ;  /* 0x000000080900720c */ /* 0x000fc80003f04070 */
[----:B------:R-:W-:-:S13]  /*2000*/  ISETP.GT.U32.AND.EX P0, PT, R11, R10, PT, P0 ;  /* 0x0000000a0b00720c */ /* 0x000fda0003f04100 */
[----:B------:R-:W-:Y:S05]  /*2010*/  @!P0 BRA `(.L_x_122) ;  /* 0xfffffffc00588947 */ /* 0x000fea000383ffff */
.L_x_120:
[----:B------:R-:W-:Y:S01]  /*2020*/  IMAD.IADD R7, R16, 0x1, -R9 ;  /* 0x0000000110077824 */ /* 0x000fe200078e0a09 */
[----:B------:R-:W-:Y:S01]  /*2030*/  ISETP.GE.U32.AND P1, PT, R9, R16, PT ;  /* 0x000000100900720c */ /* 0x000fe20003f26070 */
[----:B------:R-:W-:Y:S03]  /*2040*/  BSSY.RECONVERGENT B1, `(.L_x_121) ;  /* 0x00000ba000017945 */ /* 0x000fe60003800200 */
[----:B------:R-:W-:-:S04]  /*2050*/  ISETP.GE.AND P0, PT, R4, R7, PT ;  /* 0x000000070400720c */ /* 0x000fc80003f06270 */
[----:B------:R-:W-:-:S13]  /*2060*/  ISETP.GE.U32.OR.EX P0, PT, R11, R0, P0, P1 ;  /* 0x000000000b00720c */ /* 0x000fda0000706510 */
[----:B------:R-:W-:Y:S05]  /*2070*/  @P0 BRA `(.L_x_123) ;  /* 0x0000000800d80947 */ /* 0x000fea0003800000 */
[----:B------:R-:W-:Y:S01]  /*2080*/  LOP3.LUT R0, RZ, R4, RZ, 0x33, !PT ;  /* 0x00000004ff007212 */ /* 0x000fe200078e33ff */
[----:B------:R-:W-:Y:S03]  /*2090*/  BSSY.RECONVERGENT B2, `(.L_x_124) ;  /* 0x0000058000027945 */ /* 0x000fe60003800200 */
[----:B------:R-:W-:-:S04]  /*20a0*/  IADD3 R0, PT, PT, -R9, R16, R0 ;  /* 0x0000001009007210 */ /* 0x000fc80007ffe100 */
[C---:B------:R-:W-:Y:S02]  /*20b0*/  ISETP.GE.U32.AND P1, PT, R0.reuse, 0x1e00, PT ;  /* 0x00001e000000780c */ /* 0x040fe40003f26070 */
[----:B------:R-:W-:Y:S01]  /*20c0*/  LEA.HI R8, R0, 0x1, RZ, 0x17 ;  /* 0x0000000100087811 */ /* 0x000fe200078fb8ff */
[----:B------:R-:W-:-:S03]  /*20d0*/  IMAD.MOV.U32 R0, RZ, RZ, R4 ;  /* 0x000000ffff007224 */ /* 0x000fc600078e0004 */
[----:B------:R-:W-:-:S04]  /*20e0*/  LOP3.LUT R18, R8, 0xf, RZ, 0xc0, !PT ;  /* 0x0000000f08127812 */ /* 0x000fc800078ec0ff */
[----:B------:R-:W-:-:S03]  /*20f0*/  ISETP.NE.AND P0, PT, R18, RZ, PT ;  /* 0x000000ff1200720c */ /* 0x000fc60003f05270 */
[----:B------:R-:W-:Y:S10]  /*2100*/  @!P1 BRA `(.L_x_125) ;  /* 0x0000000400409947 */ /* 0x000ff40003800000 */
[----:B------:R-:W0:Y:S01]  /*2110*/  LDCU.64 UR4, c[0x0][0x380] ;  /* 0x00007000ff0477ac */ /* 0x000e220008000a00 */
[----:B------:R-:W-:Y:S02]  /*2120*/  IADD3 R7, P1, PT, R4, R9, RZ ;  /* 0x0000000904077210 */ /* 0x000fe40007f3e0ff */
[----:B------:R-:W-:-:S03]  /*2130*/  LOP3.LUT R10, R8, 0xfffff0, RZ, 0xc0, !PT ;  /* 0x00fffff0080a7812 */ /* 0x000fc600078ec0ff */
[----:B------:R-:W-:Y:S02]  /*2140*/  IMAD.X R0, RZ, RZ, R11, P1 ;  /* 0x000000ffff007224 */ /* 0x000fe400008e060b */
[----:B------:R-:W-:Y:S01]  /*2150*/  IMAD.MOV R10, RZ, RZ, -R10 ;  /* 0x000000ffff0a7224 */ /* 0x000fe200078e0a0a */
[----:B0-----:R-:W-:-:S04]  /*2160*/  LEA R6, P2, R7, UR4, 0x2 ;  /* 0x0000000407067c11 */ /* 0x001fc8000f8410ff */
[----:B------:R-:W-:Y:S02]  /*2170*/  IADD3 R6, P1, PT, R6, 0x4000, RZ ;  /* 0x0000400006067810 */ /* 0x000fe40007f3e0ff */
[----:B------:R-:W-:Y:S01]  /*2180*/  LEA.HI.X R7, R7, UR5, R0, 0x2, P2 ;  /* 0x0000000507077c11 */ /* 0x000fe200090f1400 */
[----:B------:R-:W-:-:S04]  /*2190*/  IMAD.MOV.U32 R0, RZ, RZ, R4 ;  /* 0x000000ffff007224 */ /* 0x000fc800078e0004 */
[----:B------:R-:W-:-:S07]  /*21a0*/  IMAD.X R7, RZ, RZ, R7, P1 ;  /* 0x000000ffff077224 */ /* 0x000fce00008e0607 */
.L_x_126:
        /* <DEDUP_REMOVED lines=56> */
[----:B------:R-:W-:Y:S02]  /*2530*/  FSETP.NEU.AND P3, PT, R13, R2, PT ;  /* 0x000000020d00720b */ /* 0x000fe40003f6d000 */
[----:B------:R-:W-:Y:S02]  /*2540*/  IADD3.X R13, PT, PT, RZ, R14, RZ, P5, P6 ;  /* 0x0000000eff0d7210 */ /* 0x000fe40002fec4ff */
[----:B------:R-:W-:Y:S02]  /*2550*/  IADD3 R5, P5, P6, R5, R3, R12 ;  /* 0x0000000305057210 */ /* 0x000fe40007ebe00c */
[----:B------:R-:W-:-:S02]  /*2560*/  SEL R3, RZ, 0x1, P3 ;  /* 0x00000001ff037807 */ /* 0x000fc40001800000 */
[----:B------:R-:W-:Y:S02]  /*2570*/  ISETP.NE.AND P3, PT, R10, RZ, PT ;  /* 0x000000ff0a00720c */ /* 0x000fe40003f65270 */
[----:B------:R-:W-:Y:S02]  /*2580*/  FSETP.NEU.AND P4, PT, R15, R2, PT ;  /* 0x000000020f00720b */ /* 0x000fe40003f8d000 */
[----:B------:R-:W-:Y:S02]  /*2590*/  IADD3.X R13, PT, PT, RZ, R13, RZ, P2, P1 ;  /* 0x0000000dff0d7210 */ /* 0x000fe400017e24ff */
[----:B------:R-:W-:Y:S02]  /*25a0*/  SEL R12, RZ, 0x1, P4 ;  /* 0x00000001ff0c7807 */ /* 0x000fe40002000000 */
[----:B------:R-:W-:Y:S02]  /*25b0*/  IADD3 R6, P4, PT, R6, 0x8000, RZ ;  /* 0x0000800006067810 */ /* 0x000fe40007f9e0ff */
[----:B------:R-:W-:-:S02]  /*25c0*/  IADD3 R3, P1, P2, R3, R5, R12 ;  /* 0x0000000503037210 */ /* 0x000fc40007a3e00c */
[----:B------:R-:W-:Y:S01]  /*25d0*/  IADD3.X R5, PT, PT, RZ, R13, RZ, P5, P6 ;  /* 0x0000000dff057210 */ /* 0x000fe20002fec4ff */
[----:B------:R-:W-:-:S03]  /*25e0*/  IMAD.X R7, RZ, RZ, R7, P4 ;  /* 0x000000ffff077224 */ /* 0x000fc600020e0607 */
[----:B------:R-:W-:Y:S01]  /*25f0*/  IADD3.X R5, PT, PT, RZ, R5, RZ, P1, P2 ;  /* 0x00000005ff057210 */ /* 0x000fe20000fe44ff */
[----:B------:R-:W-:Y:S06]  /*2600*/  @P3 BRA `(.L_x_126) ;  /* 0xfffffff800e83947 */ /* 0x000fec000383ffff */
.L_x_125:
[----:B------:R-:W-:Y:S05]  /*2610*/  BSYNC.RECONVERGENT B2 ;  /* 0x0000000000027941 */ /* 0x000fea0003800200 */
.L_x_124:
[----:B------:R-:W-:Y:S05]  /*2620*/  @!P0 BRA `(.L_x_123) ;  /* 0x00000004006c8947 */ /* 0x000fea0003800000 */
[----:B------:R-:W-:Y:S01]  /*2630*/  ISETP.GE.U32.AND P1, PT, R18, 0x8, PT ;  /* 0x000000081200780c */ /* 0x000fe20003f26070 */
[----:B------:R-:W-:Y:S01]  /*2640*/  BSSY.RECONVERGENT B2, `(.L_x_127) ;  /* 0x000002a000027945 */ /* 0x000fe20003800200 */
[----:B------:R-:W-:-:S04]  /*2650*/  LOP3.LUT R14, R8, 0x7, RZ, 0xc0, !PT ;  /* 0x00000007080e7812 */ /* 0x000fc800078ec0ff */
[----:B------:R-:W-:-:S07]  /*2660*/  ISETP.NE.AND P0, PT, R14, RZ, PT ;  /* 0x000000ff0e00720c */ /* 0x000fce0003f05270 */
[----:B------:R-:W-:Y:S06]  /*2670*/  @!P1 BRA `(.L_x_128) ;  /* 0x0000000000989947 */ /* 0x000fec0003800000 */
[----:B------:R-:W0:Y:S01]  /*2680*/  LDCU.64 UR4, c[0x0][0x380] ;  /* 0x00007000ff0477ac */ /* 0x000e220008000a00 */
[----:B------:R-:W-:-:S05]  /*2690*/  IADD3 R7, P1, PT, R0, R9, RZ ;  /* 0x0000000900077210 */ /* 0x000fca0007f3e0ff */
[----:B------:R-:W-:Y:S01]  /*26a0*/  IMAD.X R10, RZ, RZ, R11, P1 ;  /* 0x000000ffff0a7224 */ /* 0x000fe200008e060b */
        /* <DEDUP_REMOVED lines=22> */
[----:B0-----:R-:W-:Y:S02]  /*2810*/  IADD3 R7, P1, P2, R3, R12, R10 ;  /* 0x0000000c03077210 */ /* 0x001fe40007a3e00a */
        /* <DEDUP_REMOVED lines=12> */
.L_x_128:
[----:B------:R-:W-:Y:S05]  /*28e0*/  BSYNC.RECONVERGENT B2 ;  /* 0x0000000000027941 */ /* 0x000fea0003800200 */
.L_x_127:
        /* <DEDUP_REMOVED lines=28> */
.L_x_130:
[----:B------:R-:W-:Y:S05]  /*2ab0*/  BSYNC.RECONVERGENT B2 ;  /* 0x0000000000027941 */ /* 0x000fea0003800200 */
.L_x_129:
[----:B------:R-:W-:Y:S05]  /*2ac0*/  @!P0 BRA `(.L_x_123) ;  /* 0x0000000000448947 */ /* 0x000fea0003800000 */
[----:B------:R-:W0:Y:S01]  /*2ad0*/  LDCU.64 UR4, c[0x0][0x380] ;  /* 0x00007000ff0477ac */ /* 0x000e220008000a00 */
[----:B------:R-:W-:Y:S01]  /*2ae0*/  IADD3 R9, P0, PT, R0, R9, RZ ;  /* 0x0000000900097210 */ /* 0x000fe20007f1e0ff */
[----:B------:R-:W-:-:S04]  /*2af0*/  IMAD.MOV R0, RZ, RZ, -R10 ;  /* 0x000000ffff007224 */ /* 0x000fc800078e0a0a */
[----:B------:R-:W-:Y:S01]  /*2b00*/  IMAD.X R8, RZ, RZ, R11, P0 ;  /* 0x000000ffff087224 */ /* 0x000fe200000e060b */
[----:B0-----:R-:W-:-:S04]  /*2b10*/  LEA R6, P1, R9, UR4, 0x2 ;  /* 0x0000000409067c11 */ /* 0x001fc8000f8210ff */
[----:B------:R-:W-:-:S09]  /*2b20*/  LEA.HI.X R9, R9, UR5, R8, 0x2, P1 ;  /* 0x0000000509097c11 */ /* 0x000fd200088f1408 */
.L_x_131:
[----:B------:R-:W-:-:S06]  /*2b30*/  IMAD.MOV.U32 R7, RZ, RZ, R9 ;  /* 0x000000ffff077224 */ /* 0x000fcc00078e0009 */
[----:B------:R0:W2:Y:S01]  /*2b40*/  LDG.E R7, desc[UR6][R6.64] ;  /* 0x0000000606077981 */ /* 0x0000a2000c1e1900 */
[----:B------:R-:W-:Y:S01]  /*2b50*/  VIADD R0, R0, 0x1 ;  /* 0x0000000100007836 */ /* 0x000fe20000000000 */
[----:B0-----:R-:W-:-:S05]  /*2b60*/  IADD3 R6, P2, PT, R6, 0x800, RZ ;  /* 0x0000080006067810 */ /* 0x001fca0007f5e0ff */
[----:B------:R-:W-:Y:S01]  /*2b70*/  IMAD.X R9, RZ, RZ, R9, P2 ;  /* 0x000000ffff097224 */ /* 0x000fe200010e0609 */
[----:B--2---:R-:W-:-:S04]  /*2b80*/  FSETP.NEU.AND P0, PT, R7, R2, PT ;  /* 0x000000020700720b */ /* 0x004fc80003f0d000 */
[----:B------:R-:W-:Y:S02]  /*2b90*/  SEL R8, RZ, 0x1, P0 ;  /* 0x00000001ff087807 */ /* 0x000fe40000000000 */
[----:B------:R-:W-:Y:S02]  /*2ba0*/  ISETP.NE.AND P0, PT, R0, RZ, PT ;  /* 0x000000ff0000720c */ /* 0x000fe40003f05270 */
[----:B------:R-:W-:-:S05]  /*2bb0*/  IADD3 R3, P1, PT, R3, R8, RZ ;  /* 0x0000000803037210 */ /* 0x000fca0007f3e0ff */
[----:B------:R-:W-:-:S06]  /*2bc0*/  IMAD.X R5, RZ, RZ, R5, P1 ;  /* 0x000000ffff057224 */ /* 0x000fcc00008e0605 */
[----:B------:R-:W-:Y:S05]  /*2bd0*/  @P0 BRA `(.L_x_131) ;  /* 0xfffffffc00d40947 */ /* 0x000fea000383ffff */
.L_x_123:
[----:B------:R-:W-:Y:S05]  /*2be0*/  BSYNC.RECONVERGENT B1 ;  /* 0x0000000000017941 */ /* 0x000fea0003800200 */
.L_x_121:
[----:B------:R-:W0:Y:S01]  /*2bf0*/  S2R R8, SR_LANEID ;  /* 0x0000000000087919 */ /* 0x000e220000000000 */
[----:B------:R-:W-:Y:S01]  /*2c00*/  ISETP.NE.AND P5, PT, R4, RZ, PT ;  /* 0x000000ff0400720c */ /* 0x000fe20003fa5270 */
        /* <DEDUP_REMOVED lines=33> */
[----:B------:R-:W-:Y:S01]  /*2e20*/  IMAD.X R6, R2, 0x1, R9, P0 ;  /* 0x0000000102067824 */ /* 0x000fe200000e0609 */
[----:B------:R-:W-:-:S04]  /*2e30*/  @!P2 MOV R2, 0x400 ;  /* 0x000004000002a802 */ /* 0x000fc80000000f00 */
[----:B------:R-:W1:Y:S01]  /*2e40*/  SHFL.DOWN PT, R3, R6, 0x10, 0x1f ;  /* 0x0a001f0006037f89 */ /* 0x000e6200000e0000 */
[----:B--2---:R-:W-:-:S05]  /*2e50*/  @!P2 LEA R8, R11, R2, 0x18 ;  /* 0x000000020b08a211 */ /* 0x004fca00078ec0ff */
        /* <DEDUP_REMOVED lines=12> */
[----:B--2---:R-:W0:Y:S04]  /*2f20*/  LDS.128 R4, [UR4+0x20] ;  /* 0x00002004ff047984 */ /* 0x004e280008000c00 */
        /* <DEDUP_REMOVED lines=21> */
[----:B------:R-:W-:-:S07]  /*3080*/  IMAD.X R3, R3, 0x1, R31, P2 ;  /* 0x0000000103037824 */ /* 0x000fce00010e061f */
.L_x_119:
[----:B------:R-:W-:Y:S05]  /*3090*/  BSYNC.RECONVERGENT B0 ;  /* 0x0000000000007941 */ /* 0x000fea0003800200 */
.L_x_104:
[----:B------:R-:W-:Y:S05]  /*30a0*/  @P5 EXIT ;  /* 0x000000000000594d */ /* 0x000fea0003800000 */
[----:B------:R-:W0:Y:S01]  /*30b0*/  LDCU.64 UR4, c[0x0][0x3a8] ;  /* 0x00007500ff0477ac */ /* 0x000e220008000a00 */
[----:B------:R-:W3:Y:S01]  /*30c0*/  LDC.64 R4, c[0x0][0x390] ;  /* 0x0000e400ff047b82 */ /* 0x000ee20000000a00 */
[----:B012---:R-:W-:-:S04]  /*30d0*/  IADD3 R2, P0, PT, R2, UR4, RZ ;  /* 0x0000000402027c10 */ /* 0x007fc8000ff1e0ff */
[----:B------:R-:W-:-:S05]  /*30e0*/  IADD3.X R3, PT, PT, R3, UR5, RZ, P0, !PT ;  /* 0x0000000503037c10 */ /* 0x000fca00087fe4ff */
[----:B---3--:R-:W-:Y:S01]  /*30f0*/  STG.E.64 desc[UR6][R4.64], R2 ;  /* 0x0000000204007986 */ /* 0x008fe2000c101b06 */
[----:B------:R-:W-:Y:S05]  /*3100*/  EXIT ;  /* 0x000000000000794d */ /* 0x000fea0003800000 */
.L_x_132:
        /* <DEDUP_REMOVED lines=15> */
.L_x_230:


//--------------------- .text._ZN3cub18CUB_300001_SM_10006detail6reduce28DeviceReduceSingleTileKernelINS2_10policy_hubIljN4cuda3std3__44plusIlEEE10Policy1000EPlSC_iS9_llNS7_10__identityEEEvT0_T1_T2_T3_T4_T6_ --------------------------
	.section	.text._ZN3cub18CUB_300001_SM_10006detail6reduce28DeviceReduceSingleTileKernelINS2_10policy_hubIljN4cuda3std3__44plusIlEEE10Policy1000EPlSC_iS9_llNS7_10__identityEEEvT0_T1_T2_T3_T4_T6_,"ax",@progbits
	.align	128
        .global         _ZN3cub18CUB_300001_SM_10006detail6reduce28DeviceReduceSingleTileKernelINS2_10policy_hubIljN4cuda3std3__44plusIlEEE10Policy1000EPlSC_iS9_llNS7_10__identityEEEvT0_T1_T2_T3_T4_T6_
        .type           _ZN3cub18CUB_300001_SM_10006detail6reduce28DeviceReduceSingleTileKernelINS2_10policy_hubIljN4cuda3std3__44plusIlEEE10Policy1000EPlSC_iS9_llNS7_10__identityEEEvT0_T1_T2_T3_T4_T6_,@function
        .size           _ZN3cub18CUB_300001_SM_10006detail6reduce28DeviceReduceSingleTileKernelINS2_10policy_hubIljN4cuda3std3__44plusIlEEE10Policy1000EPlSC_iS9_llNS7_10__identityEEEvT0_T1_T2_T3_T4_T6_,(.L_x_231 - _ZN3cub18CUB_300001_SM_10006detail6reduce28DeviceReduceSingleTileKernelINS2_10policy_hubIljN4cuda3std3__44plusIlEEE10Policy1000EPlSC_iS9_llNS7_10__identityEEEvT0_T1_T2_T3_T4_T6_)
        .other          _ZN3cub18CUB_300001_SM_10006detail6reduce28DeviceReduceSingleTileKernelINS2_10policy_hubIljN4cuda3std3__44plusIlEEE10Policy1000EPlSC_iS9_llNS7_10__identityEEEvT0_T1_T2_T3_T4_T6_,@"STO_CUDA_ENTRY STV_DEFAULT"
_ZN3cub18CUB_300001_SM_10006detail6reduce28DeviceReduceSingleTileKernelINS2_10policy_hubIljN4cuda3std3__44plusIlEEE10Policy1000EPlSC_iS9_llNS7_10__identityEEEvT0_T1_T2_T3_T4_T6_:
.text._ZN3cub18CUB_300001_SM_10006detail6reduce28DeviceReduceSingleTileKernelINS2_10policy_hubIljN4cuda3std3__44plusIlEEE10Policy1000EPlSC_iS9_llNS7_10__identityEEEvT0_T1_T2_T3_T4_T6_:
        /* <DEDUP_REMOVED lines=13> */
.L_x_133:
        /* <DEDUP_REMOVED lines=13> */
.L_x_137:
[----:B------:R-:W-:Y:S05]  /*01a0*/  BSYNC.RECONVERGENT B1 ;  /* 0x0000000000017941 */ /* 0x000fea0003800200 */
.L_x_136:
        /* <DEDUP_REMOVED lines=17> */
.L_x_142:
        /* <DEDUP_REMOVED lines=11> */
.L_x_141:
[----:B------:R-:W-:Y:S05]  /*0370*/  BSYNC.RECONVERGENT B2 ;  /* 0x0000000000027941 */ /* 0x000fea0003800200 */
.L_x_140:
        /* <DEDUP_REMOVED lines=8> */
.L_x_145:
        /* <DEDUP_REMOVED lines=43> */
.L_x_144:
[----:B------:R-:W-:Y:S05]  /*06b0*/  BSYNC.RECONVERGENT B2 ;  /* 0x0000000000027941 */ /* 0x000fea0003800200 */
.L_x_143:
        /* <DEDUP_REMOVED lines=26> */
.L_x_147:
[----:B------:R-:W-:Y:S05]  /*0860*/  BSYNC.RECONVERGENT B2 ;  /* 0x0000000000027941 */ /* 0x000fea0003800200 */
.L_x_146:
        /* <DEDUP_REMOVED lines=12> */
.L_x_139:
[----:B------:R-:W-:Y:S05]  /*0930*/  BSYNC.RECONVERGENT B1 ;  /* 0x0000000000017941 */ /* 0x000fea0003800200 */
.L_x_138:
        /* <DEDUP_REMOVED lines=77> */
.L_x_148:
        /* <DEDUP_REMOVED lines=130> */
.L_x_135:
        /* <DEDUP_REMOVED lines=25> */
.L_x_152:
        /* <DEDUP_REMOVED lines=24> */
.L_x_150:
        /* <DEDUP_REMOVED lines=19> */
.L_x_156:
        /* <DEDUP_REMOVED lines=9> */
.L_x_155:
[----:B------:R-:W-:Y:S05]  /*1b00*/  BSYNC.RECONVERGENT B2 ;  /* 0x0000000000027941 */ /* 0x000fea0003800200 */
.L_x_154:
        /* <DEDUP_REMOVED lines=16> */
.L_x_159:
        /* <DEDUP_REMOVED lines=45> */
.L_x_158:
[----:B------:R-:W-:Y:S05]  /*1ee0*/  BSYNC.RECONVERGENT B2 ;  /* 0x0000000000027941 */ /* 0x000fea0003800200 */
.L_x_157:
        /* <DEDUP_REMOVED lines=30> */
.L_x_161:
[----:B------:R-:W-:Y:S05]  /*20d0*/  BSYNC.RECONVERGENT B2 ;  /* 0x0000000000027941 */ /* 0x000fea0003800200 */
.L_x_160:
        /* <DEDUP_REMOVED lines=11> */
.L_x_153:
[----:B------:R-:W-:Y:S05]  /*2190*/  BSYNC.RECONVERGENT B1 ;  /* 0x0000000000017941 */ /* 0x000fea0003800200 */
.L_x_151:
        /* <DEDUP_REMOVED lines=74> */
.L_x_149:
[----:B------:R-:W-:Y:S05]  /*2640*/  BSYNC.RECONVERGENT B0 ;  /* 0x0000000000007941 */ /* 0x000fea0003800200 */
.L_x_134:
[----:B------:R-:W-:Y:S05]  /*2650*/  @P0 EXIT ;  /* 0x000000000000094d */ /* 0x000fea0003800000 */
[----:B------:R-:W0:Y:S01]  /*2660*/  LDCU.64 UR4, c[0x0][0x398] ;  /* 0x00007300ff0477ac */ /* 0x000e220008000a00 */
[----:B------:R-:W3:Y:S01]  /*2670*/  LDC.64 R4, c[0x0][0x388] ;  /* 0x0000e200ff047b82 */ /* 0x000ee20000000a00 */
[----:B012---:R-:W-:-:S04]  /*2680*/  IADD3 R2, P0, PT, R2, UR4, RZ ;  /* 0x0000000402027c10 */ /* 0x007fc8000ff1e0ff */
[----:B------:R-:W-:-:S05]  /*2690*/  IADD3.X R3, PT, PT, R3, UR5, RZ, P0, !PT ;  /* 0x0000000503037c10 */ /* 0x000fca00087fe4ff */
[----:B---3--:R-:W-:Y:S01]  /*26a0*/  STG.E.64 desc[UR6][R4.64], R2 ;  /* 0x0000000204007986 */ /* 0x008fe2000c101b06 */
[----:B------:R-:W-:Y:S05]  /*26b0*/  EXIT ;  /* 0x000000000000794d */ /* 0x000fea0003800000 */
.L_x_162:
        /* <DEDUP_REMOVED lines=12> */
.L_x_231:


//--------------------- .text._ZN3cub18CUB_300001_SM_10006detail6reduce18DeviceReduceKernelINS2_10policy_hubIljN4cuda3std3__44plusIlEEE10Policy1000EN6thrust24THRUST_300001_SM_1000_NS18transform_iteratorINSD_6detail14equal_to_valueIiEENSF_15normal_iteratorINSD_10device_ptrIfEEEEllEEjS9_lNS7_10__identityEEEvT0_PT3_T1_NS0_13GridEvenShareISR_EET2_T4_ --------------------------
	.section	.text._ZN3cub18CUB_300001_SM_10006detail6reduce18DeviceReduceKernelINS2_10policy_hubIljN4cuda3std3__44plusIlEEE10Policy1000EN6thrust24THRUST_300001_SM_1000_NS18transform_iteratorINSD_6detail14equal_to_valueIiEENSF_15normal_iteratorINSD_10device_ptrIfEEEEllEEjS9_lNS7_10__identityEEEvT0_PT3_T1_NS0_13GridEvenShareISR_EET2_T4_,"ax",@progbits
	.align	128
        .global         _ZN3cub18CUB_300001_SM_10006detail6reduce18DeviceReduceKernelINS2_10policy_hubIljN4cuda3std3__44plusIlEEE10Policy1000EN6thrust24THRUST_300001_SM_1000_NS18transform_iteratorINSD_6detail14equal_to_valueIiEENSF_15normal_iteratorINSD_10device_ptrIfEEEEllEEjS9_lNS7_10__identityEEEvT0_PT3_T1_NS0_13GridEvenShareISR_EET2_T4_
        .type           _ZN3cub18CUB_300001_SM_10006detail6reduce18DeviceReduceKernelINS2_10policy_hubIljN4cuda3std3__44plusIlEEE10Policy1000EN6thrust24THRUST_300001_SM_1000_NS18transform_iteratorINSD_6detail14equal_to_valueIiEENSF_15normal_iteratorINSD_10device_ptrIfEEEEllEEjS9_lNS7_10__identityEEEvT0_PT3_T1_NS0_13GridEvenShareISR_EET2_T4_,@function
        .size           _ZN3cub18CUB_300001_SM_10006detail6reduce18DeviceReduceKernelINS2_10policy_hubIljN4cuda3std3__44plusIlEEE10Policy1000EN6thrust24THRUST_300001_SM_1000_NS18transform_iteratorINSD_6detail14equal_to_valueIiEENSF_15normal_iteratorINSD_10device_ptrIfEEEEllEEjS9_lNS7_10__identityEEEvT0_PT3_T1_NS0_13GridEvenShareISR_EET2_T4_,(.L_x_232 - _ZN3cub18CUB_300001_SM_10006detail6reduce18DeviceReduceKernelINS2_10policy_hubIljN4cuda3std3__44plusIlEEE10Policy1000EN6thrust24THRUST_300001_SM_1000_NS18transform_iteratorINSD_6detail14equal_to_valueIiEENSF_15normal_iteratorINSD_10device_ptrIfEEEEllEEjS9_lNS7_10__identityEEEvT0_PT3_T1_NS0_13GridEvenShareISR_EET2_T4_)
        .other          _ZN3cub18CUB_300001_SM_10006detail6reduce18DeviceReduceKernelINS2_10policy_hubIljN4cuda3std3__44plusIlEEE10Policy1000EN6thrust24THRUST_300001_SM_1000_NS18transform_iteratorINSD_6detail14equal_to_valueIiEENSF_15normal_iteratorINSD_10device_ptrIfEEEEllEEjS9_lNS7_10__identityEEEvT0_PT3_T1_NS0_13GridEvenShareISR_EET2_T4_,@"STO_CUDA_ENTRY STV_DEFAULT"
_ZN3cub18CUB_300001_SM_10006detail6reduce18DeviceReduceKernelINS2_10policy_hubIljN4cuda3std3__44plusIlEEE10Policy1000EN6thrust24THRUST_300001_SM_1000_NS18transform_iteratorINSD_6detail14equal_to_valueIiEENSF_15normal_iteratorINSD_10device_ptrIfEEEEllEEjS9_lNS7_10__identityEEEvT0_PT3_T1_NS0_13GridEvenShareISR_EET2_T4_:
.text._ZN3cub18CUB_300001_SM_10006detail6reduce18DeviceReduceKernelINS2_10policy_hubIljN4cuda3std3__44plusIlEEE10Policy1000EN6thrust24THRUST_300001_SM_1000_NS18transform_iteratorINSD_6detail14equal_to_valueIiEENSF_15normal_iteratorINSD_10device_ptrIfEEEEllEEjS9_lNS7_10__identityEEEvT0_PT3_T1_NS0_13GridEvenShareISR_EET2_T4_:
[----:B------:R-:W-:Y:S01]  /*0000*/  LDC R1, c[0x0][0x37c] ;  /* 0x0000df00ff017b82 */ /* 0x000fe20000000800 */
[----:B------:R-:W0:Y:S07]  /*0010*/  S2R R0, SR_CTAID.X ;  /* 0x0000000000007919 */ /* 0x000e2e0000002500 */
[----:B------:R-:W1:Y:S01]  /*0020*/  LDC.64 R10, c[0x0][0x3b0] ;  /* 0x0000ec00ff0a7b82 */ /* 0x000e620000000a00 */
[----:B------:R-:W2:Y:S01]  /*0030*/  LDCU.64 UR6, c[0x0][0x358] ;  /* 0x00006b00ff0677ac */ /* 0x000ea20008000a00 */
[----:B------:R-:W-:Y:S01]  /*0040*/  BSSY.RECONVERGENT B0, `(.L_x_163) ;  /* 0x000035a000007945 */ /* 0x000fe20003800200 */
[----:B-1----:R-:W-:-:S02]  /*0050*/  IMAD R3, R11, 0xe00, RZ ;  /* 0x00000e000b037824 */ /* 0x002fc400078e02ff */
[----:B0-----:R-:W-:-:S05]  /*0060*/  IMAD R28, R0, -0xe00, R10 ;  /* 0xfffff200001c7824 */ /* 0x001fca00078e020a */
[----:B------:R-:W-:-:S13]  /*0070*/  ISETP.GT.U32.AND P0, PT, R28, 0xdff, PT ;  /* 0x00000dff1c00780c */ /* 0x000fda0003f04070 */
[----:B--2---:R-:W-:Y:S05]  /*0080*/  @P0 BRA `(.L_x_164) ;  /* 0x0000001c00140947 */ /* 0x004fea0003800000 */
[----:B------:R-:W0:Y:S01]  /*0090*/  S2R R5, SR_TID.X ;  /* 0x0000000000057919 */ /* 0x000e220000002100 */
[----:B------:R-:W-:Y:S01]  /*00a0*/  BSSY.RECONVERGENT B1, `(.L_x_165) ;  /* 0x0000010000017945 */ /* 0x000fe20003800200 */
[----:B------:R-:W-:Y:S02]  /*00b0*/  IMAD.MOV.U32 R22, RZ, RZ, RZ ;  /* 0x000000ffff167224 */ /* 0x000fe400078e00ff */
[----:B------:R-:W-:Y:S01]  /*00c0*/  IMAD.MOV.U32 R18, RZ, RZ, RZ ;  /* 0x000000ffff127224 */ /* 0x000fe200078e00ff */
[----:B0-----:R-:W-:Y:S01]  /*00d0*/  ISETP.GE.U32.AND P0, PT, R5, R28, PT ;  /* 0x0000001c0500720c */ /* 0x001fe20003f06070 */
[----:B------:R-:W-:-:S12]  /*00e0*/  IMAD.MOV.U32 R11, RZ, RZ, R5 ;  /* 0x000000ffff0b7224 */ /* 0x000fd800078e0005 */
[----:B------:R-:W-:Y:S05]  /*00f0*/  @P0 BRA `(.L_x_166) ;  /* 0x0000000000280947 */ /* 0x000fea0003800000 */
[----:B------:R-:W0:Y:S01]  /*0100*/  LDC.64 R2, c[0x0][0x380] ;  /* 0x0000e000ff027b82 */ /* 0x000e220000000a00 */
[----:B------:R-:W-:Y:S01]  /*0110*/  IMAD R7, R0, 0xe00, R5 ;  /* 0x00000e0000077824 */ /* 0x000fe200078e0205 */
[----:B------:R-:W1:Y:S03]  /*0120*/  LDCU UR4, c[0x0][0x388] ;  /* 0x00007100ff0477ac */ /* 0x000e660008000800 */
[----:B0-----:R-:W-:-:S06]  /*0130*/  IMAD.WIDE.U32 R2, R7, 0x4, R2 ;  /* 0x0000000407027825 */ /* 0x001fcc00078e0002 */
[----:B------:R-:W2:Y:S01]  /*0140*/  LDG.E R2, desc[UR6][R2.64] ;  /* 0x0000000602027981 */ /* 0x000ea2000c1e1900 */
[----:B-1----:R-:W-:Y:S01]  /*0150*/  I2FP.F32.S32 R7, UR4 ;  /* 0x0000000400077c45 */ /* 0x002fe20008201400 */
[----:B------:R-:W-:Y:S02]  /*0160*/  VIADD R11, R5, 0x200 ;  /* 0x00000200050b7836 */ /* 0x000fe40000000000 */
[----:B------:R-:W-:Y:S01]  /*0170*/  IMAD.MOV.U32 R18, RZ, RZ, RZ ;  /* 0x000000ffff127224 */ /* 0x000fe200078e00ff */
[----:B--2---:R-:W-:-:S04]  /*0180*/  FSETP.NEU.AND P0, PT, R2, R7, PT ;  /* 0x000000070200720b */ /* 0x004fc80003f0d000 */
[----:B------:R-:W-:-:S09]  /*0190*/  SEL R22, RZ, 0x1, P0 ;  /* 0x00000001ff167807 */ /* 0x000fd20000000000 */
.L_x_166:
[----:B------:R-:W-:Y:S05]  /*01a0*/  BSYNC.RECONVERGENT B1 ;  /* 0x0000000000017941 */ /* 0x000fea0003800200 */
.L_x_165:
[----:B------:R-:W-:Y:S01]  /*01b0*/  ISETP.GE.U32.AND P0, PT, R11, R28, PT ;  /* 0x0000001c0b00720c */ /* 0x000fe20003f06070 */
[----:B------:R-:W-:-:S12]  /*01c0*/  BSSY.RECONVERGENT B1, `(.L_x_167) ;  /* 0x00000e2000017945 */ /* 0x000fd80003800200 */
[----:B------:R-:W-:Y:S05]  /*01d0*/  @P0 BRA `(.L_x_168) ;  /* 0x0000000c00800947 */ /* 0x000fea0003800000 */
[----:B------:R-:W-:Y:S01]  /*01e0*/  LOP3.LUT R3, RZ, R11, RZ, 0x33, !PT ;  /* 0x0000000bff037212 */ /* 0x000fe200078e33ff */
[----:B------:R-:W0:Y:S01]  /*01f0*/  LDCU UR4, c[0x0][0x388] ;  /* 0x00007100ff0477ac */ /* 0x000e220008000800 */
[----:B------:R-:W-:Y:S03]  /*0200*/  BSSY.RECONVERGENT B2, `(.L_x_169) ;  /* 0x0000074000027945 */ /* 0x000fe60003800200 */
[----:B------:R-:W-:-:S04]  /*0210*/  IMAD.IADD R3, R3, 0x1, R10 ;  /* 0x0000000103037824 */ /* 0x000fc800078e020a */
[----:B------:R-:W-:-:S05]  /*0220*/  IMAD R3, R0, -0xe00, R3 ;  /* 0xfffff20000037824 */ /* 0x000fca00078e0203 */
[C---:B------:R-:W-:Y:S02]  /*0230*/  ISETP.GE.U32.AND P0, PT, R3.reuse, 0x1e00, PT ;  /* 0x00001e000300780c */ /* 0x040fe40003f06070 */
[----:B------:R-:W-:Y:S02]  /*0240*/  LEA.HI R4, R3, 0x1, RZ, 0x17 ;  /* 0x0000000103047811 */ /* 0x000fe400078fb8ff */
[----:B0-----:R-:W-:Y:S02]  /*0250*/  I2FP.F32.S32 R6, UR4 ;  /* 0x0000000400067c45 */ /* 0x001fe40008201400 */
[----:B------:R-:W-:-:S07]  /*0260*/  LOP3.LUT R7, R4, 0xf, RZ, 0xc0, !PT ;  /* 0x0000000f04077812 */ /* 0x000fce00078ec0ff */
[----:B------:R-:W-:Y:S05]  /*0270*/  @!P0 BRA `(.L_x_170) ;  /* 0x0000000400b08947 */ /* 0x000fea0003800000 */
[----:B------:R-:W0:Y:S01]  /*0280*/  LDC.64 R12, c[0x0][0x380] ;  /* 0x0000e000ff0c7b82 */ /* 0x000e220000000a00 */
[----:B------:R-:W-:Y:S01]  /*0290*/  LOP3.LUT R2, R4, 0xfffff0, RZ, 0xc0, !PT ;  /* 0x00fffff004027812 */ /* 0x000fe200078ec0ff */
[----:B------:R-:W-:Y:S01]  /*02a0*/  BSSY.RECONVERGENT B3, `(.L_x_171) ;  /* 0x0000068000037945 */ /* 0x000fe20003800200 */
[----:B------:R-:W-:Y:S01]  /*02b0*/  LOP3.LUT R9, R11, 0x1000, RZ, 0xfc, !PT ;  /* 0x000010000b097812 */ /* 0x000fe200078efcff */
[----:B------:R-:W-:Y:S02]  /*02c0*/  IMAD R8, R0, 0xe00, R11 ;  /* 0x00000e0000087824 */ /* 0x000fe400078e020b */
[----:B------:R-:W-:-:S07]  /*02d0*/  IMAD.MOV R2, RZ, RZ, -R2 ;  /* 0x000000ffff027224 */ /* 0x000fce00078e0a02 */
.L_x_172:
[C---:B------:R-:W-:Y:S02]  /*02e0*/  VIADD R11, R8.reuse, 0x200 ;  /* 0x00000200080b7836 */ /* 0x040fe40000000000 */
[----:B0-----:R-:W-:-:S04]  /*02f0*/  IMAD.WIDE.U32 R14, R8, 0x4, R12 ;  /* 0x00000004080e7825 */ /* 0x001fc800078e000c */
[--C-:B------:R-:W-:Y:S02]  /*0300*/  IMAD.WIDE.U32 R10, R11, 0x4, R12.reuse ;  /* 0x000000040b0a7825 */ /* 0x100fe400078e000c */
[----:B------:R-:W2:Y:S04]  /*0310*/  LDG.E R15, desc[UR6][R14.64] ;  /* 0x000000060e0f7981 */ /* 0x000ea8000c1e1900 */
[----:B------:R0:W3:Y:S01]  /*0320*/  LDG.E R3, desc[UR6][R10.64] ;  /* 0x000000060a037981 */ /* 0x0000e2000c1e1900 */
[C---:B------:R-:W-:Y:S02]  /*0330*/  VIADD R17, R8.reuse, 0x400 ;  /* 0x0000040008117836 */ /* 0x040fe40000000000 */
[----:B------:R-:W-:Y:S02]  /*0340*/  VIADD R21, R8, 0x600 ;  /* 0x0000060008157836 */ /* 0x000fe40000000000 */
[----:B------:R-:W-:-:S04]  /*0350*/  IMAD.WIDE.U32 R16, R17, 0x4, R12 ;  /* 0x0000000411107825 */ /* 0x000fc800078e000c */
[----:B------:R-:W-:Y:S02]  /*0360*/  IMAD.WIDE.U32 R20, R21, 0x4, R12 ;  /* 0x0000000415147825 */ /* 0x000fe400078e000c */
[----:B------:R-:W4:Y:S04]  /*0370*/  LDG.E R16, desc[UR6][R16.64] ;  /* 0x0000000610107981 */ /* 0x000f28000c1e1900 */
[----:B------:R1:W5:Y:S01]  /*0380*/  LDG.E R17, desc[UR6][R20.64] ;  /* 0x0000000614117981 */ /* 0x000362000c1e1900 */
[C---:B------:R-:W-:Y:S02]  /*0390*/  VIADD R19, R8.reuse, 0xa00 ;  /* 0x00000a0008137836 */ /* 0x040fe40000000000 */
[C---:B------:R-:W-:Y:S02]  /*03a0*/  VIADD R27, R8.reuse, 0x800 ;  /* 0x00000800081b7836 */ /* 0x040fe40000000000 */
[----:B------:R-:W-:-:S02]  /*03b0*/  VIADD R23, R8, 0xc00 ;  /* 0x00000c0008177836 */ /* 0x000fc40000000000 */
[----:B0-----:R-:W-:-:S04]  /*03c0*/  IMAD.WIDE.U32 R10, R19, 0x4, R12 ;  /* 0x00000004130a7825 */ /* 0x001fc800078e000c */
[--C-:B------:R-:W-:Y:S02]  /*03d0*/  IMAD.WIDE.U32 R26, R27, 0x4, R12.reuse ;  /* 0x000000041b1a7825 */ /* 0x100fe400078e000c */
[----:B------:R-:W5:Y:S02]  /*03e0*/  LDG.E R11, desc[UR6][R10.64] ;  /* 0x000000060a0b7981 */ /* 0x000f64000c1e1900 */
[--C-:B-1----:R-:W-:Y:S02]  /*03f0*/  IMAD.WIDE.U32 R20, R23, 0x4, R12.reuse ;  /* 0x0000000417147825 */ /* 0x102fe400078e000c */
[----:B------:R0:W5:Y:S02]  /*0400*/  LDG.E R19, desc[UR6][R26.64] ;  /* 0x000000061a137981 */ /* 0x000164000c1e1900 */
[C---:B------:R-:W-:Y:S02]  /*0410*/  VIADD R23, R8.reuse, 0x1000 ;  /* 0x0000100008177836 */ /* 0x040fe40000000000 */
[----:B------:R-:W-:Y:S01]  /*0420*/  VIADD R25, R8, 0xe00 ;  /* 0x00000e0008197836 */ /* 0x000fe20000000000 */
[----:B------:R1:W5:Y:S03]  /*0430*/  LDG.E R29, desc[UR6][R20.64] ;  /* 0x00000006141d7981 */ /* 0x000366000c1e1900 */
[----:B------:R-:W-:-:S04]  /*0440*/  IMAD.WIDE.U32 R24, R25, 0x4, R12 ;  /* 0x0000000419187825 */ /* 0x000fc800078e000c */
[C---:B0-----:R-:W-:Y:S02]  /*0450*/  VIADD R27, R8.reuse, 0x1400 ;  /* 0x00001400081b7836 */ /* 0x041fe40000000000 */
[C---:B------:R-:W-:Y:S01]  /*0460*/  VIADD R26, R8.reuse, 0x1600 ;  /* 0x00001600081a7836 */ /* 0x040fe20000000000 */
[----:B------:R-:W5:Y:S01]  /*0470*/  LDG.E R24, desc[UR6][R24.64] ;  /* 0x0000000618187981 */ /* 0x000f62000c1e1900 */
[----:B-1----:R-:W-:Y:S01]  /*0480*/  VIADD R21, R8, 0x1200 ;  /* 0x0000120008157836 */ /* 0x002fe20000000000 */
[-C--:B--2---:R-:W-:Y:S01]  /*0490*/  FSETP.NEU.AND P0, PT, R15, R6.reuse, PT ;  /* 0x000000060f00720b */ /* 0x084fe20003f0d000 */
[----:B------:R-:W-:Y:S01]  /*04a0*/  IMAD.WIDE.U32 R14, R23, 0x4, R12 ;  /* 0x00000004170e7825 */ /* 0x000fe200078e000c */
[----:B---3--:R-:W-:Y:S02]  /*04b0*/  FSETP.NEU.AND P1, PT, R3, R6, PT ;  /* 0x000000060300720b */ /* 0x008fe40003f2d000 */
[----:B------:R-:W-:Y:S02]  /*04c0*/  SEL R10, RZ, 0x1, P0 ;  /* 0x00000001ff0a7807 */ /* 0x000fe40000000000 */
[----:B------:R0:W2:Y:S01]  /*04d0*/  LDG.E R3, desc[UR6][R14.64] ;  /* 0x000000060e037981 */ /* 0x0000a2000c1e1900 */
[----:B------:R-:W-:-:S04]  /*04e0*/  SEL R23, RZ, 0x1, P1 ;  /* 0x00000001ff177807 */ /* 0x000fc80000800000 */
[----:B------:R-:W-:Y:S01]  /*04f0*/  IADD3 R10, P3, P2, R23, R22, R10 ;  /* 0x00000016170a7210 */ /* 0x000fe20007a7e00a */
[----:B------:R-:W-:-:S04]  /*0500*/  IMAD.WIDE.U32 R22, R21, 0x4, R12 ;  /* 0x0000000415167825 */ /* 0x000fc800078e000c */
[--C-:B------:R-:W-:Y:S01]  /*0510*/  IMAD.WIDE.U32 R20, R27, 0x4, R12.reuse ;  /* 0x000000041b147825 */ /* 0x100fe200078e000c */
[-C--:B----4-:R-:W-:Y:S01]  /*0520*/  FSETP.NEU.AND P0, PT, R16, R6.reuse, PT ;  /* 0x000000061000720b */ /* 0x090fe20003f0d000 */
[----:B------:R-:W3:Y:S02]  /*0530*/  LDG.E R25, desc[UR6][R22.64] ;  /* 0x0000000616197981 */ /* 0x000ee4000c1e1900 */
[----:B0-----:R-:W-:Y:S02]  /*0540*/  IMAD.WIDE.U32 R14, R26, 0x4, R12 ;  /* 0x000000041a0e7825 */ /* 0x001fe400078e000c */
[----:B------:R0:W4:Y:S02]  /*0550*/  LDG.E R27, desc[UR6][R20.64] ;  /* 0x00000006141b7981 */ /* 0x000124000c1e1900 */
[C---:B------:R-:W-:Y:S02]  /*0560*/  VIADD R16, R8.reuse, 0x1800 ;  /* 0x0000180008107836 */ /* 0x040fe40000000000 */
[----:B------:R1:W4:Y:S01]  /*0570*/  LDG.E R26, desc[UR6][R14.64] ;  /* 0x000000060e1a7981 */ /* 0x000322000c1e1900 */
[----:B-----5:R-:W-:Y:S01]  /*0580*/  FSETP.NEU.AND P5, PT, R17, R6, PT ;  /* 0x000000061100720b */ /* 0x020fe20003fad000 */
[----:B0-----:R-:W-:-:S02]  /*0590*/  VIADD R21, R8, 0x1a00 ;  /* 0x00001a0008157836 */ /* 0x001fc40000000000 */
[----:B-1----:R-:W-:-:S04]  /*05a0*/  IMAD.WIDE.U32 R14, R16, 0x4, R12 ;  /* 0x00000004100e7825 */ /* 0x002fc800078e000c */
[--C-:B------:R-:W-:Y:S02]  /*05b0*/  IMAD.WIDE.U32 R16, R21, 0x4, R12.reuse ;  /* 0x0000000415107825 */ /* 0x100fe400078e000c */
[----:B------:R0:W5:Y:S02]  /*05c0*/  LDG.E R15, desc[UR6][R14.64] ;  /* 0x000000060e0f7981 */ /* 0x000164000c1e1900 */
[----:B------:R-:W-:Y:S02]  /*05d0*/  VIADD R21, R8, 0x1c00 ;  /* 0x00001c0008157836 */ /* 0x000fe40000000000 */
[----:B------:R1:W5:Y:S02]  /*05e0*/  LDG.E R17, desc[UR6][R16.64] ;  /* 0x0000000610117981 */ /* 0x000364000c1e1900 */
[----:B------:R-:W-:-:S04]  /*05f0*/  IMAD.WIDE.U32 R20, R21, 0x4, R12 ;  /* 0x0000000415147825 */ /* 0x000fc800078e000c */
[----:B------:R-:W-:Y:S02]  /*0600*/  VIADD R23, R8, 0x1e00 ;  /* 0x00001e0008177836 */ /* 0x000fe40000000000 */
[----:B------:R-:W5:Y:S02]  /*0610*/  LDG.E R21, desc[UR6][R20.64] ;  /* 0x0000000614157981 */ /* 0x000f64000c1e1900 */
[----:B------:R-:W-:-:S06]  /*0620*/  IMAD.WIDE.U32 R22, R23, 0x4, R12 ;  /* 0x0000000417167825 */ /* 0x000fcc00078e000c */
[----:B------:R-:W5:Y:S01]  /*0630*/  LDG.E R23, desc[UR6][R22.64] ;  /* 0x0000000616177981 */ /* 0x000f62000c1e1900 */
[-C--:B------:R-:W-:Y:S02]  /*0640*/  FSETP.NEU.AND P1, PT, R19, R6.reuse, PT ;  /* 0x000000061300720b */ /* 0x080fe40003f2d000 */
[----:B------:R-:W-:Y:S02]  /*0650*/  FSETP.NEU.AND P4, PT, R11, R6, PT ;  /* 0x000000060b00720b */ /* 0x000fe40003f8d000 */
[----:B------:R-:W-:Y:S02]  /*0660*/  SEL R19, RZ, 0x1, P0 ;  /* 0x00000001ff137807 */ /* 0x000fe40000000000 */
[----:B------:R-:W-:-:S04]  /*0670*/  SEL R11, RZ, 0x1, P5 ;  /* 0x00000001ff0b7807 */ /* 0x000fc80002800000 */
[----:B0-----:R-:W-:Y:S02]  /*0680*/  IADD3 R14, P5, P6, R11, R10, R19 ;  /* 0x0000000a0b0e7210 */ /* 0x001fe40007ebe013 */
[----:B------:R-:W-:Y:S02]  /*0690*/  SEL R10, RZ, 0x1, P4 ;  /* 0x00000001ff0a7807 */ /* 0x000fe40002000000 */
[-C--:B------:R-:W-:Y:S02]  /*06a0*/  FSETP.NEU.AND P4, PT, R24, R6.reuse, PT ;  /* 0x000000061800720b */ /* 0x080fe40003f8d000 */
[----:B------:R-:W-:Y:S02]  /*06b0*/  FSETP.NEU.AND P0, PT, R29, R6, PT ;  /* 0x000000061d00720b */ /* 0x000fe40003f0d000 */
[----:B------:R-:W-:Y:S02]  /*06c0*/  IADD3.X R18, PT, PT, RZ, R18, RZ, P3, P2 ;  /* 0x00000012ff127210 */ /* 0x000fe40001fe44ff */
[----:B------:R-:W-:-:S02]  /*06d0*/  SEL R19, RZ, 0x1, P1 ;  /* 0x00000001ff137807 */ /* 0x000fc40000800000 */
[----:B-1----:R-:W-:Y:S02]  /*06e0*/  SEL R16, RZ, 0x1, P4 ;  /* 0x00000001ff107807 */ /* 0x002fe40002000000 */
[----:B------:R-:W-:Y:S02]  /*06f0*/  SEL R11, RZ, 0x1, P0 ;  /* 0x00000001ff0b7807 */ /* 0x000fe40000000000 */
[----:B------:R-:W-:Y:S02]  /*0700*/  IADD3.X R18, PT, PT, RZ, R18, RZ, P5, P6 ;  /* 0x00000012ff127210 */ /* 0x000fe40002fec4ff */
[----:B------:R-:W-:-:S04]  /*0710*/  IADD3 R10, P1, P0, R10, R14, R19 ;  /* 0x0000000e0a0a7210 */ /* 0x000fc8000783e013 */
[----:B------:R-:W-:Y:S02]  /*0720*/  IADD3 R16, P3, P2, R16, R10, R11 ;  /* 0x0000000a10107210 */ /* 0x000fe40007a7e00b */
[----:B------:R-:W-:Y:S01]  /*0730*/  IADD3.X R18, PT, PT, RZ, R18, RZ, P1, P0 ;  /* 0x00000012ff127210 */ /* 0x000fe20000fe04ff */
[----:B------:R-:W-:-:S03]  /*0740*/  VIADD R2, R2, 0x10 ;  /* 0x0000001002027836 */ /* 0x000fc60000000000 */
[----:B------:R-:W-:Y:S01]  /*0750*/  IADD3.X R18, PT, PT, RZ, R18, RZ, P3, P2 ;  /* 0x00000012ff127210 */ /* 0x000fe20001fe44ff */
[----:B------:R-:W-:Y:S02]  /*0760*/  VIADD R9, R9, 0x2000 ;  /* 0x0000200009097836 */ /* 0x000fe40000000000 */
[----:B------:R-:W-:Y:S01]  /*0770*/  VIADD R8, R8, 0x2000 ;  /* 0x0000200008087836 */ /* 0x000fe20000000000 */
[----:B--2---:R-:W-:-:S04]  /*0780*/  FSETP.NEU.AND P4, PT, R3, R6, PT ;  /* 0x000000060300720b */ /* 0x004fc80003f8d000 */
[----:B------:R-:W-:Y:S02]  /*0790*/  SEL R3, RZ, 0x1, P4 ;  /* 0x00000001ff037807 */ /* 0x000fe40002000000 */
[-C--:B---3--:R-:W-:Y:S02]  /*07a0*/  FSETP.NEU.AND P6, PT, R25, R6.reuse, PT ;  /* 0x000000061900720b */ /* 0x088fe40003fcd000 */
[-C--:B----4-:R-:W-:Y:S02]  /*07b0*/  FSETP.NEU.AND P5, PT, R27, R6.reuse, PT ;  /* 0x000000061b00720b */ /* 0x090fe40003fad000 */
[----:B------:R-:W-:Y:S02]  /*07c0*/  SEL R14, RZ, 0x1, P6 ;  /* 0x00000001ff0e7807 */ /* 0x000fe40003000000 */
[----:B------:R-:W-:Y:S02]  /*07d0*/  FSETP.NEU.AND P4, PT, R26, R6, PT ;  /* 0x000000061a00720b */ /* 0x000fe40003f8d000 */
[----:B------:R-:W-:-:S02]  /*07e0*/  SEL R10, RZ, 0x1, P5 ;  /* 0x00000001ff0a7807 */ /* 0x000fc40002800000 */
[----:B------:R-:W-:Y:S02]  /*07f0*/  SEL R11, RZ, 0x1, P4 ;  /* 0x00000001ff0b7807 */ /* 0x000fe40002000000 */
[----:B------:R-:W-:Y:S02]  /*0800*/  IADD3 R14, P4, P5, R14, R16, R3 ;  /* 0x000000100e0e7210 */ /* 0x000fe40007d9e003 */
[-C--:B-----5:R-:W-:Y:S02]  /*0810*/  FSETP.NEU.AND P6, PT, R15, R6.reuse, PT ;  /* 0x000000060f00720b */ /* 0x0a0fe40003fcd000 */
[----:B------:R-:W-:Y:S02]  /*0820*/  FSETP.NEU.AND P0, PT, R17, R6, PT ;  /* 0x000000061100720b */ /* 0x000fe40003f0d000 */
[----:B------:R-:W-:Y:S02]  /*0830*/  SEL R3, RZ, 0x1, P6 ;  /* 0x00000001ff037807 */ /* 0x000fe40003000000 */
[----:B------:R-:W-:-:S02]  /*0840*/  IADD3 R11, P1, P6, R11, R14, R10 ;  /* 0x0000000e0b0b7210 */ /* 0x000fc40007e3e00a */
[----:B------:R-:W-:Y:S02]  /*0850*/  SEL R10, RZ, 0x1, P0 ;  /* 0x00000001ff0a7807 */ /* 0x000fe40000000000 */
[----:B------:R-:W-:Y:S02]  /*0860*/  FSETP.NEU.AND P0, PT, R21, R6, PT ;  /* 0x000000061500720b */ /* 0x000fe40003f0d000 */
[----:B------:R-:W-:Y:S02]  /*0870*/  IADD3.X R18, PT, PT, RZ, R18, RZ, P4, P5 ;  /* 0x00000012ff127210 */ /* 0x000fe400027ea4ff */
[----:B------:R-:W-:Y:S02]  /*0880*/  IADD3 R10, P3, P4, R10, R11, R3 ;  /* 0x0000000b0a0a7210 */ /* 0x000fe40007c7e003 */
[----:B------:R-:W-:Y:S02]  /*0890*/  SEL R3, RZ, 0x1, P0 ;  /* 0x00000001ff037807 */ /* 0x000fe40000000000 */
[----:B------:R-:W-:-:S02]  /*08a0*/  ISETP.NE.AND P0, PT, R2, RZ, PT ;  /* 0x000000ff0200720c */ /* 0x000fc40003f05270 */
[----:B------:R-:W-:Y:S02]  /*08b0*/  FSETP.NEU.AND P2, PT, R23, R6, PT ;  /* 0x000000061700720b */ /* 0x000fe40003f4d000 */
[----:B------:R-:W-:Y:S02]  /*08c0*/  IADD3.X R18, PT, PT, RZ, R18, RZ, P1, P6 ;  /* 0x00000012ff127210 */ /* 0x000fe40000fec4ff */
[----:B------:R-:W-:Y:S02]  /*08d0*/  SEL R22, RZ, 0x1, P2 ;  /* 0x00000001ff167807 */ /* 0x000fe40001000000 */
[----:B------:R-:W-:Y:S02]  /*08e0*/  IADD3.X R18, PT, PT, RZ, R18, RZ, P3, P4 ;  /* 0x00000012ff127210 */ /* 0x000fe40001fe84ff */
[----:B------:R-:W-:-:S04]  /*08f0*/  IADD3 R22, P1, P2, R22, R10, R3 ;  /* 0x0000000a16167210 */ /* 0x000fc80007a3e003 */
[----:B------:R-:W-:Y:S01]  /*0900*/  IADD3.X R18, PT, PT, RZ, R18, RZ, P1, P2 ;  /* 0x00000012ff127210 */ /* 0x000fe20000fe44ff */
[----:B------:R-:W-:Y:S08]  /*0910*/  @P0 BRA `(.L_x_172) ;  /* 0xfffffff800700947 */ /* 0x000ff0000383ffff */
[----:B------:R-:W-:Y:S05]  /*0920*/  BSYNC.RECONVERGENT B3 ;  /* 0x0000000000037941 */ /* 0x000fea0003800200 */
.L_x_171:
[----:B------:R-:W-:-:S07]  /*0930*/  VIADD R11, R9, 0xfffff000 ;  /* 0xfffff000090b7836 */ /* 0x000fce0000000000 */
.L_x_170:
[----:B------:R-:W-:Y:S05]  /*0940*/  BSYNC.RECONVERGENT B2 ;  /* 0x0000000000027941 */ /* 0x000fea0003800200 */
.L_x_169:
[----:B------:R-:W-:-:S13]  /*0950*/  ISETP.NE.AND P0, PT, R7, RZ, PT ;  /* 0x000000ff0700720c */ /* 0x000fda0003f05270 */
[----:B------:R-:W-:Y:S05]  /*0960*/  @!P0 BRA `(.L_x_168) ;  /* 0x00000004009c8947 */ /* 0x000fea0003800000 */
[----:B------:R-:W-:Y:S01]  /*0970*/  ISETP.GE.U32.AND P1, PT, R7, 0x8, PT ;  /* 0x000000080700780c */ /* 0x000fe20003f26070 */
[----:B------:R-:W-:Y:S01]  /*0980*/  BSSY.RECONVERGENT B2, `(.L_x_173) ;  /* 0x0000036000027945 */ /* 0x000fe20003800200 */
[----:B------:R-:W-:-:S04]  /*0990*/  LOP3.LUT R10, R4, 0x7, RZ, 0xc0, !PT ;  /* 0x00000007040a7812 */ /* 0x000fc800078ec0ff */
[----:B------:R-:W-:-:S07]  /*09a0*/  ISETP.NE.AND P0, PT, R10, RZ, PT ;  /* 0x000000ff0a00720c */ /* 0x000fce0003f05270 */
[----:B------:R-:W-:Y:S06]  /*09b0*/  @!P1 BRA `(.L_x_174) ;  /* 0x0000000000c89947 */ /* 0x000fec0003800000 */
[----:B------:R-:W0:Y:S01]  /*09c0*/  LDC.64 R2, c[0x0][0x380] ;  /* 0x0000e000ff027b82 */ /* 0x000e220000000a00 */
[----:B------:R-:W-:-:S04]  /*09d0*/  IMAD R23, R0, 0xe00, R11 ;  /* 0x00000e0000177824 */ /* 0x000fc800078e020b */
[C---:B------:R-:W-:Y:S02]  /*09e0*/  VIADD R21, R23.reuse, 0x200 ;  /* 0x0000020017157836 */ /* 0x040fe40000000000 */
[C---:B------:R-:W-:Y:S02]  /*09f0*/  VIADD R9, R23.reuse, 0x400 ;  /* 0x0000040017097836 */ /* 0x040fe40000000000 */
[C---:B------:R-:W-:Y:S02]  /*0a00*/  VIADD R13, R23.reuse, 0x600 ;  /* 0x00000600170d7836 */ /* 0x040fe40000000000 */
[C---:B------:R-:W-:Y:S02]  /*0a10*/  VIADD R15, R23.reuse, 0x800 ;  /* 0x00000800170f7836 */ /* 0x040fe40000000000 */
[C---:B------:R-:W-:Y:S02]  /*0a20*/  VIADD R17, R23.reuse, 0xa00 ;  /* 0x00000a0017117836 */ /* 0x040fe40000000000 */
[----:B------:R-:W-:-:S02]  /*0a30*/  VIADD R27, R23, 0xc00 ;  /* 0x00000c00171b7836 */ /* 0x000fc40000000000 */
[----:B0-----:R-:W-:-:S04]  /*0a40*/  IMAD.WIDE.U32 R24, R23, 0x4, R2 ;  /* 0x0000000417187825 */ /* 0x001fc800078e0002 */
[--C-:B------:R-:W-:Y:S01]  /*0a50*/  IMAD.WIDE.U32 R20, R21, 0x4, R2.reuse ;  /* 0x0000000415147825 */ /* 0x100fe200078e0002 */
[----:B------:R-:W2:Y:S03]  /*0a60*/  LDG.E R7, desc[UR6][R24.64] ;  /* 0x0000000618077981 */ /* 0x000ea6000c1e1900 */
[--C-:B------:R-:W-:Y:S01]  /*0a70*/  IMAD.WIDE.U32 R8, R9, 0x4, R2.reuse ;  /* 0x0000000409087825 */ /* 0x100fe200078e0002 */
[----:B------:R0:W3:Y:S03]  /*0a80*/  LDG.E R19, desc[UR6][R20.64] ;  /* 0x0000000614137981 */ /* 0x0000e6000c1e1900 */
[--C-:B------:R-:W-:Y:S02]  /*0a90*/  IMAD.WIDE.U32 R12, R13, 0x4, R2.reuse ;  /* 0x000000040d0c7825 */ /* 0x100fe400078e0002 */
[----:B------:R1:W4:Y:S02]  /*0aa0*/  LDG.E R9, desc[UR6][R8.64] ;  /* 0x0000000608097981 */ /* 0x000324000c1e1900 */
[----:B------:R-:W-:-:S02]  /*0ab0*/  IMAD.WIDE.U32 R14, R15, 0x4, R2 ;  /* 0x000000040f0e7825 */ /* 0x000fc400078e0002 */
[----:B------:R-:W5:Y:S02]  /*0ac0*/  LDG.E R13, desc[UR6][R12.64] ;  /* 0x000000060c0d7981 */ /* 0x000f64000c1e1900 */
[--C-:B------:R-:W-:Y:S02]  /*0ad0*/  IMAD.WIDE.U32 R16, R17, 0x4, R2.reuse ;  /* 0x0000000411107825 */ /* 0x100fe400078e0002 */
[----:B------:R-:W5:Y:S02]  /*0ae0*/  LDG.E R15, desc[UR6][R14.64] ;  /* 0x000000060e0f7981 */ /* 0x000f64000c1e1900 */
[----:B------:R-:W-:Y:S02]  /*0af0*/  VIADD R23, R23, 0xe00 ;  /* 0x00000e0017177836 */ /* 0x000fe40000000000 */
[--C-:B0-----:R-:W-:Y:S01]  /*0b00*/  IMAD.WIDE.U32 R20, R27, 0x4, R2.reuse ;  /* 0x000000041b147825 */ /* 0x101fe200078e0002 */
[----:B------:R-:W5:Y:S03]  /*0b10*/  LDG.E R17, desc[UR6][R16.64] ;  /* 0x0000000610117981 */ /* 0x000f66000c1e1900 */
[----:B------:R-:W-:-:S02]  /*0b20*/  IMAD.WIDE.U32 R2, R23, 0x4, R2 ;  /* 0x0000000417027825 */ /* 0x000fc400078e0002 */
[----:B------:R-:W5:Y:S04]  /*0b30*/  LDG.E R21, desc[UR6][R20.64] ;  /* 0x0000000614157981 */ /* 0x000f68000c1e1900 */
[----:B------:R0:W5:Y:S01]  /*0b40*/  LDG.E R3, desc[UR6][R2.64] ;  /* 0x0000000602037981 */ /* 0x000162000c1e1900 */
[----:B------:R-:W-:Y:S01]  /*0b50*/  VIADD R11, R11, 0x1000 ;  /* 0x000010000b0b7836 */ /* 0x000fe20000000000 */
[-C--:B--2---:R-:W-:Y:S02]  /*0b60*/  FSETP.NEU.AND P1, PT, R7, R6.reuse, PT ;  /* 0x000000060700720b */ /* 0x084fe40003f2d000 */
[----:B---3--:R-:W-:Y:S02]  /*0b70*/  FSETP.NEU.AND P2, PT, R19, R6, PT ;  /* 0x000000061300720b */ /* 0x008fe40003f4d000 */
[----:B-1----:R-:W-:-:S02]  /*0b80*/  SEL R8, RZ, 0x1, P1 ;  /* 0x00000001ff087807 */ /* 0x002fc40000800000 */
[----:B------:R-:W-:Y:S02]  /*0b90*/  SEL R7, RZ, 0x1, P2 ;  /* 0x00000001ff077807 */ /* 0x000fe40001000000 */
[-C--:B----4-:R-:W-:Y:S02]  /*0ba0*/  FSETP.NEU.AND P1, PT, R9, R6.reuse, PT ;  /* 0x000000060900720b */ /* 0x090fe40003f2d000 */
[----:B-----5:R-:W-:Y:S02]  /*0bb0*/  FSETP.NEU.AND P2, PT, R13, R6, PT ;  /* 0x000000060d00720b */ /* 0x020fe40003f4d000 */
[----:B------:R-:W-:Y:S02]  /*0bc0*/  IADD3 R22, P5, P6, R7, R22, R8 ;  /* 0x0000001607167210 */ /* 0x000fe40007ebe008 */
[----:B------:R-:W-:Y:S02]  /*0bd0*/  SEL R7, RZ, 0x1, P1 ;  /* 0x00000001ff077807 */ /* 0x000fe40000800000 */
[----:B------:R-:W-:-:S02]  /*0be0*/  SEL R8, RZ, 0x1, P2 ;  /* 0x00000001ff087807 */ /* 0x000fc40001000000 */
[-C--:B------:R-:W-:Y:S02]  /*0bf0*/  FSETP.NEU.AND P3, PT, R15, R6.reuse, PT ;  /* 0x000000060f00720b */ /* 0x080fe40003f6d000 */
[----:B------:R-:W-:Y:S02]  /*0c00*/  FSETP.NEU.AND P4, PT, R17, R6, PT ;  /* 0x000000061100720b */ /* 0x000fe40003f8d000 */
[----:B------:R-:W-:Y:S02]  /*0c10*/  IADD3 R8, P1, P2, R8, R22, R7 ;  /* 0x0000001608087210 */ /* 0x000fe40007a3e007 */
[----:B------:R-:W-:Y:S02]  /*0c20*/  SEL R7, RZ, 0x1, P3 ;  /* 0x00000001ff077807 */ /* 0x000fe40001800000 */
[----:B0-----:R-:W-:Y:S02]  /*0c30*/  SEL R2, RZ, 0x1, P4 ;  /* 0x00000001ff027807 */ /* 0x001fe40002000000 */
[----:B------:R-:W-:-:S02]  /*0c40*/  FSETP.NEU.AND P4, PT, R21, R6, PT ;  /* 0x000000061500720b */ /* 0x000fc40003f8d000 */
[----:B------:R-:W-:Y:S02]  /*0c50*/  FSETP.NEU.AND P3, PT, R3, R6, PT ;  /* 0x000000060300720b */ /* 0x000fe40003f6d000 */
[----:B------:R-:W-:Y:S02]  /*0c60*/  IADD3.X R18, PT, PT, RZ, R18, RZ, P5, P6 ;  /* 0x00000012ff127210 */ /* 0x000fe40002fec4ff */
[----:B------:R-:W-:Y:S02]  /*0c70*/  IADD3 R2, P5, P6, R2, R8, R7 ;  /* 0x0000000802027210 */ /* 0x000fe40007ebe007 */
[----:B------:R-:W-:Y:S02]  /*0c80*/  SEL R3, RZ, 0x1, P4 ;  /* 0x00000001ff037807 */ /* 0x000fe40002000000 */
[----:B------:R-:W-:Y:S02]  /*0c90*/  SEL R22, RZ, 0x1, P3 ;  /* 0x00000001ff167807 */ /* 0x000fe40001800000 */
[----:B------:R-:W-:-:S02]  /*0ca0*/  IADD3.X R18, PT, PT, RZ, R18, RZ, P1, P2 ;  /* 0x00000012ff127210 */ /* 0x000fc40000fe44ff */
[----:B------:R-:W-:Y:S02]  /*0cb0*/  IADD3 R22, P1, P2, R22, R2, R3 ;  /* 0x0000000216167210 */ /* 0x000fe40007a3e003 */
[----:B------:R-:W-:-:S04]  /*0cc0*/  IADD3.X R18, PT, PT, RZ, R18, RZ, P5, P6 ;  /* 0x00000012ff127210 */ /* 0x000fc80002fec4ff */
[----:B------:R-:W-:-:S07]  /*0cd0*/  IADD3.X R18, PT, PT, RZ, R18, RZ, P1, P2 ;  /* 0x00000012ff127210 */ /* 0x000fce0000fe44ff */
.L_x_174:
[----:B------:R-:W-:Y:S05]  /*0ce0*/  BSYNC.RECONVERGENT B2 ;  /* 0x0000000000027941 */ /* 0x000fea0003800200 */
.L_x_173:
        /* <DEDUP_REMOVED lines=11> */
[----:B0-----:R-:W-:-:S04]  /*0da0*/  IMAD.WIDE.U32 R12, R13, 0x4, R8 ;  /* 0x000000040d0c7825 */ /* 0x001fc800078e0008 */
[--C-:B------:R-:W-:Y:S02]  /*0db0*/  IMAD.WIDE.U32 R14, R15, 0x4, R8.reuse ;  /* 0x000000040f0e7825 */ /* 0x100fe400078e0008 */
[----:B------:R-:W2:Y:S02]  /*0dc0*/  LDG.E R13, desc[UR6][R12.64] ;  /* 0x000000060c0d7981 */ /* 0x000ea4000c1e1900 */
[--C-:B------:R-:W-:Y:S02]  /*0dd0*/  IMAD.WIDE.U32 R2, R3, 0x4, R8.reuse ;  /* 0x0000000403027825 */ /* 0x100fe400078e0008 */
[----:B------:R-:W3:Y:S02]  /*0de0*/  LDG.E R15, desc[UR6][R14.64] ;  /* 0x000000060e0f7981 */ /* 0x000ee4000c1e1900 */
[----:B------:R-:W-:Y:S02]  /*0df0*/  IMAD.WIDE.U32 R8, R7, 0x4, R8 ;  /* 0x0000000407087825 */ /* 0x000fe400078e0008 */
        /* <DEDUP_REMOVED lines=15> */
.L_x_176:
[----:B------:R-:W-:Y:S05]  /*0ef0*/  BSYNC.RECONVERGENT B2 ;  /* 0x0000000000027941 */ /* 0x000fea0003800200 */
.L_x_175:
[----:B------:R-:W-:Y:S05]  /*0f00*/  @!P0 BRA `(.L_x_168) ;  /* 0x0000000000348947 */ /* 0x000fea0003800000 */
[----:B------:R-:W0:Y:S01]  /*0f10*/  LDC.64 R8, c[0x0][0x380] ;  /* 0x0000e000ff087b82 */ /* 0x000e220000000a00 */
[----:B------:R-:W-:Y:S02]  /*0f20*/  IMAD R7, R0, 0xe00, R11 ;  /* 0x00000e0000077824 */ /* 0x000fe400078e020b */
[----:B------:R-:W-:-:S07]  /*0f30*/  IMAD.MOV R4, RZ, RZ, -R4 ;  /* 0x000000ffff047224 */ /* 0x000fce00078e0a04 */
.L_x_177:
[----:B0-----:R-:W-:-:S06]  /*0f40*/  IMAD.WIDE.U32 R2, R7, 0x4, R8 ;  /* 0x0000000407027825 */ /* 0x001fcc00078e0008 */
        /* <DEDUP_REMOVED lines=9> */
.L_x_168:
[----:B------:R-:W-:Y:S05]  /*0fe0*/  BSYNC.RECONVERGENT B1 ;  /* 0x0000000000017941 */ /* 0x000fea0003800200 */
.L_x_167:
[----:B------:R-:W-:-:S13]  /*0ff0*/  ISETP.GE.U32.AND P0, PT, R28, 0x200, PT ;  /* 0x000002001c00780c */ /* 0x000fda0003f06070 */
        /* <DEDUP_REMOVED lines=23> */
[C---:B------:R-:W-:Y:S01]  /*1170*/  ISETP.GT.AND P0, PT, R10.reuse, 0x17, PT ;  /* 0x000000170a00780c */ /* 0x040fe20003f04270 */
[----:B------:R-:W-:Y:S01]  /*1180*/  IMAD.X R4, R3, 0x1, R6, P1 ;  /* 0x0000000103047824 */ /* 0x000fe200008e0606 */
[----:B------:R-:W-:-:S04]  /*1190*/  ISETP.NE.AND P1, PT, R10, RZ, PT ;  /* 0x000000ff0a00720c */ /* 0x000fc80003f25270 */
[----:B------:R-:W1:Y:S09]  /*11a0*/  SHFL.DOWN PT, R3, R4, 0x8, 0x1f ;  /* 0x09001f0004037f89 */ /* 0x000e7200000e0000 */
[----:B------:R-:W2:Y:S01]  /*11b0*/  @!P1 S2R R7, SR_CgaCtaId ;  /* 0x0000000000079919 */ /* 0x000ea20000008800 */
[----:B------:R-:W-:-:S02]  /*11c0*/  @!P1 MOV R6, 0x400 ;  /* 0x0000040000069802 */ /* 0x000fc40000000f00 */
[----:B0-----:R-:W-:-:S04]  /*11d0*/  SEL R2, R2, RZ, !P0 ;  /* 0x000000ff02027207 */ /* 0x001fc80004000000 */
[----:B------:R-:W-:Y:S02]  /*11e0*/  IADD3 R9, P2, PT, R2, R11, RZ ;  /* 0x0000000b02097210 */ /* 0x000fe40007f5e0ff */
[----:B-1----:R-:W-:-:S03]  /*11f0*/  SEL R3, R3, RZ, !P0 ;  /* 0x000000ff03037207 */ /* 0x002fc60004000000 */
[----:B------:R-:W0:Y:S01]  /*1200*/  SHFL.DOWN PT, R2, R9, 0x10, 0x1f ;  /* 0x0a001f0009027f89 */ /* 0x000e2200000e0000 */
[----:B------:R-:W-:Y:S01]  /*1210*/  ISETP.GT.AND P0, PT, R10, 0xf, PT ;  /* 0x0000000f0a00780c */ /* 0x000fe20003f04270 */
[----:B------:R-:W-:Y:S01]  /*1220*/  IMAD.X R8, R3, 0x1, R4, P2 ;  /* 0x0000000103087824 */ /* 0x000fe200010e0604 */
[----:B------:R-:W-:-:S04]  /*1230*/  @!P1 SHF.R.U32.HI R4, RZ, 0x2, R5 ;  /* 0x00000002ff049819 */ /* 0x000fc80000011605 */
[----:B------:R-:W1:Y:S01]  /*1240*/  SHFL.DOWN PT, R3, R8, 0x10, 0x1f ;  /* 0x0a001f0008037f89 */ /* 0x000e6200000e0000 */
[----:B------:R-:W-:Y:S02]  /*1250*/  @!P1 LOP3.LUT R4, R4, 0xf8, RZ, 0xc0, !PT ;  /* 0x000000f804049812 */ /* 0x000fe400078ec0ff */
[----:B--2---:R-:W-:-:S05]  /*1260*/  @!P1 LEA R7, R7, R6, 0x18 ;  /* 0x0000000607079211 */ /* 0x004fca00078ec0ff */
[----:B------:R-:W-:Y:S01]  /*1270*/  @!P1 IMAD.IADD R7, R4, 0x1, R7 ;  /* 0x0000000104079824 */ /* 0x000fe200078e0207 */
[----:B0-----:R-:W-:-:S04]  /*1280*/  SEL R2, R2, RZ, !P0 ;  /* 0x000000ff02027207 */ /* 0x001fc80004000000 */
[----:B------:R-:W-:Y:S02]  /*1290*/  IADD3 R2, P2, PT, R2, R9, RZ ;  /* 0x0000000902027210 */ /* 0x000fe40007f5e0ff */
[----:B-1----:R-:W-:Y:S02]  /*12a0*/  SEL R3, R3, RZ, !P0 ;  /* 0x000000ff03037207 */ /* 0x002fe40004000000 */
[----:B------:R-:W-:-:S03]  /*12b0*/  ISETP.NE.AND P0, PT, R5, RZ, PT ;  /* 0x000000ff0500720c */ /* 0x000fc60003f05270 */
        /* <DEDUP_REMOVED lines=9> */
[----:B-1----:R-:W1:Y:S04]  /*1350*/  LDS.128 R4, [UR4+0x30] ;  /* 0x00003004ff047984 */ /* 0x002e680008000c00 */
        /* <DEDUP_REMOVED lines=22> */
.L_x_178:
[----:B------:R-:W-:-:S04]  /*14c0*/  LOP3.LUT R2, R5, 0x3e0, RZ, 0xc0, !PT ;  /* 0x000003e005027812 */ /* 0x000fc800078ec0ff */
[----:B------:R-:W-:Y:S01]  /*14d0*/  LOP3.LUT R7, RZ, R2, RZ, 0x33, !PT ;  /* 0x00000002ff077212 */ /* 0x000fe200078e33ff */
[----:B------:R-:W-:Y:S02]  /*14e0*/  VIADD R3, R2, 0x20 ;  /* 0x0000002002037836 */ /* 0x000fe40000000000 */
[----:B------:R-:W0:Y:S02]  /*14f0*/  S2R R2, SR_LANEID ;  /* 0x0000000000027919 */ /* 0x000e240000000000 */
[----:B------:R-:W-:Y:S01]  /*1500*/  IMAD.IADD R7, R28, 0x1, R7 ;  /* 0x000000011c077824 */ /* 0x000fe200078e0207 */
[----:B------:R-:W-:-:S04]  /*1510*/  ISETP.GT.U32.AND P0, PT, R3, R28, PT ;  /* 0x0000001c0300720c */ /* 0x000fc80003f04070 */
        /* <DEDUP_REMOVED lines=11> */
[----:B------:R-:W-:Y:S01]  /*15d0*/  ISETP.GT.AND P0, PT, R6, R7, PT ;  /* 0x000000070600720c */ /* 0x000fe20003f04270 */
[----:B------:R-:W-:Y:S02]  /*15e0*/  VIADD R6, R2, 0x4 ;  /* 0x0000000402067836 */ /* 0x000fe40000000000 */
[----:B------:R-:W1:Y:S01]  /*15f0*/  SHFL.DOWN PT, R4, R9, 0x2, R7 ;  /* 0x0840000009047989 */ /* 0x000e6200000e0007 */
[----:B0-----:R-:W-:-:S04]  /*1600*/  SEL R3, R3, RZ, !P0 ;  /* 0x000000ff03037207 */ /* 0x001fc80004000000 */
[----:B------:R-:W-:Y:S02]  /*1610*/  IADD3 R8, P1, PT, R3, R10, RZ ;  /* 0x0000000a03087210 */ /* 0x000fe40007f3e0ff */
[----:B-1----:R-:W-:Y:S02]  /*1620*/  SEL R4, R4, RZ, !P0 ;  /* 0x000000ff04047207 */ /* 0x002fe40004000000 */
[----:B------:R-:W-:Y:S01]  /*1630*/  ISETP.GT.AND P0, PT, R6, R7, PT ;  /* 0x000000070600720c */ /* 0x000fe20003f04270 */
[----:B------:R-:W0:Y:S01]  /*1640*/  SHFL.DOWN PT, R3, R8, 0x4, R7 ;  /* 0x0880000008037989 */ /* 0x000e2200000e0007 */
[----:B------:R-:W-:Y:S02]  /*1650*/  VIADD R6, R2, 0x8 ;  /* 0x0000000802067836 */ /* 0x000fe40000000000 */
[----:B------:R-:W-:Y:S02]  /*1660*/  IMAD.X R11, R4, 0x1, R9, P1 ;  /* 0x00000001040b7824 */ /* 0x000fe400008e0609 */
[----:B------:R-:W-:-:S03]  /*1670*/  VIADD R2, R2, 0x10 ;  /* 0x0000001002027836 */ /* 0x000fc60000000000 */
[----:B------:R-:W1:Y:S01]  /*1680*/  SHFL.DOWN PT, R4, R11, 0x4, R7 ;  /* 0x088000000b047989 */ /* 0x000e6200000e0007 */
[----:B0-----:R-:W-:-:S04]  /*1690*/  SEL R3, R3, RZ, !P0 ;  /* 0x000000ff03037207 */ /* 0x001fc80004000000 */
[----:B------:R-:W-:Y:S02]  /*16a0*/  IADD3 R10, P1, PT, R3, R8, RZ ;  /* 0x00000008030a7210 */ /* 0x000fe40007f3e0ff */
[----:B-1----:R-:W-:-:S03]  /*16b0*/  SEL R4, R4, RZ, !P0 ;  /* 0x000000ff04047207 */ /* 0x002fc60004000000 */
[----:B------:R-:W0:Y:S01]  /*16c0*/  SHFL.DOWN PT, R3, R10, 0x8, R7 ;  /* 0x090000000a037989 */ /* 0x000e2200000e0007 */
[----:B------:R-:W-:Y:S01]  /*16d0*/  ISETP.GT.AND P0, PT, R6, R7, PT ;  /* 0x000000070600720c */ /* 0x000fe20003f04270 */
[----:B------:R-:W-:Y:S02]  /*16e0*/  IMAD.X R9, R4, 0x1, R11, P1 ;  /* 0x0000000104097824 */ /* 0x000fe400008e060b */
[----:B------:R-:W1:Y:S03]  /*16f0*/  @!P2 S2R R11, SR_CgaCtaId ;  /* 0x00000000000ba919 */ /* 0x000e660000008800 */
[----:B------:R-:W2:Y:S01]  /*1700*/  SHFL.DOWN PT, R4, R9, 0x8, R7 ;  /* 0x0900000009047989 */ /* 0x000ea200000e0007 */
[----:B0-----:R-:W-:-:S04]  /*1710*/  SEL R3, R3, RZ, !P0 ;  /* 0x000000ff03037207 */ /* 0x001fc80004000000 */
[----:B------:R-:W-:-:S05]  /*1720*/  IADD3 R6, P1, PT, R3, R10, RZ ;  /* 0x0000000a03067210 */ /* 0x000fca0007f3e0ff */
[----:B------:R-:W0:Y:S01]  /*1730*/  SHFL.DOWN PT, R3, R6, 0x10, R7 ;  /* 0x0a00000006037989 */ /* 0x000e2200000e0007 */
[----:B--2---:R-:W-:Y:S02]  /*1740*/  SEL R4, R4, RZ, !P0 ;  /* 0x000000ff04047207 */ /* 0x004fe40004000000 */
[----:B------:R-:W-:Y:S02]  /*1750*/  ISETP.GT.AND P0, PT, R2, R7, PT ;  /* 0x000000070200720c */ /* 0x000fe40003f04270 */
[----:B------:R-:W-:Y:S01]  /*1760*/  @!P2 MOV R2, 0x400 ;  /* 0x000004000002a802 */ /* 0x000fe20000000f00 */
[----:B------:R-:W-:Y:S01]  /*1770*/  IMAD.X R8, R4, 0x1, R9, P1 ;  /* 0x0000000104087824 */ /* 0x000fe200008e0609 */
[----:B------:R-:W-:Y:S02]  /*1780*/  @!P2 SHF.R.U32.HI R9, RZ, 0x2, R5 ;  /* 0x00000002ff09a819 */ /* 0x000fe40000011605 */
[----:B-1----:R-:W-:Y:S02]  /*1790*/  @!P2 LEA R10, R11, R2, 0x18 ;  /* 0x000000020b0aa211 */ /* 0x002fe400078ec0ff */
[----:B------:R-:W1:Y:S01]  /*17a0*/  SHFL.DOWN PT, R4, R8, 0x10, R7 ;  /* 0x0a00000008047989 */ /* 0x000e6200000e0007 */
[----:B------:R-:W-:-:S05]  /*17b0*/  @!P2 LOP3.LUT R9, R9, 0xf8, RZ, 0xc0, !PT ;  /* 0x000000f80909a812 */ /* 0x000fca00078ec0ff */
        /* <DEDUP_REMOVED lines=9> */
[----:B------:R-:W1:Y:S01]  /*1850*/  S2UR UR5, SR_CgaCtaId ;  /* 0x00000000000579c3 */ /* 0x000e620000008800 */
[----:B------:R-:W-:Y:S01]  /*1860*/  UMOV UR4, 0x400 ;  /* 0x0000040000047882 */ /* 0x000fe20000000000 */
[C---:B------:R-:W-:Y:S02]  /*1870*/  ISETP.GT.U32.AND P1, PT, R28.reuse, 0x20, PT ;  /* 0x000000201c00780c */ /* 0x040fe40003f24070 */
[C---:B------:R-:W-:Y:S02]  /*1880*/  ISETP.GT.U32.AND P2, PT, R28.reuse, 0x40, PT ;  /* 0x000000401c00780c */ /* 0x040fe40003f44070 */
[C---:B------:R-:W-:Y:S02]  /*1890*/  ISETP.GT.U32.AND P3, PT, R28.reuse, 0x80, PT ;  /* 0x000000801c00780c */ /* 0x040fe40003f64070 */
[C---:B------:R-:W-:Y:S02]  /*18a0*/  ISETP.GT.U32.AND P5, PT, R28.reuse, 0x180, PT ;  /* 0x000001801c00780c */ /* 0x040fe40003fa4070 */
[----:B------:R-:W-:Y:S01]  /*18b0*/  ISETP.GT.U32.AND P6, PT, R28, 0x1a0, PT ;  /* 0x000001a01c00780c */ /* 0x000fe20003fc4070 */
[----:B-1----:R-:W-:-:S09]  /*18c0*/  ULEA UR4, UR5, UR4, 0x18 ;  /* 0x0000000405047291 */ /* 0x002fd2000f8ec0ff */
[----:B------:R-:W1:Y:S04]  /*18d0*/  LDS.64 R12, [UR4+0x18] ;  /* 0x00001804ff0c7984 */ /* 0x000e680008000a00 */
[----:B------:R-:W2:Y:S04]  /*18e0*/  LDS.128 R16, [UR4+0x20] ;  /* 0x00002004ff107984 */ /* 0x000ea80008000c00 */
[----:B------:R-:W3:Y:S04]  /*18f0*/  LDS.128 R4, [UR4+0x30] ;  /* 0x00003004ff047984 */ /* 0x000ee80008000c00 */
[----:B0-----:R-:W0:Y:S04]  /*1900*/  LDS.128 R8, [UR4+0x40] ;  /* 0x00004004ff087984 */ /* 0x001e280008000c00 */
[----:B------:R-:W-:Y:S01]  /*1910*/  LDS.128 R24, [UR4+0x80] ;  /* 0x00008004ff187984 */ /* 0x000fe20008000c00 */
[----:B-1----:R-:W-:-:S02]  /*1920*/  SEL R22, R12, RZ, P1 ;  /* 0x000000ff0c167207 */ /* 0x002fc40000800000 */
[----:B------:R-:W-:Y:S02]  /*1930*/  SEL R23, R13, RZ, P1 ;  /* 0x000000ff0d177207 */ /* 0x000fe40000800000 */
[----:B--2---:R-:W-:Y:S01]  /*1940*/  SEL R21, R16, RZ, P2 ;  /* 0x000000ff10157207 */ /* 0x004fe20001000000 */
[----:B------:R-:W1:Y:S01]  /*1950*/  LDS.128 R12, [UR4+0x50] ;  /* 0x00005004ff0c7984 */ /* 0x000e620008000c00 */
[----:B------:R-:W-:Y:S02]  /*1960*/  ISETP.GT.U32.AND P1, PT, R28, 0x60, PT ;  /* 0x000000601c00780c */ /* 0x000fe40003f24070 */
[----:B------:R-:W-:Y:S02]  /*1970*/  SEL R20, R17, RZ, P2 ;  /* 0x000000ff11147207 */ /* 0x000fe40001000000 */
[----:B------:R-:W-:Y:S02]  /*1980*/  IADD3 R16, P2, P4, R21, R22, R2 ;  /* 0x0000001615107210 */ /* 0x000fe40007c5e002 */
[----:B------:R-:W-:-:S02]  /*1990*/  SEL R17, R18, RZ, P1 ;  /* 0x000000ff12117207 */ /* 0x000fc40000800000 */
[----:B---3--:R-:W-:Y:S02]  /*19a0*/  SEL R4, R4, RZ, P3 ;  /* 0x000000ff04047207 */ /* 0x008fe40001800000 */
[----:B------:R-:W-:Y:S02]  /*19b0*/  IADD3.X R20, PT, PT, R20, R23, R3, P2, P4 ;  /* 0x0000001714147210 */ /* 0x000fe400017e8403 */
[----:B------:R-:W-:Y:S02]  /*19c0*/  SEL R3, R5, RZ, P3 ;  /* 0x000000ff05037207 */ /* 0x000fe40001800000 */
[----:B------:R-:W-:Y:S02]  /*19d0*/  SEL R2, R19, RZ, P1 ;  /* 0x000000ff13027207 */ /* 0x000fe40000800000 */
[----:B------:R-:W-:Y:S02]  /*19e0*/  IADD3 R4, P3, P4, R4, R16, R17 ;  /* 0x0000001004047210 */ /* 0x000fe40007c7e011 */
[----:B------:R-:W2:Y:S01]  /*19f0*/  LDS.128 R16, [UR4+0x60] ;  /* 0x00006004ff107984 */ /* 0x000ea20008000c00 */
[----:B------:R-:W-:-:S02]  /*1a00*/  ISETP.GT.U32.AND P1, PT, R28, 0xa0, PT ;  /* 0x000000a01c00780c */ /* 0x000fc40003f24070 */
[----:B------:R-:W-:Y:S02]  /*1a10*/  IADD3.X R3, PT, PT, R3, R20, R2, P3, P4 ;  /* 0x0000001403037210 */ /* 0x000fe40001fe8402 */
[----:B------:R-:W3:Y:S01]  /*1a20*/  LDS.128 R20, [UR4+0x70] ;  /* 0x00007004ff147984 */ /* 0x000ee20008000c00 */
[----:B------:R-:W-:Y:S02]  /*1a30*/  ISETP.GT.U32.AND P2, PT, R28, 0xc0, PT ;  /* 0x000000c01c00780c */ /* 0x000fe40003f44070 */
[----:B------:R-:W-:Y:S02]  /*1a40*/  SEL R5, R6, RZ, P1 ;  /* 0x000000ff06057207 */ /* 0x000fe40000800000 */
[----:B0-----:R-:W-:Y:S02]  /*1a50*/  SEL R2, R8, RZ, P2 ;  /* 0x000000ff08027207 */ /* 0x001fe40001000000 */
[----:B------:R-:W-:Y:S02]  /*1a60*/  SEL R7, R7, RZ, P1 ;  /* 0x000000ff07077207 */ /* 0x000fe40000800000 */
[----:B------:R-:W-:-:S02]  /*1a70*/  ISETP.GT.U32.AND P1, PT, R28, 0xe0, PT ;  /* 0x000000e01c00780c */ /* 0x000fc40003f24070 */
[----:B------:R-:W-:Y:S02]  /*1a80*/  IADD3 R2, P3, P4, R2, R4, R5 ;  /* 0x0000000402027210 */ /* 0x000fe40007c7e005 */
[----:B------:R-:W-:Y:S02]  /*1a90*/  SEL R6, R9, RZ, P2 ;  /* 0x000000ff09067207 */ /* 0x000fe40001000000 */
[----:B------:R-:W-:Y:S02]  /*1aa0*/  ISETP.GT.U32.AND P2, PT, R28, 0x100, PT ;  /* 0x000001001c00780c */ /* 0x000fe40003f44070 */
[----:B------:R-:W-:Y:S02]  /*1ab0*/  SEL R4, R10, RZ, P1 ;  /* 0x000000ff0a047207 */ /* 0x000fe40000800000 */
[----:B------:R-:W-:Y:S02]  /*1ac0*/  SEL R10, R11, RZ, P1 ;  /* 0x000000ff0b0a7207 */ /* 0x000fe40000800000 */
[----:B------:R-:W-:-:S02]  /*1ad0*/  ISETP.GT.U32.AND P1, PT, R28, 0x120, PT ;  /* 0x000001201c00780c */ /* 0x000fc40003f24070 */
[----:B------:R-:W-:Y:S02]  /*1ae0*/  IADD3.X R6, PT, PT, R6, R3, R7, P3, P4 ;  /* 0x0000000306067210 */ /* 0x000fe40001fe8407 */
[----:B-1----:R-:W-:Y:S02]  /*1af0*/  SEL R3, R12, RZ, P2 ;  /* 0x000000ff0c037207 */ /* 0x002fe40001000000 */
[----:B------:R-:W-:Y:S02]  /*1b00*/  SEL R7, R13, RZ, P2 ;  /* 0x000000ff0d077207 */ /* 0x000fe40001000000 */
[----:B------:R-:W-:Y:S02]  /*1b10*/  ISETP.GT.U32.AND P2, PT, R28, 0x140, PT ;  /* 0x000001401c00780c */ /* 0x000fe40003f44070 */
[----:B------:R-:W-:Y:S02]  /*1b20*/  SEL R5, R14, RZ, P1 ;  /* 0x000000ff0e057207 */ /* 0x000fe40000800000 */
[----:B------:R-:W-:-:S02]  /*1b30*/  SEL R15, R15, RZ, P1 ;  /* 0x000000ff0f0f7207 */ /* 0x000fc40000800000 */
[----:B------:R-:W-:Y:S02]  /*1b40*/  ISETP.GT.U32.AND P1, PT, R28, 0x160, PT ;  /* 0x000001601c00780c */ /* 0x000fe40003f24070 */
[----:B------:R-:W-:Y:S02]  /*1b50*/  IADD3 R4, P3, P4, R3, R2, R4 ;  /* 0x0000000203047210 */ /* 0x000fe40007c7e004 */
[----:B--2---:R-:W-:Y:S02]  /*1b60*/  SEL R2, R16, RZ, P2 ;  /* 0x000000ff10027207 */ /* 0x004fe40001000000 */
[----:B------:R-:W-:Y:S02]  /*1b70*/  SEL R3, R18, RZ, P1 ;  /* 0x000000ff12037207 */ /* 0x000fe40000800000 */
[----:B------:R-:W-:Y:S02]  /*1b80*/  IADD3.X R7, PT, PT, R7, R6, R10, P3, P4 ;  /* 0x0000000607077210 */ /* 0x000fe40001fe840a */
[----:B------:R-:W-:-:S02]  /*1b90*/  SEL R18, R19, RZ, P1 ;  /* 0x000000ff13127207 */ /* 0x000fc40000800000 */
[----:B------:R-:W-:Y:S02]  /*1ba0*/  SEL R6, R17, RZ, P2 ;  /* 0x000000ff11067207 */ /* 0x000fe40001000000 */
[----:B------:R-:W-:Y:S02]  /*1bb0*/  IADD3 R2, P1, P3, R2, R4, R5 ;  /* 0x0000000402027210 */ /* 0x000fe40007b3e005 */
[----:B---3--:R-:W-:Y:S02]  /*1bc0*/  SEL R4, R20, RZ, P5 ;  /* 0x000000ff14047207 */ /* 0x008fe40002800000 */
[----:B------:R-:W-:Y:S02]  /*1bd0*/  ISETP.GT.U32.AND P2, PT, R28, 0x1c0, PT ;  /* 0x000001c01c00780c */ /* 0x000fe40003f44070 */
[----:B------:R-:W-:Y:S02]  /*1be0*/  IADD3.X R6, PT, PT, R6, R7, R15, P1, P3 ;  /* 0x0000000706067210 */ /* 0x000fe40000fe640f */
[----:B------:R-:W-:-:S02]  /*1bf0*/  IADD3 R4, P3, P4, R4, R2, R3 ;  /* 0x0000000204047210 */ /* 0x000fc40007c7e003 */
[----:B------:R-:W-:Y:S02]  /*1c00*/  SEL R2, R22, RZ, P6 ;  /* 0x000000ff16027207 */ /* 0x000fe40003000000 */
[----:B------:R-:W-:Y:S02]  /*1c10*/  SEL R3, R24, RZ, P2 ;  /* 0x000000ff18037207 */ /* 0x000fe40001000000 */
[----:B------:R-:W-:Y:S02]  /*1c20*/  ISETP.GT.U32.AND P1, PT, R28, 0x1e0, PT ;  /* 0x000001e01c00780c */ /* 0x000fe40003f24070 */
        /* <DEDUP_REMOVED lines=11> */
.L_x_164:
[----:B------:R-:W0:Y:S01]  /*1ce0*/  S2R R5, SR_TID.X ;  /* 0x0000000000057919 */ /* 0x000e220000002100 */
[----:B------:R-:W1:Y:S01]  /*1cf0*/  LDC.64 R6, c[0x0][0x380] ;  /* 0x0000e000ff067b82 */ /* 0x000e620000000a00 */
[----:B------:R-:W2:Y:S01]  /*1d00*/  LDCU UR4, c[0x0][0x388] ;  /* 0x00007100ff0477ac */ /* 0x000ea20008000800 */
[----:B0-----:R-:W-:-:S04]  /*1d10*/  IMAD R9, R0, 0xe00, R5 ;  /* 0x00000e0000097824 */ /* 0x001fc800078e0205 */
[----:B-1----:R-:W-:-:S05]  /*1d20*/  IMAD.WIDE.U32 R6, R9, 0x4, R6 ;  /* 0x0000000409067825 */ /* 0x002fca00078e0006 */
[----:B------:R-:W3:Y:S04]  /*1d30*/  LDG.E R9, desc[UR6][R6.64] ;  /* 0x0000000606097981 */ /* 0x000ee8000c1e1900 */
[----:B------:R-:W4:Y:S04]  /*1d40*/  LDG.E R13, desc[UR6][R6.64+0x800] ;  /* 0x00080006060d7981 */ /* 0x000f28000c1e1900 */
[----:B------:R-:W5:Y:S04]  /*1d50*/  LDG.E R15, desc[UR6][R6.64+0x1000] ;  /* 0x00100006060f7981 */ /* 0x000f68000c1e1900 */
[----:B------:R-:W5:Y:S04]  /*1d60*/  LDG.E R17, desc[UR6][R6.64+0x1800] ;  /* 0x0018000606117981 */ /* 0x000f68000c1e1900 */
[----:B------:R-:W5:Y:S04]  /*1d70*/  LDG.E R19, desc[UR6][R6.64+0x2000] ;  /* 0x0020000606137981 */ /* 0x000f68000c1e1900 */
[----:B------:R-:W5:Y:S04]  /*1d80*/  LDG.E R21, desc[UR6][R6.64+0x2800] ;  /* 0x0028000606157981 */ /* 0x000f68000c1e1900 */
[----:B------:R-:W5:Y:S01]  /*1d90*/  LDG.E R23, desc[UR6][R6.64+0x3000] ;  /* 0x0030000606177981 */ /* 0x000f62000c1e1900 */
[----:B--2---:R-:W-:-:S04]  /*1da0*/  I2FP.F32.S32 R2, UR4 ;  /* 0x0000000400027c45 */ /* 0x004fc80008201400 */
[-C--:B---3--:R-:W-:Y:S02]  /*1db0*/  FSETP.NEU.AND P0, PT, R9, R2.reuse, PT ;  /* 0x000000020900720b */ /* 0x088fe40003f0d000 */
[-C--:B----4-:R-:W-:Y:S02]  /*1dc0*/  FSETP.NEU.AND P1, PT, R13, R2.reuse, PT ;  /* 0x000000020d00720b */ /* 0x090fe40003f2d000 */
[----:B------:R-:W-:Y:S02]  /*1dd0*/  SEL R8, RZ, 0x1, P0 ;  /* 0x00000001ff087807 */ /* 0x000fe40000000000 */
[----:B-----5:R-:W-:Y:S02]  /*1de0*/  FSETP.NEU.AND P2, PT, R15, R2, PT ;  /* 0x000000020f00720b */ /* 0x020fe40003f4d000 */
[----:B------:R-:W-:Y:S02]  /*1df0*/  SEL R9, RZ, 0x1, P1 ;  /* 0x00000001ff097807 */ /* 0x000fe40000800000 */
[----:B------:R-:W-:-:S02]  /*1e00*/  SEL R4, RZ, 0x1, P2 ;  /* 0x00000001ff047807 */ /* 0x000fc40001000000 */
[-C--:B------:R-:W-:Y:S02]  /*1e10*/  FSETP.NEU.AND P2, PT, R17, R2.reuse, PT ;  /* 0x000000021100720b */ /* 0x080fe40003f4d000 */
[----:B------:R-:W-:Y:S02]  /*1e20*/  IADD3 R4, P1, P0, R4, R9, R8 ;  /* 0x0000000904047210 */ /* 0x000fe4000783e008 */
[-C--:B------:R-:W-:Y:S02]  /*1e30*/  FSETP.NEU.AND P3, PT, R19, R2.reuse, PT ;  /* 0x000000021300720b */ /* 0x080fe40003f6d000 */
[----:B------:R-:W-:Y:S02]  /*1e40*/  IADD3.X R24, PT, PT, RZ, RZ, RZ, P1, P0 ;  /* 0x000000ffff187210 */ /* 0x000fe40000fe04ff */
[----:B------:R-:W-:Y:S02]  /*1e50*/  ISETP.GE.U32.AND P0, PT, R28, R3, PT ;  /* 0x000000031c00720c */ /* 0x000fe40003f06070 */
[----:B------:R-:W-:-:S02]  /*1e60*/  FSETP.NEU.AND P4, PT, R21, R2, PT ;  /* 0x000000021500720b */ /* 0x000fc40003f8d000 */
[----:B------:R-:W-:Y:S02]  /*1e70*/  FSETP.NEU.AND P5, PT, R23, R2, PT ;  /* 0x000000021700720b */ /* 0x000fe40003fad000 */
[----:B------:R-:W-:Y:S02]  /*1e80*/  SEL R9, RZ, 0x1, P2 ;  /* 0x00000001ff097807 */ /* 0x000fe40001000000 */
[----:B------:R-:W-:Y:S02]  /*1e90*/  SEL R7, RZ, 0x1, P3 ;  /* 0x00000001ff077807 */ /* 0x000fe40001800000 */
[----:B------:R-:W-:Y:S02]  /*1ea0*/  SEL R8, RZ, 0x1, P4 ;  /* 0x00000001ff087807 */ /* 0x000fe40002000000 */
[----:B------:R-:W-:Y:S02]  /*1eb0*/  SEL R6, RZ, 0x1, P5 ;  /* 0x00000001ff067807 */ /* 0x000fe40002800000 */
[----:B------:R-:W-:-:S04]  /*1ec0*/  IADD3 R7, P2, P3, R7, R4, R9 ;  /* 0x0000000407077210 */ /* 0x000fc80007b5e009 */
[----:B------:R-:W-:Y:S02]  /*1ed0*/  IADD3 R7, P1, P4, R6, R7, R8 ;  /* 0x0000000706077210 */ /* 0x000fe40007c3e008 */
[----:B------:R-:W-:-:S04]  /*1ee0*/  IADD3.X R24, PT, PT, RZ, R24, RZ, P2, P3 ;  /* 0x00000018ff187210 */ /* 0x000fc800017e64ff */
[----:B------:R-:W-:Y:S01]  /*1ef0*/  IADD3.X R24, PT, PT, RZ, R24, RZ, P1, P4 ;  /* 0x00000018ff187210 */ /* 0x000fe20000fe84ff */
[----:B------:R-:W-:Y:S06]  /*1f00*/  @!P0 BRA `(.L_x_180) ;  /* 0x00000010008c8947 */ /* 0x000fec0003800000 */
[----:B------:R-:W-:Y:S01]  /*1f10*/  IMAD.IADD R12, R0, 0x1, R11 ;  /* 0x00000001000c7824 */ /* 0x000fe200078e020b */
[----:B------:R-:W0:Y:S01]  /*1f20*/  LDC R6, c[0x0][0x3b0] ;  /* 0x0000ec00ff067b82 */ /* 0x000e220000000800 */
[----:B------:R-:W-:Y:S01]  /*1f30*/  VIADD R13, R10, 0xfffff200 ;  /* 0xfffff2000a0d7836 */ /* 0x000fe20000000000 */
[----:B------:R-:W-:Y:S01]  /*1f40*/  LOP3.LUT R4, RZ, R5, RZ, 0x33, !PT ;  /* 0x00000005ff047212 */ /* 0x000fe200078e33ff */
[----:B------:R-:W-:Y:S01]  /*1f50*/  IMAD R12, R12, 0xe00, RZ ;  /* 0x00000e000c0c7824 */ /* 0x000fe200078e02ff */
[----:B------:R-:W1:Y:S02]  /*1f60*/  LDCU.64 UR8, c[0x0][0x380] ;  /* 0x00007000ff0877ac */ /* 0x000e640008000a00 */
[----:B------:R-:W-:Y:S01]  /*1f70*/  IADD3 R9, PT, PT, -R3, R10, R4 ;  /* 0x0000000a03097210 */ /* 0x000fe20007ffe104 */
[----:B------:R-:W-:Y:S01]  /*1f80*/  IMAD.MOV.U32 R8, RZ, RZ, R12 ;  /* 0x000000ffff087224 */ /* 0x000fe200078e000c */
[C---:B------:R-:W-:Y:S01]  /*1f90*/  ISETP.GT.U32.AND P0, PT, R12.reuse, R13, PT ;  /* 0x0000000d0c00720c */ /* 0x040fe20003f04070 */
[----:B------:R-:W-:Y:S01]  /*1fa0*/  UMOV UR4, URZ ;  /* 0x000000ff00047c82 */ /* 0x000fe20008000000 */
[----:B------:R-:W-:Y:S01]  /*1fb0*/  IADD3 R19, PT, PT, R12, 0x1000, R5 ;  /* 0x000010000c137810 */ /* 0x000fe20007ffe005 */
[----:B------:R-:W-:-:S02]  /*1fc0*/  IMAD R4, R0, -0xe00, R9 ;  /* 0xfffff20000047824 */ /* 0x000fc400078e0209 */
[----:B------:R-:W-:-:S08]  /*1fd0*/  IMAD.MOV.U32 R9, RZ, RZ, R12 ;  /* 0x000000ffff097224 */ /* 0x000fd000078e000c */
[----:B------:R-:W-:Y:S05]  /*1fe0*/  @P0 BRA `(.L_x_181) ;  /* 0x0000000000b00947 */ /* 0x000fea0003800000 */
.L_x_182:
[----:B------:R-:W-:-:S05]  /*1ff0*/  IADD3 R11, P0, PT, R5, R9, RZ ;  /* 0x00000009050b7210 */ /* 0x000fca0007f1e0ff */
[----:B------:R-:W-:Y:S01]  /*2000*/  IMAD.X R14, RZ, RZ, RZ, P0 ;  /* 0x000000ffff0e7224 */ /* 0x000fe200000e06ff */
[----:B-1----:R-:W-:-:S04]  /*2010*/  LEA R10, P0, R11, UR8, 0x2 ;  /* 0x000000080b0a7c11 */ /* 0x002fc8000f8010ff */
[----:B------:R-:W-:-:S05]  /*2020*/  LEA.HI.X R11, R11, UR9, R14, 0x2, P0 ;  /* 0x000000090b0b7c11 */ /* 0x000fca00080f140e */
[----:B------:R-:W2:Y:S04]  /*2030*/  LDG.E R15, desc[UR6][R10.64] ;  /* 0x000000060a0f7981 */ /* 0x000ea8000c1e1900 */
[----:B------:R-:W3:Y:S04]  /*2040*/  LDG.E R17, desc[UR6][R10.64+0x800] ;  /* 0x000800060a117981 */ /* 0x000ee8000c1e1900 */
[----:B------:R-:W4:Y:S04]  /*2050*/  LDG.E R21, desc[UR6][R10.64+0x1000] ;  /* 0x001000060a157981 */ /* 0x000f28000c1e1900 */
[----:B------:R-:W5:Y:S04]  /*2060*/  LDG.E R23, desc[UR6][R10.64+0x1800] ;  /* 0x001800060a177981 */ /* 0x000f68000c1e1900 */
[----:B------:R-:W5:Y:S04]  /*2070*/  LDG.E R25, desc[UR6][R10.64+0x2000] ;  /* 0x002000060a197981 */ /* 0x000f68000c1e1900 */
[----:B------:R-:W5:Y:S04]  /*2080*/  LDG.E R27, desc[UR6][R10.64+0x2800] ;  /* 0x002800060a1b7981 */ /* 0x000f68000c1e1900 */
[----:B------:R0:W5:Y:S02]  /*2090*/  LDG.E R29, desc[UR6][R10.64+0x3000] ;  /* 0x003000060a1d7981 */ /* 0x000164000c1e1900 */
[----:B0-----:R-:W-:Y:S01]  /*20a0*/  IMAD.MOV.U32 R10, RZ, RZ, R6 ;  /* 0x000000ffff0a7224 */ /* 0x001fe200078e0006 */
        /* <DEDUP_REMOVED lines=14> */
[----:B------:R-:W-:Y:S02]  /*2190*/  IADD3.X R24, PT, PT, RZ, R24, RZ, P0, P1 ;  /* 0x00000018ff187210 */ /* 0x000fe400007e24ff */
[----:B------:R-:W-:Y:S01]  /*21a0*/  IADD3 R7, P5, P4, R14, R7, R11 ;  /* 0x000000070e077210 */ /* 0x000fe20007cbe00b */
[----:B------:R-:W-:Y:S01]  /*21b0*/  IMAD.IADD R14, R10, 0x1, -R9 ;  /* 0x000000010a0e7824 */ /* 0x000fe200078e0a09 */
[----:B------:R-:W-:Y:S02]  /*21c0*/  FSETP.NEU.AND P6, PT, R29, R2, PT ;  /* 0x000000021d00720b */ /* 0x000fe40003fcd000 */
[----:B------:R-:W-:Y:S02]  /*21d0*/  IADD3.X R24, PT, PT, RZ, R24, RZ, P2, P3 ;  /* 0x00000018ff187210 */ /* 0x000fe400017e64ff */
[----:B------:R-:W-:-:S02]  /*21e0*/  ISETP.GE.U32.AND P0, PT, R14, R3, PT ;  /* 0x000000030e00720c */ /* 0x000fc40003f06070 */
[----:B------:R-:W-:Y:S02]  /*21f0*/  SEL R16, RZ, 0x1, P6 ;  /* 0x00000001ff107807 */ /* 0x000fe40003000000 */
[----:B------:R-:W-:Y:S02]  /*2200*/  IADD3.X R24, PT, PT, RZ, R24, RZ, P5, P4 ;  /* 0x00000018ff187210 */ /* 0x000fe40002fe84ff */
[----:B------:R-:W-:-:S05]  /*2210*/  IADD3 R7, P1, PT, R7, R16, RZ ;  /* 0x0000001007077210 */ /* 0x000fca0007f3e0ff */
[----:B------:R-:W-:Y:S02]  /*2220*/  IMAD.X R24, RZ, RZ, R24, P1 ;  /* 0x000000ffff187224 */ /* 0x000fe400008e0618 */
[----:B------:R-:W-:Y:S06]  /*2230*/  @!P0 BRA `(.L_x_180) ;  /* 0x0000000c00c08947 */ /* 0x000fec0003800000 */
[C---:B------:R-:W-:Y:S01]  /*2240*/  IMAD.IADD R9, R3.reuse, 0x1, R9 ;  /* 0x0000000103097824 */ /* 0x040fe200078e0209 */
[----:B------:R-:W-:Y:S01]  /*2250*/  UIADD3 UR4, UPT, UPT, UR4, 0x1, URZ ;  /* 0x0000000104047890 */ /* 0x000fe2000fffe0ff */
[----:B------:R-:W-:Y:S02]  /*2260*/  IMAD.IADD R8, R3, 0x1, R8 ;  /* 0x0000000103087824 */ /* 0x000fe400078e0208 */
[----:B------:R-:W-:Y:S01]  /*2270*/  IMAD.IADD R4, R4, 0x1, -R3 ;  /* 0x0000000104047824 */ /* 0x000fe200078e0a03 */
[----:B------:R-:W-:Y:S01]  /*2280*/  ISETP.GT.U32.AND P0, PT, R9, R13, PT ;  /* 0x0000000d0900720c */ /* 0x000fe20003f04070 */
[----:B------:R-:W-:-:S12]  /*2290*/  IMAD.IADD R19, R3, 0x1, R19 ;  /* 0x0000000103137824 */ /* 0x000fd800078e0213 */
[----:B------:R-:W-:Y:S05]  /*22a0*/  @!P0 BRA `(.L_x_182) ;  /* 0xfffffffc00508947 */ /* 0x000fea000383ffff */
.L_x_181:
[----:B0-----:R-:W-:Y:S01]  /*22b0*/  IMAD.IADD R6, R10, 0x1, -R9 ;  /* 0x000000010a067824 */ /* 0x001fe200078e0a09 */
[----:B------:R-:W-:Y:S04]  /*22c0*/  BSSY.RECONVERGENT B1, `(.L_x_180) ;  /* 0x00000e7000017945 */ /* 0x000fe80003800200 */
[----:B------:R-:W-:-:S04]  /*22d0*/  ISETP.GE.AND P0, PT, R5, R6, PT ;  /* 0x000000060500720c */ /* 0x000fc80003f06270 */
[----:B------:R-:W-:-:S13]  /*22e0*/  ISETP.GE.U32.OR P0, PT, R9, R10, P0 ;  /* 0x0000000a0900720c */ /* 0x000fda0000706470 */
[----:B------:R-:W-:Y:S05]  /*22f0*/  @P0 BRA `(.L_x_183) ;  /* 0x0000000c008c0947 */ /* 0x000fea0003800000 */
[----:B------:R-:W0:Y:S01]  /*2300*/  LDC R6, c[0x0][0x3b4] ;  /* 0x0000ed00ff067b82 */ /* 0x000e220000000800 */
[----:B------:R-:W-:Y:S01]  /*2310*/  LOP3.LUT R3, RZ, R5, RZ, 0x33, !PT ;  /* 0x00000005ff037212 */ /* 0x000fe200078e33ff */
[----:B------:R-:W-:Y:S03]  /*2320*/  BSSY.RECONVERGENT B2, `(.L_x_184) ;  /* 0x0000075000027945 */ /* 0x000fe60003800200 */
[----:B------:R-:W-:Y:S01]  /*2330*/  IADD3 R10, PT, PT, -R12, R10, R3 ;  /* 0x0000000a0c0a7210 */ /* 0x000fe20007ffe103 */
[----:B0-----:R-:W-:Y:S02]  /*2340*/  IMAD R3, R6, UR4, RZ ;  /* 0x0000000406037c24 */ /* 0x001fe4000f8e02ff */
[----:B------:R-:W-:Y:S02]  /*2350*/  IMAD.MOV.U32 R6, RZ, RZ, R5 ;  /* 0x000000ffff067224 */ /* 0x000fe400078e0005 */
[----:B------:R-:W-:-:S05]  /*2360*/  IMAD R10, R3, -0xe00, R10 ;  /* 0xfffff200030a7824 */ /* 0x000fca00078e020a */
[C---:B------:R-:W-:Y:S02]  /*2370*/  ISETP.GE.U32.AND P0, PT, R10.reuse, 0x1e00, PT ;  /* 0x00001e000a00780c */ /* 0x040fe40003f06070 */
[----:B------:R-:W-:-:S04]  /*2380*/  LEA.HI R10, R10, 0x1, RZ, 0x17 ;  /* 0x000000010a0a7811 */ /* 0x000fc800078fb8ff */
[----:B------:R-:W-:-:S07]  /*2390*/  LOP3.LUT R11, R10, 0xf, RZ, 0xc0, !PT ;  /* 0x0000000f0a0b7812 */ /* 0x000fce00078ec0ff */
[----:B------:R-:W-:Y:S05]  /*23a0*/  @!P0 BRA `(.L_x_185) ;  /* 0x0000000400b08947 */ /* 0x000fea0003800000 */
[----:B------:R-:W0:Y:S01]  /*23b0*/  LDC.64 R12, c[0x0][0x380] ;  /* 0x0000e000ff0c7b82 */ /* 0x000e220000000a00 */
[----:B------:R-:W-:Y:S01]  /*23c0*/  LEA.HI R3, R4, 0x1, RZ, 0x17 ;  /* 0x0000000104037811 */ /* 0x000fe200078fb8ff */
[----:B------:R-:W-:Y:S01]  /*23d0*/  BSSY.RECONVERGENT B3, `(.L_x_186) ;  /* 0x0000068000037945 */ /* 0x000fe20003800200 */
[----:B------:R-:W-:Y:S02]  /*23e0*/  LOP3.LUT R6, R5, 0x1000, RZ, 0xfc, !PT ;  /* 0x0000100005067812 */ /* 0x000fe400078efcff */
[----:B------:R-:W-:-:S05]  /*23f0*/  LOP3.LUT R3, R3, 0xfffff0, RZ, 0xc0, !PT ;  /* 0x00fffff003037812 */ /* 0x000fca00078ec0ff */
[----:B------:R-:W-:-:S07]  /*2400*/  IMAD.MOV R3, RZ, RZ, -R3 ;  /* 0x000000ffff037224 */ /* 0x000fce00078e0a03 */
.L_x_187:
[C---:B------:R-:W-:Y:S02]  /*2410*/  VIADD R29, R19.reuse, 0xfffff000 ;  /* 0xfffff000131d7836 */ /* 0x040fe40000000000 */
[----:B------:R-:W-:Y:S02]  /*2420*/  VIADD R27, R19, 0xfffff200 ;  /* 0xfffff200131b7836 */ /* 0x000fe40000000000 */
[----:B0-----:R-:W-:-:S04]  /*2430*/  IMAD.WIDE.U32 R28, R29, 0x4, R12 ;  /* 0x000000041d1c7825 */ /* 0x001fc800078e000c */
[--C-:B------:R-:W-:Y:S02]  /*2440*/  IMAD.WIDE.U32 R26, R27, 0x4, R12.reuse ;  /* 0x000000041b1a7825 */ /* 0x100fe400078e000c */
[----:B------:R-:W2:Y:S02]  /*2450*/  LDG.E R29, desc[UR6][R28.64] ;  /* 0x000000061c1d7981 */ /* 0x000ea4000c1e1900 */
[C---:B------:R-:W-:Y:S02]  /*2460*/  VIADD R23, R19.reuse, 0xfffff400 ;  /* 0xfffff40013177836 */ /* 0x040fe40000000000 */
[----:B------:R-:W-:Y:S01]  /*2470*/  VIADD R17, R19, 0xfffff600 ;  /* 0xfffff60013117836 */ /* 0x000fe20000000000 */
[----:B------:R-:W3:Y:S01]  /*2480*/  LDG.E R27, desc[UR6][R26.64] ;  /* 0x000000061a1b7981 */ /* 0x000ee2000c1e1900 */
[----:B------:R-:W-:-:S04]  /*2490*/  IMAD.WIDE.U32 R22, R23, 0x4, R12 ;  /* 0x0000000417167825 */ /* 0x000fc800078e000c */
[--C-:B------:R-:W-:Y:S02]  /*24a0*/  IMAD.WIDE.U32 R16, R17, 0x4, R12.reuse ;  /* 0x0000000411107825 */ /* 0x100fe400078e000c */
[----:B------:R-:W4:Y:S04]  /*24b0*/  LDG.E R23, desc[UR6][R22.64] ;  /* 0x0000000616177981 */ /* 0x000f28000c1e1900 */
[----:B------:R-:W5:Y:S01]  /*24c0*/  LDG.E R17, desc[UR6][R16.64] ;  /* 0x0000000610117981 */ /* 0x000f62000c1e1900 */
[C---:B------:R-:W-:Y:S02]  /*24d0*/  VIADD R21, R19.reuse, 0xfffffa00 ;  /* 0xfffffa0013157836 */ /* 0x040fe40000000000 */
[----:B------:R-:W-:Y:S02]  /*24e0*/  VIADD R15, R19, 0xfffff800 ;  /* 0xfffff800130f7836 */ /* 0x000fe40000000000 */
[----:B------:R-:W-:-:S04]  /*24f0*/  IMAD.WIDE.U32 R20, R21, 0x4, R12 ;  /* 0x0000000415147825 */ /* 0x000fc800078e000c */
[----:B------:R-:W-:Y:S02]  /*2500*/  IMAD.WIDE.U32 R14, R15, 0x4, R12 ;  /* 0x000000040f0e7825 */ /* 0x000fe400078e000c */
[----:B------:R-:W5:Y:S04]  /*2510*/  LDG.E R21, desc[UR6][R20.64] ;  /* 0x0000000614157981 */ /* 0x000f68000c1e1900 */
[----:B------:R0:W5:Y:S01]  /*2520*/  LDG.E R18, desc[UR6][R14.64] ;  /* 0x000000060e127981 */ /* 0x000162000c1e1900 */
[----:B------:R-:W-:-:S04]  /*2530*/  VIADD R25, R19, 0xfffffc00 ;  /* 0xfffffc0013197836 */ /* 0x000fc80000000000 */
[----:B0-----:R-:W-:-:S05]  /*2540*/  IMAD.WIDE.U32 R14, R25, 0x4, R12 ;  /* 0x00000004190e7825 */ /* 0x001fca00078e000c */
[----:B------:R0:W5:Y:S01]  /*2550*/  LDG.E R25, desc[UR6][R14.64] ;  /* 0x000000060e197981 */ /* 0x000162000c1e1900 */
[C---:B------:R-:W-:Y:S02]  /*2560*/  VIADD R28, R19.reuse, 0x400 ;  /* 0x00000400131c7836 */ /* 0x040fe40000000000 */
[----:B0-----:R-:W-:-:S04]  /*2570*/  VIADD R15, R19, 0x600 ;  /* 0x00000600130f7836 */ /* 0x001fc80000000000 */
[----:B------:R-:W-:Y:S01]  /*2580*/  IMAD.WIDE.U32 R14, R15, 0x4, R12 ;  /* 0x000000040f0e7825 */ /* 0x000fe200078e000c */
        /* <DEDUP_REMOVED lines=8> */
[----:B------:R-:W-:Y:S01]  /*2610*/  SEL R26, RZ, 0x1, P3 ;  /* 0x00000001ff1a7807 */ /* 0x000fe20001800000 */
[----:B------:R-:W-:-:S03]  /*2620*/  IMAD.WIDE.U32 R16, R19, 0x4, R12 ;  /* 0x0000000413107825 */ /* 0x000fc600078e000c */
[----:B------:R-:W-:Y:S01]  /*2630*/  IADD3 R26, P2, P5, R26, R22, R23 ;  /* 0x000000161a1a7210 */ /* 0x000fe20007d5e017 */
[----:B------:R-:W-:Y:S01]  /*2640*/  VIADD R23, R19, 0xfffffe00 ;  /* 0xfffffe0013177836 */ /* 0x000fe20000000000 */
[-C--:B------:R-:W-:Y:S01]  /*2650*/  FSETP.NEU.AND P4, PT, R21, R2.reuse, PT ;  /* 0x000000021500720b */ /* 0x080fe20003f8d000 */
[----:B------:R-:W-:Y:S01]  /*2660*/  VIADD R27, R19, 0x200 ;  /* 0x00000200131b7836 */ /* 0x000fe20000000000 */
[----:B------:R0:W2:Y:S01]  /*2670*/  LDG.E R7, desc[UR6][R16.64] ;  /* 0x0000000610077981 */ /* 0x0000a2000c1e1900 */
[----:B------:R-:W-:Y:S01]  /*2680*/  FSETP.NEU.AND P3, PT, R18, R2, PT ;  /* 0x000000021200720b */ /* 0x000fe20003f6d000 */
[----:B------:R-:W-:-:S03]  /*2690*/  IMAD.WIDE.U32 R22, R23, 0x4, R12 ;  /* 0x0000000417167825 */ /* 0x000fc600078e000c */
[----:B------:R-:W-:Y:S01]  /*26a0*/  SEL R18, RZ, 0x1, P3 ;  /* 0x00000001ff127807 */ /* 0x000fe20001800000 */
[----:B------:R-:W-:Y:S02]  /*26b0*/  IMAD.WIDE.U32 R20, R27, 0x4, R12 ;  /* 0x000000041b147825 */ /* 0x000fe400078e000c */
[----:B------:R3:W4:Y:S01]  /*26c0*/  LDG.E R27, desc[UR6][R22.64] ;  /* 0x00000006161b7981 */ /* 0x000722000c1e1900 */
[----:B0-----:R-:W-:-:S03]  /*26d0*/  SEL R17, RZ, 0x1, P4 ;  /* 0x00000001ff117807 */ /* 0x001fc60002000000 */
[----:B------:R0:W5:Y:S01]  /*26e0*/  LDG.E R29, desc[UR6][R20.64] ;  /* 0x00000006141d7981 */ /* 0x000162000c1e1900 */
[----:B------:R-:W-:Y:S01]  /*26f0*/  IADD3 R18, P3, P4, R17, R26, R18 ;  /* 0x0000001a11127210 */ /* 0x000fe20007c7e012 */
[----:B------:R-:W-:Y:S02]  /*2700*/  IMAD.WIDE.U32 R16, R28, 0x4, R12 ;  /* 0x000000041c107825 */ /* 0x000fe400078e000c */
[----:B------:R1:W5:Y:S02]  /*2710*/  LDG.E R28, desc[UR6][R14.64] ;  /* 0x000000060e1c7981 */ /* 0x000364000c1e1900 */
[C---:B---3--:R-:W-:Y:S02]  /*2720*/  VIADD R23, R19.reuse, 0xa00 ;  /* 0x00000a0013177836 */ /* 0x048fe40000000000 */
[----:B------:R3:W5:Y:S01]  /*2730*/  LDG.E R26, desc[UR6][R16.64] ;  /* 0x00000006101a7981 */ /* 0x000762000c1e1900 */
[----:B0-----:R-:W-:-:S04]  /*2740*/  VIADD R21, R19, 0x800 ;  /* 0x0000080013157836 */ /* 0x001fc80000000000 */
[----:B-1----:R-:W-:-:S04]  /*2750*/  IMAD.WIDE.U32 R14, R21, 0x4, R12 ;  /* 0x00000004150e7825 */ /* 0x002fc800078e000c */
[--C-:B---3--:R-:W-:Y:S02]  /*2760*/  IMAD.WIDE.U32 R16, R23, 0x4, R12.reuse ;  /* 0x0000000417107825 */ /* 0x108fe400078e000c */
[----:B------:R0:W3:Y:S02]  /*2770*/  LDG.E R15, desc[UR6][R14.64] ;  /* 0x000000060e0f7981 */ /* 0x0000e4000c1e1900 */
[----:B------:R-:W-:Y:S02]  /*2780*/  VIADD R23, R19, 0xc00 ;  /* 0x00000c0013177836 */ /* 0x000fe40000000000 */
[----:B------:R1:W3:Y:S02]  /*2790*/  LDG.E R17, desc[UR6][R16.64] ;  /* 0x0000000610117981 */ /* 0x0002e4000c1e1900 */
[----:B------:R-:W-:-:S04]  /*27a0*/  IMAD.WIDE.U32 R20, R23, 0x4, R12 ;  /* 0x0000000417147825 */ /* 0x000fc800078e000c */
[----:B------:R-:W-:Y:S02]  /*27b0*/  VIADD R23, R19, 0xe00 ;  /* 0x00000e0013177836 */ /* 0x000fe40000000000 */
[----:B------:R-:W3:Y:S02]  /*27c0*/  LDG.E R21, desc[UR6][R20.64] ;  /* 0x0000000614157981 */ /* 0x000ee4000c1e1900 */
[----:B------:R-:W-:-:S06]  /*27d0*/  IMAD.WIDE.U32 R22, R23, 0x4, R12 ;  /* 0x0000000417167825 */ /* 0x000fcc00078e000c */
[----:B------:R-:W3:Y:S01]  /*27e0*/  LDG.E R23, desc[UR6][R22.64] ;  /* 0x0000000616177981 */ /* 0x000ee2000c1e1900 */
[----:B------:R-:W-:-:S04]  /*27f0*/  FSETP.NEU.AND P6, PT, R25, R2, PT ;  /* 0x000000021900720b */ /* 0x000fc80003fcd000 */
[----:B0-----:R-:W-:Y:S02]  /*2800*/  SEL R14, RZ, 0x1, P6 ;  /* 0x00000001ff0e7807 */ /* 0x001fe40003000000 */
[----:B------:R-:W-:-:S04]  /*2810*/  IADD3.X R24, PT, PT, RZ, R24, RZ, P0, P1 ;  /* 0x00000018ff187210 */ /* 0x000fc800007e24ff */
[----:B------:R-:W-:-:S04]  /*2820*/  IADD3.X R24, PT, PT, RZ, R24, RZ, P2, P5 ;  /* 0x00000018ff187210 */ /* 0x000fc800017ea4ff */
[----:B------:R-:W-:Y:S01]  /*2830*/  IADD3.X R24, PT, PT, RZ, R24, RZ, P3, P4 ;  /* 0x00000018ff187210 */ /* 0x000fe20001fe84ff */
[----:B------:R-:W-:Y:S02]  /*2840*/  VIADD R3, R3, 0x10 ;  /* 0x0000001003037836 */ /* 0x000fe40000000000 */
[----:B------:R-:W-:Y:S02]  /*2850*/  VIADD R6, R6, 0x2000 ;  /* 0x0000200006067836 */ /* 0x000fe40000000000 */
[----:B------:R-:W-:Y:S01]  /*2860*/  VIADD R19, R19, 0x2000 ;  /* 0x0000200013137836 */ /* 0x000fe20000000000 */
[----:B----4-:R-:W-:-:S04]  /*2870*/  FSETP.NEU.AND P6, PT, R27, R2, PT ;  /* 0x000000021b00720b */ /* 0x010fc80003fcd000 */
[----:B------:R-:W-:Y:S02]  /*2880*/  SEL R25, RZ, 0x1, P6 ;  /* 0x00000001ff197807 */ /* 0x000fe40003000000 */
[-C--:B--2---:R-:W-:Y:S02]  /*2890*/  FSETP.NEU.AND P6, PT, R7, R2.reuse, PT ;  /* 0x000000020700720b */ /* 0x084fe40003fcd000 */
[----:B-----5:R-:W-:Y:S02]  /*28a0*/  FSETP.NEU.AND P2, PT, R29, R2, PT ;  /* 0x000000021d00720b */ /* 0x020fe40003f4d000 */
[----:B------:R-:W-:Y:S02]  /*28b0*/  IADD3 R18, P1, P0, R25, R18, R14 ;  /* 0x0000001219127210 */ /* 0x000fe4000783e00e */
[----:B------:R-:W-:Y:S02]  /*28c0*/  SEL R25, RZ, 0x1, P6 ;  /* 0x00000001ff197807 */ /* 0x000fe40003000000 */
[----:B------:R-:W-:-:S02]  /*28d0*/  FSETP.NEU.AND P5, PT, R26, R2, PT ;  /* 0x000000021a00720b */ /* 0x000fc40003fad000 */
[-C--:B------:R-:W-:Y:S02]  /*28e0*/  FSETP.NEU.AND P6, PT, R28, R2.reuse, PT ;  /* 0x000000021c00720b */ /* 0x080fe40003fcd000 */
[----:B------:R-:W-:Y:S02]  /*28f0*/  SEL R14, RZ, 0x1, P2 ;  /* 0x00000001ff0e7807 */ /* 0x000fe40001000000 */
[----:B-1----:R-:W-:Y:S02]  /*2900*/  SEL R16, RZ, 0x1, P5 ;  /* 0x00000001ff107807 */ /* 0x002fe40002800000 */
[----:B------:R-:W-:Y:S02]  /*2910*/  SEL R7, RZ, 0x1, P6 ;  /* 0x00000001ff077807 */ /* 0x000fe40003000000 */
[----:B---3--:R-:W-:Y:S02]  /*2920*/  FSETP.NEU.AND P2, PT, R15, R2, PT ;  /* 0x000000020f00720b */ /* 0x008fe40003f4d000 */
[----:B------:R-:W-:-:S02]  /*2930*/  IADD3 R15, P5, P6, R14, R18, R25 ;  /* 0x000000120e0f7210 */ /* 0x000fc40007ebe019 */
[----:B------:R-:W-:Y:S02]  /*2940*/  FSETP.NEU.AND P3, PT, R17, R2, PT ;  /* 0x000000021100720b */ /* 0x000fe40003f6d000 */
[----:B------:R-:W-:Y:S02]  /*2950*/  SEL R14, RZ, 0x1, P2 ;  /* 0x00000001ff0e7807 */ /* 0x000fe40001000000 */
[----:B------:R-:W-:Y:S02]  /*2960*/  IADD3 R7, P2, P4, R7, R15, R16 ;  /* 0x0000000f07077210 */ /* 0x000fe40007c5e010 */
[----:B------:R-:W-:Y:S02]  /*2970*/  IADD3.X R24, PT, PT, RZ, R24, RZ, P1, P0 ;  /* 0x00000018ff187210 */ /* 0x000fe40000fe04ff */
[----:B------:R-:W-:Y:S02]  /*2980*/  SEL R15, RZ, 0x1, P3 ;  /* 0x00000001ff0f7807 */ /* 0x000fe40001800000 */
[----:B------:R-:W-:-:S02]  /*2990*/  FSETP.NEU.AND P0, PT, R21, R2, PT ;  /* 0x000000021500720b */ /* 0x000fc40003f0d000 */
[----:B------:R-:W-:Y:S02]  /*29a0*/  IADD3.X R24, PT, PT, RZ, R24, RZ, P5, P6 ;  /* 0x00000018ff187210 */ /* 0x000fe40002fec4ff */
[----:B------:R-:W-:Y:S02]  /*29b0*/  IADD3 R15, P3, P5, R15, R7, R14 ;  /* 0x000000070f0f7210 */ /* 0x000fe40007d7e00e */
[----:B------:R-:W-:Y:S02]  /*29c0*/  SEL R14, RZ, 0x1, P0 ;  /* 0x00000001ff0e7807 */ /* 0x000fe40000000000 */
[----:B------:R-:W-:Y:S02]  /*29d0*/  ISETP.NE.AND P0, PT, R3, RZ, PT ;  /* 0x000000ff0300720c */ /* 0x000fe40003f05270 */
[----:B------:R-:W-:Y:S02]  /*29e0*/  FSETP.NEU.AND P1, PT, R23, R2, PT ;  /* 0x000000021700720b */ /* 0x000fe40003f2d000 */
[----:B------:R-:W-:-:S02]  /*29f0*/  IADD3.X R24, PT, PT, RZ, R24, RZ, P2, P4 ;  /* 0x00000018ff187210 */ /* 0x000fc400017e84ff */
[----:B------:R-:W-:Y:S02]  /*2a00*/  SEL R7, RZ, 0x1, P1 ;  /* 0x00000001ff077807 */ /* 0x000fe40000800000 */
[----:B------:R-:W-:Y:S02]  /*2a10*/  IADD3.X R24, PT, PT, RZ, R24, RZ, P3, P5 ;  /* 0x00000018ff187210 */ /* 0x000fe40001fea4ff */
[----:B------:R-:W-:-:S04]  /*2a20*/  IADD3 R7, P1, P2, R7, R15, R14 ;  /* 0x0000000f07077210 */ /* 0x000fc80007a3e00e */
[----:B------:R-:W-:Y:S01]  /*2a30*/  IADD3.X R24, PT, PT, RZ, R24, RZ, P1, P2 ;  /* 0x00000018ff187210 */ /* 0x000fe20000fe44ff */
[----:B------:R-:W-:Y:S08]  /*2a40*/  @P0 BRA `(.L_x_187) ;  /* 0xfffffff800700947 */ /* 0x000ff0000383ffff */
[----:B------:R-:W-:Y:S05]  /*2a50*/  BSYNC.RECONVERGENT B3 ;  /* 0x0000000000037941 */ /* 0x000fea0003800200 */
.L_x_186:
[----:B------:R-:W-:-:S07]  /*2a60*/  VIADD R6, R6, 0xfffff000 ;  /* 0xfffff00006067836 */ /* 0x000fce0000000000 */
.L_x_185:
[----:B-1----:R-:W-:Y:S05]  /*2a70*/  BSYNC.RECONVERGENT B2 ;  /* 0x0000000000027941 */ /* 0x002fea0003800200 */
.L_x_184:
        /* <DEDUP_REMOVED lines=8> */
[----:B------:R-:W-:-:S04]  /*2b00*/  IMAD.IADD R11, R6, 0x1, R9 ;  /* 0x00000001060b7824 */ /* 0x000fc800078e0209 */
[C---:B------:R-:W-:Y:S02]  /*2b10*/  VIADD R15, R11.reuse, 0x200 ;  /* 0x000002000b0f7836 */ /* 0x040fe40000000000 */
[C---:B------:R-:W-:Y:S02]  /*2b20*/  VIADD R17, R11.reuse, 0x400 ;  /* 0x000004000b117836 */ /* 0x040fe40000000000 */
[C---:B------:R-:W-:Y:S02]  /*2b30*/  VIADD R19, R11.reuse, 0x600 ;  /* 0x000006000b137836 */ /* 0x040fe40000000000 */
[C---:B------:R-:W-:Y:S02]  /*2b40*/  VIADD R21, R11.reuse, 0x800 ;  /* 0x000008000b157836 */ /* 0x040fe40000000000 */
[C---:B------:R-:W-:Y:S02]  /*2b50*/  VIADD R23, R11.reuse, 0xa00 ;  /* 0x00000a000b177836 */ /* 0x040fe40000000000 */
[----:B0-----:R-:W-:-:S04]  /*2b60*/  IMAD.WIDE.U32 R26, R11, 0x4, R12 ;  /* 0x000000040b1a7825 */ /* 0x001fc800078e000c */
[--C-:B------:R-:W-:Y:S02]  /*2b70*/  IMAD.WIDE.U32 R14, R15, 0x4, R12.reuse ;  /* 0x000000040f0e7825 */ /* 0x100fe400078e000c */
[----:B------:R-:W2:Y:S02]  /*2b80*/  LDG.E R27, desc[UR6][R26.64] ;  /* 0x000000061a1b7981 */ /* 0x000ea4000c1e1900 */
[--C-:B------:R-:W-:Y:S02]  /*2b90*/  IMAD.WIDE.U32 R16, R17, 0x4, R12.reuse ;  /* 0x0000000411107825 */ /* 0x100fe400078e000c */
[----:B------:R0:W3:Y:S02]  /*2ba0*/  LDG.E R25, desc[UR6][R14.64] ;  /* 0x000000060e197981 */ /* 0x0000e4000c1e1900 */
[--C-:B------:R-:W-:Y:S02]  /*2bb0*/  IMAD.WIDE.U32 R18, R19, 0x4, R12.reuse ;  /* 0x0000000413127825 */ /* 0x100fe400078e000c */
[----:B------:R1:W4:Y:S02]  /*2bc0*/  LDG.E R17, desc[UR6][R16.64] ;  /* 0x0000000610117981 */ /* 0x000324000c1e1900 */
[----:B------:R-:W-:-:S02]  /*2bd0*/  IMAD.WIDE.U32 R20, R21, 0x4, R12 ;  /* 0x0000000415147825 */ /* 0x000fc400078e000c */
[----:B------:R-:W5:Y:S02]  /*2be0*/  LDG.E R19, desc[UR6][R18.64] ;  /* 0x0000000612137981 */ /* 0x000f64000c1e1900 */
[--C-:B------:R-:W-:Y:S02]  /*2bf0*/  IMAD.WIDE.U32 R22, R23, 0x4, R12.reuse ;  /* 0x0000000417167825 */ /* 0x100fe400078e000c */
[----:B------:R-:W5:Y:S02]  /*2c00*/  LDG.E R21, desc[UR6][R20.64] ;  /* 0x0000000614157981 */ /* 0x000f64000c1e1900 */
[C---:B------:R-:W-:Y:S02]  /*2c10*/  VIADD R29, R11.reuse, 0xc00 ;  /* 0x00000c000b1d7836 */ /* 0x040fe40000000000 */
[----:B------:R-:W-:Y:S01]  /*2c20*/  VIADD R11, R11, 0xe00 ;  /* 0x00000e000b0b7836 */ /* 0x000fe20000000000 */
[----:B------:R-:W5:Y:S01]  /*2c30*/  LDG.E R23, desc[UR6][R22.64] ;  /* 0x0000000616177981 */ /* 0x000f62000c1e1900 */
[----:B0-----:R-:W-:-:S04]  /*2c40*/  IMAD.WIDE.U32 R14, R29, 0x4, R12 ;  /* 0x000000041d0e7825 */ /* 0x001fc800078e000c */
[----:B------:R-:W-:Y:S02]  /*2c50*/  IMAD.WIDE.U32 R12, R11, 0x4, R12 ;  /* 0x000000040b0c7825 */ /* 0x000fe400078e000c */
[----:B------:R-:W5:Y:S04]  /*2c60*/  LDG.E R15, desc[UR6][R14.64] ;  /* 0x000000060e0f7981 */ /* 0x000f68000c1e1900 */
[----:B------:R0:W5:Y:S01]  /*2c70*/  LDG.E R13, desc[UR6][R12.64] ;  /* 0x000000060c0d7981 */ /* 0x000162000c1e1900 */
[----:B------:R-:W-:Y:S01]  /*2c80*/  VIADD R6, R6, 0x1000 ;  /* 0x0000100006067836 */ /* 0x000fe20000000000 */
[-C--:B--2---:R-:W-:Y:S02]  /*2c90*/  FSETP.NEU.AND P1, PT, R27, R2.reuse, PT ;  /* 0x000000021b00720b */ /* 0x084fe40003f2d000 */
[----:B---3--:R-:W-:-:S02]  /*2ca0*/  FSETP.NEU.AND P2, PT, R25, R2, PT ;  /* 0x000000021900720b */ /* 0x008fc40003f4d000 */
[----:B------:R-:W-:Y:S02]  /*2cb0*/  SEL R11, RZ, 0x1, P1 ;  /* 0x00000001ff0b7807 */ /* 0x000fe40000800000 */
[----:B-1----:R-:W-:Y:S02]  /*2cc0*/  SEL R16, RZ, 0x1, P2 ;  /* 0x00000001ff107807 */ /* 0x002fe40001000000 */
[-C--:B----4-:R-:W-:Y:S02]  /*2cd0*/  FSETP.NEU.AND P1, PT, R17, R2.reuse, PT ;  /* 0x000000021100720b */ /* 0x090fe40003f2d000 */
[----:B-----5:R-:W-:Y:S02]  /*2ce0*/  FSETP.NEU.AND P2, PT, R19, R2, PT ;  /* 0x000000021300720b */ /* 0x020fe40003f4d000 */
[----:B------:R-:W-:Y:S02]  /*2cf0*/  IADD3 R11, P5, P6, R16, R7, R11 ;  /* 0x00000007100b7210 */ /* 0x000fe40007ebe00b */
[----:B------:R-:W-:-:S02]  /*2d00*/  SEL R16, RZ, 0x1, P1 ;  /* 0x00000001ff107807 */ /* 0x000fc40000800000 */
[----:B------:R-:W-:Y:S02]  /*2d10*/  SEL R7, RZ, 0x1, P2 ;  /* 0x00000001ff077807 */ /* 0x000fe40001000000 */
[-C--:B------:R-:W-:Y:S02]  /*2d20*/  FSETP.NEU.AND P3, PT, R21, R2.reuse, PT ;  /* 0x000000021500720b */ /* 0x080fe40003f6d000 */
[----:B------:R-:W-:Y:S02]  /*2d30*/  FSETP.NEU.AND P4, PT, R23, R2, PT ;  /* 0x000000021700720b */ /* 0x000fe40003f8d000 */
[----:B------:R-:W-:Y:S02]  /*2d40*/  IADD3 R7, P1, P2, R7, R11, R16 ;  /* 0x0000000b07077210 */ /* 0x000fe40007a3e010 */
[----:B0-----:R-:W-:Y:S02]  /*2d50*/  SEL R12, RZ, 0x1, P3 ;  /* 0x00000001ff0c7807 */ /* 0x001fe40001800000 */
[----:B------:R-:W-:-:S02]  /*2d60*/  SEL R11, RZ, 0x1, P4 ;  /* 0x00000001ff0b7807 */ /* 0x000fc40002000000 */
[-C--:B------:R-:W-:Y:S02]  /*2d70*/  FSETP.NEU.AND P4, PT, R15, R2.reuse, PT ;  /* 0x000000020f00720b */ /* 0x080fe40003f8d000 */
[----:B------:R-:W-:Y:S02]  /*2d80*/  FSETP.NEU.AND P3, PT, R13, R2, PT ;  /* 0x000000020d00720b */ /* 0x000fe40003f6d000 */
[----:B------:R-:W-:Y:S02]  /*2d90*/  IADD3.X R24, PT, PT, RZ, R24, RZ, P5, P6 ;  /* 0x00000018ff187210 */ /* 0x000fe40002fec4ff */
[----:B------:R-:W-:Y:S02]  /*2da0*/  IADD3 R11, P5, P6, R11, R7, R12 ;  /* 0x000000070b0b7210 */ /* 0x000fe40007ebe00c */
[----:B------:R-:W-:Y:S02]  /*2db0*/  SEL R12, RZ, 0x1, P4 ;  /* 0x00000001ff0c7807 */ /* 0x000fe40002000000 */
[----:B------:R-:W-:-:S02]  /*2dc0*/  SEL R7, RZ, 0x1, P3 ;  /* 0x00000001ff077807 */ /* 0x000fc40001800000 */
[----:B------:R-:W-:Y:S02]  /*2dd0*/  IADD3.X R24, PT, PT, RZ, R24, RZ, P1, P2 ;  /* 0x00000018ff187210 */ /* 0x000fe40000fe44ff */
[----:B------:R-:W-:Y:S02]  /*2de0*/  IADD3 R7, P1, P2, R7, R11, R12 ;  /* 0x0000000b07077210 */ /* 0x000fe40007a3e00c */
[----:B------:R-:W-:-:S04]  /*2df0*/  IADD3.X R24, PT, PT, RZ, R24, RZ, P5, P6 ;  /* 0x00000018ff187210 */ /* 0x000fc80002fec4ff */
[----:B------:R-:W-:-:S07]  /*2e00*/  IADD3.X R24, PT, PT, RZ, R24, RZ, P1, P2 ;  /* 0x00000018ff187210 */ /* 0x000fce0000fe44ff */
.L_x_189:
[----:B------:R-:W-:Y:S05]  /*2e10*/  BSYNC.RECONVERGENT B2 ;  /* 0x0000000000027941 */ /* 0x000fea0003800200 */
.L_x_188:
[----:B------:R-:W-:Y:S05]  /*2e20*/  @!P0 BRA `(.L_x_183) ;  /* 0x0000000000c08947 */ /* 0x000fea0003800000 */
[----:B------:R-:W-:Y:S01]  /*2e30*/  ISETP.GE.U32.AND P1, PT, R3, 0x4, PT ;  /* 0x000000040300780c */ /* 0x000fe20003f26070 */
[----:B------:R-:W-:Y:S01]  /*2e40*/  BSSY.RECONVERGENT B2, `(.L_x_190) ;  /* 0x000001d000027945 */ /* 0x000fe20003800200 */
[----:B------:R-:W-:-:S11]  /*2e50*/  LOP3.LUT P0, RZ, R10, 0x3, RZ, 0xc0, !PT ;  /* 0x000000030aff7812 */ /* 0x000fd6000780c0ff */
[----:B------:R-:W-:Y:S05]  /*2e60*/  @!P1 BRA `(.L_x_191) ;  /* 0x0000000000689947 */ /* 0x000fea0003800000 */
[----:B------:R-:W0:Y:S01]  /*2e70*/  LDC.64 R10, c[0x0][0x380] ;  /* 0x0000e000ff0a7b82 */ /* 0x000e220000000a00 */
[----:B------:R-:W-:-:S04]  /*2e80*/  IMAD.IADD R9, R6, 0x1, R9 ;  /* 0x0000000106097824 */ /* 0x000fc800078e0209 */
        /* <DEDUP_REMOVED lines=24> */
.L_x_191:
[----:B------:R-:W-:Y:S05]  /*3010*/  BSYNC.RECONVERGENT B2 ;  /* 0x0000000000027941 */ /* 0x000fea0003800200 */
.L_x_190:
[----:B------:R-:W-:Y:S05]  /*3020*/  @!P0 BRA `(.L_x_183) ;  /* 0x0000000000408947 */ /* 0x000fea0003800000 */
[----:B------:R-:W0:Y:S01]  /*3030*/  LDC.64 R10, c[0x0][0x380] ;  /* 0x0000e000ff0a7b82 */ /* 0x000e220000000a00 */
[----:B------:R-:W-:Y:S01]  /*3040*/  LOP3.LUT R3, R4, 0xffff, RZ, 0xc0, !PT ;  /* 0x0000ffff04037812 */ /* 0x000fe200078ec0ff */
[----:B------:R-:W-:-:S03]  /*3050*/  IMAD.IADD R13, R6, 0x1, R8 ;  /* 0x00000001060d7824 */ /* 0x000fc600078e0208 */
[----:B------:R-:W-:-:S04]  /*3060*/  LEA.HI R3, R3, 0x1, RZ, 0x17 ;  /* 0x0000000103037811 */ /* 0x000fc800078fb8ff */
[----:B------:R-:W-:-:S05]  /*3070*/  LOP3.LUT R3, R3, 0x3, RZ, 0xc0, !PT ;  /* 0x0000000303037812 */ /* 0x000fca00078ec0ff */
[----:B------:R-:W-:-:S07]  /*3080*/  IMAD.MOV R3, RZ, RZ, -R3 ;  /* 0x000000ffff037224 */ /* 0x000fce00078e0a03 */
.L_x_192:
        /* <DEDUP_REMOVED lines=10> */
.L_x_183:
[----:B-1----:R-:W-:Y:S05]  /*3130*/  BSYNC.RECONVERGENT B1 ;  /* 0x0000000000017941 */ /* 0x002fea0003800200 */
.L_x_180:
        /* <DEDUP_REMOVED lines=32> */
[----:B------:R-:W-:Y:S01]  /*3340*/  @!P2 MOV R8, 0x400 ;  /* 0x000004000008a802 */ /* 0x000fe20000000f00 */
[----:B------:R-:W-:Y:S01]  /*3350*/  IMAD.X R4, R3, 0x1, R6, P0 ;  /* 0x0000000103047824 */ /* 0x000fe200000e0606 */
[----:B------:R-:W-:Y:S02]  /*3360*/  @!P2 SHF.R.U32.HI R6, RZ, 0x2, R5 ;  /* 0x00000002ff06a819 */ /* 0x000fe40000011605 */
[----:B--2---:R-:W-:Y:S02]  /*3370*/  @!P2 LEA R11, R11, R8, 0x18 ;  /* 0x000000080b0ba211 */ /* 0x004fe400078ec0ff */
[----:B------:R-:W1:Y:S01]  /*3380*/  SHFL.DOWN PT, R3, R4, 0x10, 0x1f ;  /* 0x0a001f0004037f89 */ /* 0x000e6200000e0000 */
[----:B------:R-:W-:-:S05]  /*3390*/  @!P2 LOP3.LUT R6, R6, 0xf8, RZ, 0xc0, !PT ;  /* 0x000000f80606a812 */ /* 0x000fca00078ec0ff */
        /* <DEDUP_REMOVED lines=9> */
[----:B------:R-:W0:Y:S01]  /*3430*/  S2UR UR5, SR_CgaCtaId ;  /* 0x00000000000579c3 */ /* 0x000e220000008800 */
[----:B------:R-:W-:Y:S02]  /*3440*/  UMOV UR4, 0x400 ;  /* 0x0000040000047882 */ /* 0x000fe40000000000 */
[----:B0-----:R-:W-:-:S09]  /*3450*/  ULEA UR4, UR5, UR4, 0x18 ;  /* 0x0000000405047291 */ /* 0x001fd2000f8ec0ff */
[----:B------:R-:W-:Y:S04]  /*3460*/  LDS.64 R8, [UR4+0x18] ;  /* 0x00001804ff087984 */ /* 0x000fe80008000a00 */
[----:B------:R-:W2:Y:S04]  /*3470*/  LDS.128 R24, [UR4+0x20] ;  /* 0x00002004ff187984 */ /* 0x000ea80008000c00 */
[----:B------:R-:W0:Y:S04]  /*3480*/  LDS.128 R4, [UR4+0x30] ;  /* 0x00003004ff047984 */ /* 0x000e280008000c00 */
[----:B------:R-:W1:Y:S04]  /*3490*/  LDS.128 R20, [UR4+0x40] ;  /* 0x00004004ff147984 */ /* 0x000e680008000c00 */
[----:B------:R-:W3:Y:S04]  /*34a0*/  LDS.128 R16, [UR4+0x50] ;  /* 0x00005004ff107984 */ /* 0x000ee80008000c00 */
[----:B------:R-:W4:Y:S01]  /*34b0*/  LDS.128 R12, [UR4+0x60] ;  /* 0x00006004ff0c7984 */ /* 0x000f220008000c00 */
[----:B--2---:R-:W-:-:S04]  /*34c0*/  IADD3 R11, P1, P2, R24, R8, R2 ;  /* 0x00000008180b7210 */ /* 0x004fc80007a3e002 */
[----:B------:R-:W-:Y:S02]  /*34d0*/  IADD3.X R25, PT, PT, R25, R9, R3, P1, P2 ;  /* 0x0000000919197210 */ /* 0x000fe40000fe4403 */
[----:B0-----:R-:W-:Y:S02]  /*34e0*/  IADD3 R3, P1, P2, R4, R11, R26 ;  /* 0x0000000b04037210 */ /* 0x001fe40007a3e01a */
[----:B------:R-:W0:Y:S02]  /*34f0*/  LDS.128 R8, [UR4+0x70] ;  /* 0x00007004ff087984 */ /* 0x000e240008000c00 */
[----:B------:R-:W-:Y:S02]  /*3500*/  IADD3.X R5, PT, PT, R5, R25, R27, P1, P2 ;  /* 0x0000001905057210 */ /* 0x000fe40000fe441b */
[----:B------:R-:W2:Y:S01]  /*3510*/  LDS.128 R24, [UR4+0x80] ;  /* 0x00008004ff187984 */ /* 0x000ea20008000c00 */
[----:B-1----:R-:W-:-:S04]  /*3520*/  IADD3 R3, P1, P2, R20, R3, R6 ;  /* 0x0000000314037210 */ /* 0x002fc80007a3e006 */
[----:B---3--:R-:W-:Y:S02]  /*3530*/  IADD3 R3, P3, P4, R16, R3, R22 ;  /* 0x0000000310037210 */ /* 0x008fe40007c7e016 */
[----:B------:R-:W-:Y:S02]  /*3540*/  IADD3.X R7, PT, PT, R21, R5, R7, P1, P2 ;  /* 0x0000000515077210 */ /* 0x000fe40000fe4407 */
[----:B----4-:R-:W-:Y:S02]  /*3550*/  IADD3 R3, P1, P2, R12, R3, R18 ;  /* 0x000000030c037210 */ /* 0x010fe40007a3e012 */
[----:B------:R-:W-:-:S04]  /*3560*/  IADD3.X R17, PT, PT, R17, R7, R23, P3, P4 ;  /* 0x0000000711117210 */ /* 0x000fc80001fe8417 */
[----:B------:R-:W-:Y:S02]  /*3570*/  IADD3.X R13, PT, PT, R13, R17, R19, P1, P2 ;  /* 0x000000110d0d7210 */ /* 0x000fe40000fe4413 */
[----:B0-----:R-:W-:-:S04]  /*3580*/  IADD3 R3, P3, P4, R8, R3, R14 ;  /* 0x0000000308037210 */ /* 0x001fc80007c7e00e */
[----:B--2---:R-:W-:Y:S02]  /*3590*/  IADD3 R3, P1, P2, R24, R3, R10 ;  /* 0x0000000318037210 */ /* 0x004fe40007a3e00a */
[----:B------:R-:W-:Y:S02]  /*35a0*/  IADD3.X R9, PT, PT, R9, R13, R15, P3, P4 ;  /* 0x0000000d09097210 */ /* 0x000fe40001fe840f */
[----:B------:R-:W-:Y:S02]  /*35b0*/  IADD3 R2, P3, PT, R3, R26, RZ ;  /* 0x0000001a03027210 */ /* 0x000fe40007f7e0ff */
[----:B------:R-:W-:-:S05]  /*35c0*/  IADD3.X R3, PT, PT, R25, R9, R11, P1, P2 ;  /* 0x0000000919037210 */ /* 0x000fca0000fe440b */
[----:B------:R-:W-:-:S07]  /*35d0*/  IMAD.X R3, R3, 0x1, R27, P3 ;  /* 0x0000000103037824 */ /* 0x000fce00018e061b */
.L_x_179:
[----:B------:R-:W-:Y:S05]  /*35e0*/  BSYNC.RECONVERGENT B0 ;  /* 0x0000000000007941 */ /* 0x000fea0003800200 */
.L_x_163:
[----:B------:R-:W-:Y:S05]  /*35f0*/  @P0 EXIT ;  /* 0x000000000000094d */ /* 0x000fea0003800000 */
[----:B------:R-:W3:Y:S02]  /*3600*/  LDC.64 R4, c[0x0][0x390] ;  /* 0x0000e400ff047b82 */ /* 0x000ee40000000a00 */
[----:B---3--:R-:W-:-:S05]  /*3610*/  IMAD.WIDE.U32 R4, R0, 0x8, R4 ;  /* 0x0000000800047825 */ /* 0x008fca00078e0004 */
[----:B------:R-:W-:Y:S01]  /*3620*/  STG.E.64 desc[UR6][R4.64], R2 ;  /* 0x0000000204007986 */ /* 0x000fe2000c101b06 */
[----:B------:R-:W-:Y:S05]  /*3630*/  EXIT ;  /* 0x000000000000794d */ /* 0x000fea0003800000 */
.L_x_193:
        /* <DEDUP_REMOVED lines=12> */
.L_x_232:


//--------------------- .text._ZN3cub18CUB_300001_SM_10006detail6reduce28DeviceReduceSingleTileKernelINS2_10policy_hubIljN4cuda3std3__44plusIlEEE10Policy1000EN6thrust24THRUST_300001_SM_1000_NS18transform_iteratorINSD_6detail14equal_to_valueIiEENSF_15normal_iteratorINSD_10device_ptrIfEEEEllEEPljS9_llNS7_10__identityEEEvT0_T1_T2_T3_T4_T6_ --------------------------
	.section	.text._ZN3cub18CUB_300001_SM_10006detail6reduce28DeviceReduceSingleTileKernelINS2_10policy_hubIljN4cuda3std3__44plusIlEEE10Policy1000EN6thrust24THRUST_300001_SM_1000_NS18transform_iteratorINSD_6detail14equal_to_valueIiEENSF_15normal_iteratorINSD_10device_ptrIfEEEEllEEPljS9_llNS7_10__identityEEEvT0_T1_T2_T3_T4_T6_,"ax",@progbits
	.align	128
        .global         _ZN3cub18CUB_300001_SM_10006detail6reduce28DeviceReduceSingleTileKernelINS2_10policy_hubIljN4cuda3std3__44plusIlEEE10Policy1000EN6thrust24THRUST_300001_SM_1000_NS18transform_iteratorINSD_6detail14equal_to_valueIiEENSF_15normal_iteratorINSD_10device_ptrIfEEEEllEEPljS9_llNS7_10__identityEEEvT0_T1_T2_T3_T4_T6_
        .type           _ZN3cub18CUB_300001_SM_10006detail6reduce28DeviceReduceSingleTileKernelINS2_10policy_hubIljN4cuda3std3__44plusIlEEE10Policy1000EN6thrust24THRUST_300001_SM_1000_NS18transform_iteratorINSD_6detail14equal_to_valueIiEENSF_15normal_iteratorINSD_10device_ptrIfEEEEllEEPljS9_llNS7_10__identityEEEvT0_T1_T2_T3_T4_T6_,@function
        .size           _ZN3cub18CUB_300001_SM_10006detail6reduce28DeviceReduceSingleTileKernelINS2_10policy_hubIljN4cuda3std3__44plusIlEEE10Policy1000EN6thrust24THRUST_300001_SM_1000_NS18transform_iteratorINSD_6detail14equal_to_valueIiEENSF_15normal_iteratorINSD_10device_ptrIfEEEEllEEPljS9_llNS7_10__identityEEEvT0_T1_T2_T3_T4_T6_,(.L_x_233 - _ZN3cub18CUB_300001_SM_10006detail6reduce28DeviceReduceSingleTileKernelINS2_10policy_hubIljN4cuda3std3__44plusIlEEE10Policy1000EN6thrust24THRUST_300001_SM_1000_NS18transform_iteratorINSD_6detail14equal_to_valueIiEENSF_15normal_iteratorINSD_10device_ptrIfEEEEllEEPljS9_llNS7_10__identityEEEvT0_T1_T2_T3_T4_T6_)
        .other          _ZN3cub18CUB_300001_SM_10006detail6reduce28DeviceReduceSingleTileKernelINS2_10policy_hubIljN4cuda3std3__44plusIlEEE10Policy1000EN6thrust24THRUST_300001_SM_1000_NS18transform_iteratorINSD_6detail14equal_to_valueIiEENSF_15normal_iteratorINSD_10device_ptrIfEEEEllEEPljS9_llNS7_10__identityEEEvT0_T1_T2_T3_T4_T6_,@"STO_CUDA_ENTRY STV_DEFAULT"
_ZN3cub18CUB_300001_SM_10006detail6reduce28DeviceReduceSingleTileKernelINS2_10policy_hubIljN4cuda3std3__44plusIlEEE10Policy1000EN6thrust24THRUST_300001_SM_1000_NS18transform_iteratorINSD_6detail14equal_to_valueIiEENSF_15normal_iteratorINSD_10device_ptrIfEEEEllEEPljS9_llNS7_10__identityEEEvT0_T1_T2_T3_T4_T6_:
.text._ZN3cub18CUB_300001_SM_10006detail6reduce28DeviceReduceSingleTileKernelINS2_10policy_hubIljN4cuda3std3__44plusIlEEE10Policy1000EN6thrust24THRUST_300001_SM_1000_NS18transform_iteratorINSD_6detail14equal_to_valueIiEENSF_15normal_iteratorINSD_10device_ptrIfEEEEllEEPljS9_llNS7_10__identityEEEvT0_T1_T2_T3_T4_T6_:
        /* <DEDUP_REMOVED lines=13> */
.L_x_194:
[----:B------:R-:W-:Y:S01]  /*00d0*/  ISETP.GT.U32.AND P0, PT, R32, 0xdff, PT ;  /* 0x00000dff2000780c */ /* 0x000fe20003f04070 */
[----:B------:R-:W-:-:S12]  /*00e0*/  BSSY.RECONVERGENT B0, `(.L_x_195) ;  /* 0x0000309000007945 */ /* 0x000fd80003800200 */
[----:B------:R-:W-:Y:S05]  /*00f0*/  @P0 BRA `(.L_x_196) ;  /* 0x00000018003c0947 */ /* 0x000fea0003800000 */
        /* <DEDUP_REMOVED lines=12> */
[----:B------:R-:W-:Y:S02]  /*01c0*/  VIADD R9, R5, 0x200 ;  /* 0x0000020005097836 */ /* 0x000fe40000000000 */
[----:B------:R-:W-:Y:S01]  /*01d0*/  IMAD.MOV.U32 R2, RZ, RZ, RZ ;  /* 0x000000ffff027224 */ /* 0x000fe200078e00ff */
[----:B--2---:R-:W-:-:S04]  /*01e0*/  FSETP.NEU.AND P0, PT, R6, R3, PT ;  /* 0x000000030600720b */ /* 0x004fc80003f0d000 */
[----:B------:R-:W-:-:S09]  /*01f0*/  SEL R0, RZ, 0x1, P0 ;  /* 0x00000001ff007807 */ /* 0x000fd20000000000 */
.L_x_198:
[----:B------:R-:W-:Y:S05]  /*0200*/  BSYNC.RECONVERGENT B1 ;  /* 0x0000000000017941 */ /* 0x000fea0003800200 */
.L_x_197:
        /* <DEDUP_REMOVED lines=19> */
.L_x_203:
        /* <DEDUP_REMOVED lines=70> */
.L_x_202:
[----:B------:R-:W-:Y:S05]  /*07a0*/  BSYNC.RECONVERGENT B2 ;  /* 0x0000000000027941 */ /* 0x000fea0003800200 */
.L_x_201:
[----:B------:R-:W-:Y:S05]  /*07b0*/  @!P0 BRA `(.L_x_200) ;  /* 0x00000004004c8947 */ /* 0x000fea0003800000 */
[----:B------:R-:W-:Y:S01]  /*07c0*/  ISETP.GE.U32.AND P1, PT, R17, 0x8, PT ;  /* 0x000000081100780c */ /* 0x000fe20003f26070 */
[----:B------:R-:W-:Y:S01]  /*07d0*/  BSSY.RECONVERGENT B2, `(.L_x_204) ;  /* 0x0000027000027945 */ /* 0x000fe20003800200 */
[----:B------:R-:W-:-:S04]  /*07e0*/  LOP3.LUT R13, R4, 0x7, RZ, 0xc0, !PT ;  /* 0x00000007040d7812 */ /* 0x000fc800078ec0ff */
[----:B------:R-:W-:-:S07]  /*07f0*/  ISETP.NE.AND P0, PT, R13, RZ, PT ;  /* 0x000000ff0d00720c */ /* 0x000fce0003f05270 */
[----:B------:R-:W-:Y:S06]  /*0800*/  @!P1 BRA `(.L_x_205) ;  /* 0x00000000008c9947 */ /* 0x000fec0003800000 */
[----:B------:R-:W0:Y:S02]  /*0810*/  LDC.64 R6, c[0x0][0x380] ;  /* 0x0000e000ff067b82 */ /* 0x000e240000000a00 */
[----:B0-----:R-:W-:-:S05]  /*0820*/  IMAD.WIDE.U32 R6, R9, 0x4, R6 ;  /* 0x0000000409067825 */ /* 0x001fca00078e0006 */
        /* <DEDUP_REMOVED lines=33> */
.L_x_205:
[----:B------:R-:W-:Y:S05]  /*0a40*/  BSYNC.RECONVERGENT B2 ;  /* 0x0000000000027941 */ /* 0x000fea0003800200 */
.L_x_204:
        /* <DEDUP_REMOVED lines=25> */
.L_x_207:
[----:B------:R-:W-:Y:S05]  /*0be0*/  BSYNC.RECONVERGENT B2 ;  /* 0x0000000000027941 */ /* 0x000fea0003800200 */
.L_x_206:
[----:B------:R-:W-:Y:S05]  /*0bf0*/  @!P0 BRA `(.L_x_200) ;  /* 0x00000000003c8947 */ /* 0x000fea0003800000 */
[----:B------:R-:W0:Y:S01]  /*0c00*/  LDC.64 R6, c[0x0][0x380] ;  /* 0x0000e000ff067b82 */ /* 0x000e220000000a00 */
[----:B------:R-:W-:Y:S02]  /*0c10*/  IMAD.MOV R4, RZ, RZ, -R4 ;  /* 0x000000ffff047224 */ /* 0x000fe400078e0a04 */
[----:B0-----:R-:W-:-:S04]  /*0c20*/  IMAD.WIDE.U32 R6, R9, 0x4, R6 ;  /* 0x0000000409067825 */ /* 0x001fc800078e0006 */
[----:B------:R-:W-:-:S07]  /*0c30*/  IMAD.MOV.U32 R8, RZ, RZ, R6 ;  /* 0x000000ffff087224 */ /* 0x000fce00078e0006 */
.L_x_208:
[----:B------:R-:W-:-:S06]  /*0c40*/  IMAD.MOV.U32 R6, RZ, RZ, R8 ;  /* 0x000000ffff067224 */ /* 0x000fcc00078e0008 */
[----:B------:R0:W2:Y:S01]  /*0c50*/  LDG.E R6, desc[UR6][R6.64] ;  /* 0x0000000606067981 */ /* 0x0000a2000c1e1900 */
[----:B------:R-:W-:Y:S01]  /*0c60*/  VIADD R4, R4, 0x1 ;  /* 0x0000000104047836 */ /* 0x000fe20000000000 */
[----:B------:R-:W-:-:S05]  /*0c70*/  IADD3 R8, P2, PT, R8, 0x800, RZ ;  /* 0x0000080008087810 */ /* 0x000fca0007f5e0ff */
[----:B0-----:R-:W-:Y:S01]  /*0c80*/  IMAD.X R7, RZ, RZ, R7, P2 ;  /* 0x000000ffff077224 */ /* 0x001fe200010e0607 */
[----:B--2---:R-:W-:-:S04]  /*0c90*/  FSETP.NEU.AND P0, PT, R6, R3, PT ;  /* 0x000000030600720b */ /* 0x004fc80003f0d000 */
[----:B------:R-:W-:Y:S02]  /*0ca0*/  SEL R9, RZ, 0x1, P0 ;  /* 0x00000001ff097807 */ /* 0x000fe40000000000 */
[----:B------:R-:W-:Y:S02]  /*0cb0*/  ISETP.NE.AND P0, PT, R4, RZ, PT ;  /* 0x000000ff0400720c */ /* 0x000fe40003f05270 */
[----:B------:R-:W-:-:S05]  /*0cc0*/  IADD3 R0, P1, PT, R0, R9, RZ ;  /* 0x0000000900007210 */ /* 0x000fca0007f3e0ff */
[----:B------:R-:W-:-:S06]  /*0cd0*/  IMAD.X R2, RZ, RZ, R2, P1 ;  /* 0x000000ffff027224 */ /* 0x000fcc00008e0602 */
[----:B------:R-:W-:Y:S05]  /*0ce0*/  @P0 BRA `(.L_x_208) ;  /* 0xfffffffc00d40947 */ /* 0x000fea000383ffff */
.L_x_200:
[----:B------:R-:W-:Y:S05]  /*0cf0*/  BSYNC.RECONVERGENT B1 ;  /* 0x0000000000017941 */ /* 0x000fea0003800200 */
.L_x_199:
        /* <DEDUP_REMOVED lines=77> */
.L_x_209:
        /* <DEDUP_REMOVED lines=26> */
[----:B------:R-:W-:Y:S01]  /*1370*/  VIADD R4, R3, 0x8 ;  /* 0x0000000803047836 */ /* 0x000fe20000000000 */
[----:B------:R-:W1:Y:S02]  /*1380*/  @!P2 S2R R11, SR_CgaCtaId ;  /* 0x00000000000ba919 */ /* 0x000e640000008800 */
        /* <DEDUP_REMOVED lines=12> */
[----:B------:R-:W-:Y:S02]  /*1450*/  IMAD.X R7, R2, 0x1, R10, P1 ;  /* 0x0000000102077824 */ /* 0x000fe400008e060a */
[----:B------:R-:W-:Y:S01]  /*1460*/  VIADD R2, R3, 0x10 ;  /* 0x0000001003027836 */ /* 0x000fe20000000000 */
[----:B------:R-:W-:Y:S02]  /*1470*/  @!P2 SHF.R.U32.HI R3, RZ, 0x2, R5 ;  /* 0x00000002ff03a819 */ /* 0x000fe40000011605 */
[----:B------:R-:W2:Y:S02]  /*1480*/  SHFL.DOWN PT, R4, R7, 0x10, R9 ;  /* 0x0a00000007047989 */ /* 0x000ea400000e0009 */
[----:B------:R-:W-:Y:S02]  /*1490*/  ISETP.GT.AND P0, PT, R2, R9, PT ;  /* 0x000000090200720c */ /* 0x000fe40003f04270 */
[----:B------:R-:W-:-:S04]  /*14a0*/  @!P2 MOV R2, 0x400 ;  /* 0x000004000002a802 */ /* 0x000fc80000000f00 */
[----:B-1----:R-:W-:Y:S02]  /*14b0*/  @!P2 LEA R11, R11, R2, 0x18 ;  /* 0x000000020b0ba211 */ /* 0x002fe400078ec0ff */
[----:B0-----:R-:W-:-:S04]  /*14c0*/  SEL R0, R0, RZ, !P0 ;  /* 0x000000ff00007207 */ /* 0x001fc80004000000 */
[----:B------:R-:W-:Y:S02]  /*14d0*/  IADD3 R2, P1, PT, R0, R6, RZ ;  /* 0x0000000600027210 */ /* 0x000fe40007f3e0ff */
[----:B------:R-:W-:Y:S02]  /*14e0*/  @!P2 LOP3.LUT R0, R3, 0xf8, RZ, 0xc0, !PT ;  /* 0x000000f80300a812 */ /* 0x000fe400078ec0ff */
[----:B--2---:R-:W-:Y:S02]  /*14f0*/  SEL R4, R4, RZ, !P0 ;  /* 0x000000ff04047207 */ /* 0x004fe40004000000 */
[----:B------:R-:W-:Y:S01]  /*1500*/  ISETP.NE.AND P0, PT, R5, RZ, PT ;  /* 0x000000ff0500720c */ /* 0x000fe20003f05270 */
[----:B------:R-:W-:Y:S02]  /*1510*/  @!P2 IMAD.IADD R11, R0, 0x1, R11 ;  /* 0x00000001000ba824 */ /* 0x000fe400078e020b */
        /* <DEDUP_REMOVED lines=9> */
[----:B------:R-:W-:Y:S01]  /*15b0*/  ISETP.GT.U32.AND P6, PT, R32, 0x1a0, PT ;  /* 0x000001a02000780c */ /* 0x000fe20003fc4070 */
[----:B-1----:R-:W-:-:S09]  /*15c0*/  ULEA UR4, UR5, UR4, 0x18 ;  /* 0x0000000405047291 */ /* 0x002fd2000f8ec0ff */
[----:B------:R-:W1:Y:S04]  /*15d0*/  LDS.64 R24, [UR4+0x18] ;  /* 0x00001804ff187984 */ /* 0x000e680008000a00 */
[----:B------:R-:W2:Y:S04]  /*15e0*/  LDS.128 R4, [UR4+0x20] ;  /* 0x00002004ff047984 */ /* 0x000ea80008000c00 */
[----:B0-----:R-:W0:Y:S04]  /*15f0*/  LDS.128 R8, [UR4+0x30] ;  /* 0x00003004ff087984 */ /* 0x001e280008000c00 */
[----:B------:R-:W3:Y:S04]  /*1600*/  LDS.128 R12, [UR4+0x40] ;  /* 0x00004004ff0c7984 */ /* 0x000ee80008000c00 */
[----:B------:R-:W4:Y:S04]  /*1610*/  LDS.128 R16, [UR4+0x50] ;  /* 0x00005004ff107984 */ /* 0x000f280008000c00 */
[----:B------:R-:W5:Y:S01]  /*1620*/  LDS.128 R20, [UR4+0x60] ;  /* 0x00006004ff147984 */ /* 0x000f620008000c00 */
[----:B-1----:R-:W-:-:S02]  /*1630*/  SEL R28, R24, RZ, P1 ;  /* 0x000000ff181c7207 */ /* 0x002fc40000800000 */
[----:B------:R-:W-:Y:S02]  /*1640*/  SEL R0, R25, RZ, P1 ;  /* 0x000000ff19007207 */ /* 0x000fe40000800000 */
[----:B--2---:R-:W-:Y:S01]  /*1650*/  SEL R33, R4, RZ, P2 ;  /* 0x000000ff04217207 */ /* 0x004fe20001000000 */
[----:B------:R-:W1:Y:S01]  /*1660*/  LDS.128 R24, [UR4+0x70] ;  /* 0x00007004ff187984 */ /* 0x000e620008000c00 */
[----:B------:R-:W-:Y:S02]  /*1670*/  SEL R4, R5, RZ, P2 ;  /* 0x000000ff05047207 */ /* 0x000fe40001000000 */
[----:B------:R-:W-:Y:S02]  /*1680*/  IADD3 R33, P3, P4, R33, R28, R2 ;  /* 0x0000001c21217210 */ /* 0x000fe40007c7e002 */
[----:B------:R-:W2:Y:S01]  /*1690*/  LDS.128 R28, [UR4+0x80] ;  /* 0x00008004ff1c7984 */ /* 0x000ea20008000c00 */
[C---:B------:R-:W-:Y:S02]  /*16a0*/  ISETP.GT.U32.AND P1, PT, R32.reuse, 0x60, PT ;  /* 0x000000602000780c */ /* 0x040fe40003f24070 */
[----:B------:R-:W-:-:S02]  /*16b0*/  ISETP.GT.U32.AND P2, PT, R32, 0x80, PT ;  /* 0x000000802000780c */ /* 0x000fc40003f44070 */
[----:B------:R-:W-:Y:S02]  /*16c0*/  SEL R5, R6, RZ, P1 ;  /* 0x000000ff06057207 */ /* 0x000fe40000800000 */
[----:B0-----:R-:W-:Y:S02]  /*16d0*/  SEL R2, R8, RZ, P2 ;  /* 0x000000ff08027207 */ /* 0x001fe40001000000 */
[----:B------:R-:W-:Y:S02]  /*16e0*/  IADD3.X R0, PT, PT, R4, R0, R3, P3, P4 ;  /* 0x0000000004007210 */ /* 0x000fe40001fe8403 */
[----:B------:R-:W-:Y:S02]  /*16f0*/  SEL R7, R7, RZ, P1 ;  /* 0x000000ff07077207 */ /* 0x000fe40000800000 */
[----:B------:R-:W-:Y:S02]  /*1700*/  SEL R4, R9, RZ, P2 ;  /* 0x000000ff09047207 */ /* 0x000fe40001000000 */
[----:B------:R-:W-:-:S02]  /*1710*/  IADD3 R2, P3, P4, R2, R33, R5 ;  /* 0x0000002102027210 */ /* 0x000fc40007c7e005 */
[C---:B------:R-:W-:Y:S02]  /*1720*/  ISETP.GT.U32.AND P1, PT, R32.reuse, 0xa0, PT ;  /* 0x000000a02000780c */ /* 0x040fe40003f24070 */
[----:B------:R-:W-:Y:S02]  /*1730*/  ISETP.GT.U32.AND P2, PT, R32, 0xc0, PT ;  /* 0x000000c02000780c */ /* 0x000fe40003f44070 */
[----:B------:R-:W-:Y:S02]  /*1740*/  IADD3.X R4, PT, PT, R4, R0, R7, P3, P4 ;  /* 0x0000000004047210 */ /* 0x000fe40001fe8407 */
[----:B------:R-:W-:Y:S02]  /*1750*/  SEL R3, R10, RZ, P1 ;  /* 0x000000ff0a037207 */ /* 0x000fe40000800000 */
[----:B---3--:R-:W-:Y:S02]  /*1760*/  SEL R0, R12, RZ, P2 ;  /* 0x000000ff0c007207 */ /* 0x008fe40001000000 */
[----:B------:R-:W-:-:S02]  /*1770*/  SEL R10, R11, RZ, P1 ;  /* 0x000000ff0b0a7207 */ /* 0x000fc40000800000 */
[----:B------:R-:W-:Y:S02]  /*1780*/  ISETP.GT.U32.AND P1, PT, R32, 0xe0, PT ;  /* 0x000000e02000780c */ /* 0x000fe40003f24070 */
[----:B------:R-:W-:Y:S02]  /*1790*/  SEL R5, R13, RZ, P2 ;  /* 0x000000ff0d057207 */ /* 0x000fe40001000000 */
[----:B------:R-:W-:Y:S02]  /*17a0*/  IADD3 R0, P3, P4, R0, R2, R3 ;  /* 0x0000000200007210 */ /* 0x000fe40007c7e003 */
[----:B------:R-:W-:Y:S02]  /*17b0*/  ISETP.GT.U32.AND P2, PT, R32, 0x100, PT ;  /* 0x000001002000780c */ /* 0x000fe40003f44070 */
[----:B------:R-:W-:Y:S02]  /*17c0*/  SEL R3, R14, RZ, P1 ;  /* 0x000000ff0e037207 */ /* 0x000fe40000800000 */
[----:B------:R-:W-:-:S02]  /*17d0*/  SEL R15, R15, RZ, P1 ;  /* 0x000000ff0f0f7207 */ /* 0x000fc40000800000 */
[----:B------:R-:W-:Y:S02]  /*17e0*/  ISETP.GT.U32.AND P1, PT, R32, 0x120, PT ;  /* 0x000001202000780c */ /* 0x000fe40003f24070 */
[----:B------:R-:W-:Y:S02]  /*17f0*/  IADD3.X R5, PT, PT, R5, R4, R10, P3, P4 ;  /* 0x0000000405057210 */ /* 0x000fe40001fe840a */
[----:B----4-:R-:W-:Y:S02]  /*1800*/  SEL R2, R16, RZ, P2 ;  /* 0x000000ff10027207 */ /* 0x010fe40001000000 */
[----:B------:R-:W-:Y:S02]  /*1810*/  SEL R4, R17, RZ, P2 ;  /* 0x000000ff11047207 */ /* 0x000fe40001000000 */
[----:B------:R-:W-:Y:S02]  /*1820*/  ISETP.GT.U32.AND P2, PT, R32, 0x140, PT ;  /* 0x000001402000780c */ /* 0x000fe40003f44070 */
[----:B------:R-:W-:-:S02]  /*1830*/  SEL R7, R18, RZ, P1 ;  /* 0x000000ff12077207 */ /* 0x000fc40000800000 */
[----:B------:R-:W-:Y:S02]  /*1840*/  SEL R18, R19, RZ, P1 ;  /* 0x000000ff13127207 */ /* 0x000fe40000800000 */
[----:B------:R-:W-:Y:S02]  /*1850*/  IADD3 R2, P3, P4, R2, R0, R3 ;  /* 0x0000000002027210 */ /* 0x000fe40007c7e003 */
[----:B------:R-:W-:Y:S02]  /*1860*/  ISETP.GT.U32.AND P1, PT, R32, 0x160, PT ;  /* 0x000001602000780c */ /* 0x000fe40003f24070 */
[----:B-----5:R-:W-:Y:S02]  /*1870*/  SEL R0, R20, RZ, P2 ;  /* 0x000000ff14007207 */ /* 0x020fe40001000000 */
[----:B------:R-:W-:Y:S02]  /*1880*/  IADD3.X R4, PT, PT, R4, R5, R15, P3, P4 ;  /* 0x0000000504047210 */ /* 0x000fe40001fe840f */
[----:B------:R-:W-:-:S02]  /*1890*/  SEL R3, R22, RZ, P1 ;  /* 0x000000ff16037207 */ /* 0x000fc40000800000 */
[----:B------:R-:W-:Y:S02]  /*18a0*/  SEL R23, R23, RZ, P1 ;  /* 0x000000ff17177207 */ /* 0x000fe40000800000 */
[----:B------:R-:W-:Y:S02]  /*18b0*/  SEL R5, R21, RZ, P2 ;  /* 0x000000ff15057207 */ /* 0x000fe40001000000 */
[----:B------:R-:W-:Y:S02]  /*18c0*/  IADD3 R0, P1, P3, R0, R2, R7 ;  /* 0x0000000200007210 */ /* 0x000fe40007b3e007 */
[----:B-1----:R-:W-:Y:S02]  /*18d0*/  SEL R2, R24, RZ, P5 ;  /* 0x000000ff18027207 */ /* 0x002fe40002800000 */
[----:B------:R-:W-:Y:S02]  /*18e0*/  ISETP.GT.U32.AND P2, PT, R32, 0x1c0, PT ;  /* 0x000001c02000780c */ /* 0x000fe40003f44070 */
[----:B------:R-:W-:-:S02]  /*18f0*/  IADD3.X R5, PT, PT, R5, R4, R18, P1, P3 ;  /* 0x0000000405057210 */ /* 0x000fc40000fe6412 */
[----:B------:R-:W-:Y:S02]  /*1900*/  IADD3 R2, P3, P4, R2, R0, R3 ;  /* 0x0000000002027210 */ /* 0x000fe40007c7e003 */
[----:B------:R-:W-:Y:S02]  /*1910*/  SEL R0, R26, RZ, P6 ;  /* 0x000000ff1a007207 */ /* 0x000fe40003000000 */
[----:B--2---:R-:W-:Y:S02]  /*1920*/  SEL R3, R28, RZ, P2 ;  /* 0x000000ff1c037207 */ /* 0x004fe40001000000 */
[----:B------:R-:W-:Y:S02]  /*1930*/  ISETP.GT.U32.AND P1, PT, R32, 0x1e0, PT ;  /* 0x000001e02000780c */ /* 0x000fe40003f24070 */
        /* <DEDUP_REMOVED lines=11> */
.L_x_196:
        /* <DEDUP_REMOVED lines=11> */
[----:B-1----:R-:W-:Y:S01]  /*1aa0*/  I2FP.F32.S32 R16, UR4 ;  /* 0x0000000400107c45 */ /* 0x002fe20008201400 */
[----:B------:R-:W-:-:S03]  /*1ab0*/  IMAD.MOV.U32 R19, RZ, RZ, 0xe00 ;  /* 0x00000e00ff137424 */ /* 0x000fc600078e00ff */
[-C--:B--2---:R-:W-:Y:S02]  /*1ac0*/  FSETP.NEU.AND P0, PT, R5, R16.reuse, PT ;  /* 0x000000100500720b */ /* 0x084fe40003f0d000 */
[-C--:B---3--:R-:W-:Y:S02]  /*1ad0*/  FSETP.NEU.AND P1, PT, R7, R16.reuse, PT ;  /* 0x000000100700720b */ /* 0x088fe40003f2d000 */
[----:B------:R-:W-:Y:S02]  /*1ae0*/  SEL R4, RZ, 0x1, P0 ;  /* 0x00000001ff047807 */ /* 0x000fe40000000000 */
[----:B----4-:R-:W-:Y:S02]  /*1af0*/  FSETP.NEU.AND P2, PT, R9, R16, PT ;  /* 0x000000100900720b */ /* 0x010fe40003f4d000 */
[----:B------:R-:W-:Y:S02]  /*1b00*/  SEL R5, RZ, 0x1, P1 ;  /* 0x00000001ff057807 */ /* 0x000fe40000800000 */
[----:B------:R-:W-:-:S02]  /*1b10*/  SEL R24, RZ, 0x1, P2 ;  /* 0x00000001ff187807 */ /* 0x000fc40001000000 */
[-C--:B-----5:R-:W-:Y:S02]  /*1b20*/  FSETP.NEU.AND P2, PT, R11, R16.reuse, PT ;  /* 0x000000100b00720b */ /* 0x0a0fe40003f4d000 */
[----:B------:R-:W-:Y:S02]  /*1b30*/  FSETP.NEU.AND P3, PT, R13, R16, PT ;  /* 0x000000100d00720b */ /* 0x000fe40003f6d000 */
[----:B------:R-:W-:Y:S02]  /*1b40*/  IADD3 R24, P0, P1, R24, R5, R4 ;  /* 0x0000000518187210 */ /* 0x000fe4000791e004 */
[----:B------:R-:W-:Y:S02]  /*1b50*/  SEL R4, RZ, 0x1, P2 ;  /* 0x00000001ff047807 */ /* 0x000fe40001000000 */
[----:B------:R-:W-:Y:S02]  /*1b60*/  SEL R5, RZ, 0x1, P3 ;  /* 0x00000001ff057807 */ /* 0x000fe40001800000 */
[----:B------:R-:W-:-:S02]  /*1b70*/  IADD3.X R22, PT, PT, RZ, RZ, RZ, P0, P1 ;  /* 0x000000ffff167210 */ /* 0x000fc400007e24ff */
[----:B------:R-:W-:Y:S01]  /*1b80*/  IADD3 R24, P2, P3, R5, R24, R4 ;  /* 0x0000001805187210 */ /* 0x000fe20007b5e004 */
[----:B------:R-:W-:Y:S01]  /*1b90*/  VIADD R4, R32, 0xfffff200 ;  /* 0xfffff20020047836 */ /* 0x000fe20000000000 */
[-C--:B------:R-:W-:Y:S02]  /*1ba0*/  FSETP.NEU.AND P4, PT, R15, R16.reuse, PT ;  /* 0x000000100f00720b */ /* 0x080fe40003f8d000 */
[----:B------:R-:W-:Y:S02]  /*1bb0*/  FSETP.NEU.AND P5, PT, R17, R16, PT ;  /* 0x000000101100720b */ /* 0x000fe40003fad000 */
[----:B------:R-:W-:Y:S02]  /*1bc0*/  ISETP.GE.U32.AND P0, PT, R4, 0xe00, PT ;  /* 0x00000e000400780c */ /* 0x000fe40003f06070 */
[----:B------:R-:W-:Y:S02]  /*1bd0*/  SEL R6, RZ, 0x1, P4 ;  /* 0x00000001ff067807 */ /* 0x000fe40002000000 */
[----:B------:R-:W-:-:S02]  /*1be0*/  SEL R5, RZ, 0x1, P5 ;  /* 0x00000001ff057807 */ /* 0x000fc40002800000 */
[----:B------:R-:W-:Y:S02]  /*1bf0*/  IADD3.X R22, PT, PT, RZ, R22, RZ, P2, P3 ;  /* 0x00000016ff167210 */ /* 0x000fe400017e64ff */
[----:B------:R-:W-:-:S04]  /*1c00*/  IADD3 R24, P1, P4, R5, R24, R6 ;  /* 0x0000001805187210 */ /* 0x000fc80007c3e006 */
[----:B------:R-:W-:Y:S01]  /*1c10*/  IADD3.X R22, PT, PT, RZ, R22, RZ, P1, P4 ;  /* 0x00000016ff167210 */ /* 0x000fe20000fe84ff */
[----:B------:R-:W-:Y:S08]  /*1c20*/  @!P0 BRA `(.L_x_211) ;  /* 0x0000000000988947 */ /* 0x000ff00003800000 */
[----:B------:R-:W0:Y:S01]  /*1c30*/  LDC R32, c[0x0][0x398] ;  /* 0x0000e600ff207b82 */ /* 0x000e220000000800 */
[----:B------:R-:W-:-:S07]  /*1c40*/  IMAD.MOV.U32 R19, RZ, RZ, 0xe00 ;  /* 0x00000e00ff137424 */ /* 0x000fce00078e00ff */
.L_x_213:
[----:B------:R-:W-:-:S05]  /*1c50*/  IMAD.WIDE.U32 R6, R19, 0x4, R2 ;  /* 0x0000000413067825 */ /* 0x000fca00078e0002 */
        /* <DEDUP_REMOVED lines=19> */
[----:B-1----:R-:W-:-:S02]  /*1d90*/  SEL R6, RZ, 0x1, P4 ;  /* 0x00000001ff067807 */ /* 0x002fc40002000000 */
[----:B------:R-:W-:Y:S02]  /*1da0*/  SEL R5, RZ, 0x1, P5 ;  /* 0x00000001ff057807 */ /* 0x000fe40002800000 */
[----:B------:R-:W-:Y:S02]  /*1db0*/  IADD3.X R22, PT, PT, RZ, R22, RZ, P0, P1 ;  /* 0x00000016ff167210 */ /* 0x000fe400007e24ff */
[----:B------:R-:W-:Y:S01]  /*1dc0*/  IADD3 R24, P5, P4, R5, R24, R6 ;  /* 0x0000001805187210 */ /* 0x000fe20007cbe006 */
[----:B0-----:R-:W-:Y:S01]  /*1dd0*/  IMAD.IADD R6, R32, 0x1, -R19 ;  /* 0x0000000120067824 */ /* 0x001fe200078e0a13 */
[----:B------:R-:W-:Y:S02]  /*1de0*/  FSETP.NEU.AND P6, PT, R21, R16, PT ;  /* 0x000000101500720b */ /* 0x000fe40003fcd000 */
[----:B------:R-:W-:Y:S02]  /*1df0*/  IADD3.X R22, PT, PT, RZ, R22, RZ, P2, P3 ;  /* 0x00000016ff167210 */ /* 0x000fe400017e64ff */
[----:B------:R-:W-:-:S02]  /*1e00*/  ISETP.GE.U32.AND P0, PT, R6, 0xe00, PT ;  /* 0x00000e000600780c */ /* 0x000fc40003f06070 */
[----:B------:R-:W-:Y:S02]  /*1e10*/  SEL R5, RZ, 0x1, P6 ;  /* 0x00000001ff057807 */ /* 0x000fe40003000000 */
[----:B------:R-:W-:Y:S02]  /*1e20*/  IADD3.X R22, PT, PT, RZ, R22, RZ, P5, P4 ;  /* 0x00000016ff167210 */ /* 0x000fe40002fe84ff */
[----:B------:R-:W-:-:S05]  /*1e30*/  IADD3 R24, P1, PT, R24, R5, RZ ;  /* 0x0000000518187210 */ /* 0x000fca0007f3e0ff */
[----:B------:R-:W-:Y:S02]  /*1e40*/  IMAD.X R22, RZ, RZ, R22, P1 ;  /* 0x000000ffff167224 */ /* 0x000fe400008e0616 */
[----:B------:R-:W-:Y:S06]  /*1e50*/  @!P0 BRA `(.L_x_212) ;  /* 0x0000000c009c8947 */ /* 0x000fec0003800000 */
[----:B------:R-:W-:-:S05]  /*1e60*/  VIADD R19, R19, 0xe00 ;  /* 0x00000e0013137836 */ /* 0x000fca0000000000 */
[----:B------:R-:W-:-:S13]  /*1e70*/  ISETP.GT.U32.AND P0, PT, R19, R4, PT ;  /* 0x000000041300720c */ /* 0x000fda0003f04070 */
[----:B------:R-:W-:Y:S05]  /*1e80*/  @!P0 BRA `(.L_x_213) ;  /* 0xfffffffc00708947 */ /* 0x000fea000383ffff */
.L_x_211:
[----:B------:R-:W-:Y:S01]  /*1e90*/  IMAD.IADD R3, R32, 0x1, -R19 ;  /* 0x0000000120037824 */ /* 0x000fe200078e0a13 */
[----:B------:R-:W-:Y:S04]  /*1ea0*/  BSSY.RECONVERGENT B1, `(.L_x_212) ;  /* 0x00000e2000017945 */ /* 0x000fe80003800200 */
[----:B------:R-:W-:-:S04]  /*1eb0*/  ISETP.GE.AND P0, PT, R0, R3, PT ;  /* 0x000000030000720c */ /* 0x000fc80003f06270 */
[----:B------:R-:W-:-:S13]  /*1ec0*/  ISETP.GE.U32.OR P0, PT, R19, R32, P0 ;  /* 0x000000201300720c */ /* 0x000fda0000706470 */
[----:B------:R-:W-:Y:S05]  /*1ed0*/  @P0 BRA `(.L_x_214) ;  /* 0x0000000c00780947 */ /* 0x000fea0003800000 */
[----:B------:R-:W-:Y:S01]  /*1ee0*/  LOP3.LUT R2, RZ, R0, RZ, 0x33, !PT ;  /* 0x00000000ff027212 */ /* 0x000fe200078e33ff */
[----:B------:R-:W-:Y:S01]  /*1ef0*/  BSSY.RECONVERGENT B2, `(.L_x_215) ;  /* 0x0000073000027945 */ /* 0x000fe20003800200 */
[----:B------:R-:W-:Y:S02]  /*1f00*/  IMAD.MOV.U32 R20, RZ, RZ, R0 ;  /* 0x000000ffff147224 */ /* 0x000fe400078e0000 */
[----:B------:R-:W-:-:S04]  /*1f10*/  IADD3 R2, PT, PT, -R19, R32, R2 ;  /* 0x0000002013027210 */ /* 0x000fc80007ffe102 */
[C---:B------:R-:W-:Y:S02]  /*1f20*/  ISETP.GE.U32.AND P0, PT, R2.reuse, 0x1e00, PT ;  /* 0x00001e000200780c */ /* 0x040fe40003f06070 */
[----:B------:R-:W-:-:S04]  /*1f30*/  LEA.HI R18, R2, 0x1, RZ, 0x17 ;  /* 0x0000000102127811 */ /* 0x000fc800078fb8ff */
[----:B------:R-:W-:-:S07]  /*1f40*/  LOP3.LUT R26, R18, 0xf, RZ, 0xc0, !PT ;  /* 0x0000000f121a7812 */ /* 0x000fce00078ec0ff */
[----:B------:R-:W-:Y:S05]  /*1f50*/  @!P0 BRA `(.L_x_216) ;  /* 0x0000000400b08947 */ /* 0x000fea0003800000 */
[----:B------:R-:W0:Y:S01]  /*1f60*/  LDC.64 R2, c[0x0][0x380] ;  /* 0x0000e000ff027b82 */ /* 0x000e220000000a00 */
[----:B------:R-:W-:Y:S01]  /*1f70*/  LOP3.LUT R17, R18, 0xfffff0, RZ, 0xc0, !PT ;  /* 0x00fffff012117812 */ /* 0x000fe200078ec0ff */
[----:B------:R-:W-:Y:S01]  /*1f80*/  BSSY.RECONVERGENT B3, `(.L_x_217) ;  /* 0x0000068000037945 */ /* 0x000fe20003800200 */
[C---:B------:R-:W-:Y:S01]  /*1f90*/  LOP3.LUT R20, R0.reuse, 0x1000, RZ, 0xfc, !PT ;  /* 0x0000100000147812 */ /* 0x040fe200078efcff */
[----:B------:R-:W-:Y:S02]  /*1fa0*/  IMAD.IADD R21, R0, 0x1, R19 ;  /* 0x0000000100157824 */ /* 0x000fe400078e0213 */
[----:B------:R-:W-:-:S07]  /*1fb0*/  IMAD.MOV R17, RZ, RZ, -R17 ;  /* 0x000000ffff117224 */ /* 0x000fce00078e0a11 */
.L_x_218:
[C---:B------:R-:W-:Y:S02]  /*1fc0*/  VIADD R7, R21.reuse, 0x200 ;  /* 0x0000020015077836 */ /* 0x040fe40000000000 */
[----:B0-----:R-:W-:-:S04]  /*1fd0*/  IMAD.WIDE.U32 R10, R21, 0x4, R2 ;  /* 0x00000004150a7825 */ /* 0x001fc800078e0002 */
[--C-:B------:R-:W-:Y:S01]  /*1fe0*/  IMAD.WIDE.U32 R6, R7, 0x4, R2.reuse ;  /* 0x0000000407067825 */ /* 0x100fe200078e0002 */
[----:B------:R-:W2:Y:S03]  /*1ff0*/  LDG.E R25, desc[UR6][R10.64] ;  /* 0x000000060a197981 */ /* 0x000ea6000c1e1900 */
[C---:B------:R-:W-:Y:S01]  /*2000*/  VIADD R9, R21.reuse, 0x600 ;  /* 0x0000060015097836 */ /* 0x040fe20000000000 */
[----:B------:R0:W3:Y:S01]  /*2010*/  LDG.E R23, desc[UR6][R6.64] ;  /* 0x0000000606177981 */ /* 0x0000e2000c1e1900 */
[C---:B------:R-:W-:Y:S02]  /*2020*/  VIADD R15, R21.reuse, 0x400 ;  /* 0x00000400150f7836 */ /* 0x040fe40000000000 */
[----:B------:R-:W-:Y:S02]  /*2030*/  VIADD R5, R21, 0xa00 ;  /* 0x00000a0015057836 */ /* 0x000fe40000000000 */
[----:B------:R-:W-:-:S04]  /*2040*/  IMAD.WIDE.U32 R8, R9, 0x4, R2 ;  /* 0x0000000409087825 */ /* 0x000fc800078e0002 */
[--C-:B------:R-:W-:Y:S01]  /*2050*/  IMAD.WIDE.U32 R14, R15, 0x4, R2.reuse ;  /* 0x000000040f0e7825 */ /* 0x100fe200078e0002 */
[----:B------:R-:W4:Y:S03]  /*2060*/  LDG.E R33, desc[UR6][R8.64] ;  /* 0x0000000608217981 */ /* 0x000f26000c1e1900 */
[C---:B------:R-:W-:Y:S01]  /*2070*/  VIADD R35, R21.reuse, 0x800 ;  /* 0x0000080015237836 */ /* 0x040fe20000000000 */
[----:B------:R1:W5:Y:S01]  /*2080*/  LDG.E R31, desc[UR6][R14.64] ;  /* 0x000000060e1f7981 */ /* 0x000362000c1e1900 */
[----:B------:R-:W-:Y:S02]  /*2090*/  VIADD R13, R21, 0xc00 ;  /* 0x00000c00150d7836 */ /* 0x000fe40000000000 */
[----:B------:R-:W-:-:S04]  /*20a0*/  IMAD.WIDE.U32 R4, R5, 0x4, R2 ;  /* 0x0000000405047825 */ /* 0x000fc800078e0002 */
[C---:B------:R-:W-:Y:S01]  /*20b0*/  VIADD R37, R21.reuse, 0xe00 ;  /* 0x00000e0015257836 */ /* 0x040fe20000000000 */
[----:B------:R-:W5:Y:S01]  /*20c0*/  LDG.E R29, desc[UR6][R4.64] ;  /* 0x00000006041d7981 */ /* 0x000f62000c1e1900 */
[----:B0-----:R-:W-:Y:S02]  /*20d0*/  VIADD R7, R21, 0x1000 ;  /* 0x0000100015077836 */ /* 0x001fe40000000000 */
[----:B------:R-:W-:-:S04]  /*20e0*/  IMAD.WIDE.U32 R34, R35, 0x4, R2 ;  /* 0x0000000423227825 */ /* 0x000fc800078e0002 */
[--C-:B------:R-:W-:Y:S01]  /*20f0*/  IMAD.WIDE.U32 R10, R13, 0x4, R2.reuse ;  /* 0x000000040d0a7825 */ /* 0x100fe200078e0002 */
[----:B------:R0:W5:Y:S03]  /*2100*/  LDG.E R27, desc[UR6][R34.64] ;  /* 0x00000006221b7981 */ /* 0x000166000c1e1900 */
[--C-:B------:R-:W-:Y:S02]  /*2110*/  IMAD.WIDE.U32 R12, R37, 0x4, R2.reuse ;  /* 0x00000004250c7825 */ /* 0x100fe400078e0002 */
[----:B------:R0:W5:Y:S02]  /*2120*/  LDG.E R37, desc[UR6][R10.64] ;  /* 0x000000060a257981 */ /* 0x000164000c1e1900 */
[----:B-1----:R-:W-:Y:S02]  /*2130*/  IMAD.WIDE.U32 R14, R7, 0x4, R2 ;  /* 0x00000004070e7825 */ /* 0x002fe400078e0002 */
[----:B------:R1:W5:Y:S02]  /*2140*/  LDG.E R28, desc[UR6][R12.64] ;  /* 0x000000060c1c7981 */ /* 0x000364000c1e1900 */
[----:B------:R-:W-:-:S02]  /*2150*/  VIADD R7, R21, 0x1200 ;  /* 0x0000120015077836 */ /* 0x000fc40000000000 */
[C---:B------:R-:W-:Y:S01]  /*2160*/  VIADD R9, R21.reuse, 0x1400 ;  /* 0x0000140015097836 */ /* 0x040fe20000000000 */
[----:B------:R1:W5:Y:S01]  /*2170*/  LDG.E R30, desc[UR6][R14.64] ;  /* 0x000000060e1e7981 */ /* 0x000362000c1e1900 */
[C---:B------:R-:W-:Y:S02]  /*2180*/  VIADD R8, R21.reuse, 0x1600 ;  /* 0x0000160015087836 */ /* 0x040fe40000000000 */
[----:B0-----:R-:W-:Y:S02]  /*2190*/  VIADD R35, R21, 0x1800 ;  /* 0x0000180015237836 */ /* 0x001fe40000000000 */
[----:B------:R-:W-:-:S04]  /*21a0*/  IMAD.WIDE.U32 R4, R7, 0x4, R2 ;  /* 0x0000000407047825 */ /* 0x000fc800078e0002 */
[--C-:B------:R-:W-:Y:S02]  /*21b0*/  IMAD.WIDE.U32 R6, R9, 0x4, R2.reuse ;  /* 0x0000000409067825 */ /* 0x100fe400078e0002 */
[----:B------:R0:W5:Y:S02]  /*21c0*/  LDG.E R5, desc[UR6][R4.64] ;  /* 0x0000000604057981 */ /* 0x000164000c1e1900 */
[--C-:B------:R-:W-:Y:S02]  /*21d0*/  IMAD.WIDE.U32 R8, R8, 0x4, R2.reuse ;  /* 0x0000000408087825 */ /* 0x100fe400078e0002 */
[----:B------:R5:W5:Y:S02]  /*21e0*/  LDG.E R7, desc[UR6][R6.64] ;  /* 0x0000000606077981 */ /* 0x000b64000c1e1900 */
[----:B------:R-:W-:Y:S02]  /*21f0*/  IMAD.WIDE.U32 R10, R35, 0x4, R2 ;  /* 0x00000004230a7825 */ /* 0x000fe400078e0002 */
[----:B------:R5:W5:Y:S02]  /*2200*/  LDG.E R9, desc[UR6][R8.64] ;  /* 0x0000000608097981 */ /* 0x000b64000c1e1900 */
[----:B------:R-:W-:-:S02]  /*2210*/  VIADD R35, R21, 0x1a00 ;  /* 0x00001a0015237836 */ /* 0x000fc40000000000 */
[----:B-1----:R-:W-:Y:S01]  /*2220*/  VIADD R13, R21, 0x1c00 ;  /* 0x00001c00150d7836 */ /* 0x002fe20000000000 */
[----:B------:R-:W5:Y:S01]  /*2230*/  LDG.E R11, desc[UR6][R10.64] ;  /* 0x000000060a0b7981 */ /* 0x000f62000c1e1900 */
[----:B------:R-:W-:-:S04]  /*2240*/  IMAD.WIDE.U32 R34, R35, 0x4, R2 ;  /* 0x0000000423227825 */ /* 0x000fc800078e0002 */
[--C-:B------:R-:W-:Y:S02]  /*2250*/  IMAD.WIDE.U32 R12, R13, 0x4, R2.reuse ;  /* 0x000000040d0c7825 */ /* 0x100fe400078e0002 */
[----:B------:R-:W5:Y:S02]  /*2260*/  LDG.E R35, desc[UR6][R34.64] ;  /* 0x0000000622237981 */ /* 0x000f64000c1e1900 */
[----:B------:R-:W-:Y:S02]  /*2270*/  VIADD R15, R21, 0x1e00 ;  /* 0x00001e00150f7836 */ /* 0x000fe40000000000 */
[----:B------:R-:W5:Y:S02]  /*2280*/  LDG.E R13, desc[UR6][R12.64] ;  /* 0x000000060c0d7981 */ /* 0x000f64000c1e1900 */
[----:B------:R-:W-:-:S06]  /*2290*/  IMAD.WIDE.U32 R14, R15, 0x4, R2 ;  /* 0x000000040f0e7825 */ /* 0x000fcc00078e0002 */
[----:B------:R-:W5:Y:S01]  /*22a0*/  LDG.E R15, desc[UR6][R14.64] ;  /* 0x000000060e0f7981 */ /* 0x000f62000c1e1900 */
[----:B------:R-:W-:Y:S02]  /*22b0*/  VIADD R17, R17, 0x10 ;  /* 0x0000001011117836 */ /* 0x000fe40000000000 */
[----:B------:R-:W-:Y:S02]  /*22c0*/  VIADD R20, R20, 0x2000 ;  /* 0x0000200014147836 */ /* 0x000fe40000000000 */
[----:B------:R-:W-:Y:S01]  /*22d0*/  VIADD R21, R21, 0x2000 ;  /* 0x0000200015157836 */ /* 0x000fe20000000000 */
[-C--:B--2---:R-:W-:Y:S02]  /*22e0*/  FSETP.NEU.AND P0, PT, R25, R16.reuse, PT ;  /* 0x000000101900720b */ /* 0x084fe40003f0d000 */
[----:B---3--:R-:W-:Y:S02]  /*22f0*/  FSETP.NEU.AND P1, PT, R23, R16, PT ;  /* 0x000000101700720b */ /* 0x008fe40003f2d000 */
[----:B0-----:R-:W-:-:S02]  /*2300*/  SEL R4, RZ, 0x1, P0 ;  /* 0x00000001ff047807 */ /* 0x001fc40000000000 */
[----:B------:R-:W-:Y:S02]  /*2310*/  SEL R23, RZ, 0x1, P1 ;  /* 0x00000001ff177807 */ /* 0x000fe40000800000 */
[-C--:B----4-:R-:W-:Y:S02]  /*2320*/  FSETP.NEU.AND P1, PT, R33, R16.reuse, PT ;  /* 0x000000102100720b */ /* 0x090fe40003f2d000 */
[----:B-----5:R-:W-:Y:S02]  /*2330*/  FSETP.NEU.AND P0, PT, R31, R16, PT ;  /* 0x000000101f00720b */ /* 0x020fe40003f0d000 */
[----:B------:R-:W-:Y:S02]  /*2340*/  IADD3 R24, P3, P2, R23, R24, R4 ;  /* 0x0000001817187210 */ /* 0x000fe40007a7e004 */
[----:B------:R-:W-:Y:S02]  /*2350*/  SEL R6, RZ, 0x1, P1 ;  /* 0x00000001ff067807 */ /* 0x000fe40000800000 */
[----:B------:R-:W-:-:S02]  /*2360*/  FSETP.NEU.AND P5, PT, R29, R16, PT ;  /* 0x000000101d00720b */ /* 0x000fc40003fad000 */
[----:B------:R-:W-:Y:S02]  /*2370*/  SEL R23, RZ, 0x1, P0 ;  /* 0x00000001ff177807 */ /* 0x000fe40000000000 */
[----:B------:R-:W-:Y:S02]  /*2380*/  SEL R4, RZ, 0x1, P5 ;  /* 0x00000001ff047807 */ /* 0x000fe40002800000 */
[----:B------:R-:W-:Y:S02]  /*2390*/  FSETP.NEU.AND P1, PT, R27, R16, PT ;  /* 0x000000101b00720b */ /* 0x000fe40003f2d000 */
[----:B------:R-:W-:Y:S02]  /*23a0*/  IADD3 R6, P4, P6, R6, R24, R23 ;  /* 0x0000001806067210 */ /* 0x000fe40007e9e017 */
[----:B------:R-:W-:Y:S02]  /*23b0*/  SEL R25, RZ, 0x1, P1 ;  /* 0x00000001ff197807 */ /* 0x000fe40000800000 */
[----:B------:R-:W-:-:S02]  /*23c0*/  FSETP.NEU.AND P0, PT, R37, R16, PT ;  /* 0x000000102500720b */ /* 0x000fc40003f0d000 */
[----:B------:R-:W-:Y:S02]  /*23d0*/  FSETP.NEU.AND P5, PT, R28, R16, PT ;  /* 0x000000101c00720b */ /* 0x000fe40003fad000 */
[----:B------:R-:W-:Y:S02]  /*23e0*/  IADD3.X R22, PT, PT, RZ, R22, RZ, P3, P2 ;  /* 0x00000016ff167210 */ /* 0x000fe40001fe44ff */
[----:B------:R-:W-:Y:S02]  /*23f0*/  SEL R8, RZ, 0x1, P5 ;  /* 0x00000001ff087807 */ /* 0x000fe40002800000 */
[----:B------:R-:W-:Y:S02]  /*2400*/  SEL R23, RZ, 0x1, P0 ;  /* 0x00000001ff177807 */ /* 0x000fe40000000000 */
[----:B------:R-:W-:Y:S02]  /*2410*/  FSETP.NEU.AND P5, PT, R30, R16, PT ;  /* 0x000000101e00720b */ /* 0x000fe40003fad000 */
[----:B------:R-:W-:-:S02]  /*2420*/  IADD3 R4, P1, P0, R4, R6, R25 ;  /* 0x0000000604047210 */ /* 0x000fc4000783e019 */
[----:B------:R-:W-:Y:S02]  /*2430*/  IADD3.X R22, PT, PT, RZ, R22, RZ, P4, P6 ;  /* 0x00000016ff167210 */ /* 0x000fe400027ec4ff */
[----:B------:R-:W-:Y:S02]  /*2440*/  FSETP.NEU.AND P6, PT, R5, R16, PT ;  /* 0x000000100500720b */ /* 0x000fe40003fcd000 */
[----:B------:R-:W-:Y:S02]  /*2450*/  SEL R5, RZ, 0x1, P5 ;  /* 0x00000001ff057807 */ /* 0x000fe40002800000 */
[----:B------:R-:W-:Y:S02]  /*2460*/  IADD3 R8, P3, P2, R8, R4, R23 ;  /* 0x0000000408087210 */ /* 0x000fe40007a7e017 */
[-C--:B------:R-:W-:Y:S02]  /*2470*/  FSETP.NEU.AND P4, PT, R7, R16.reuse, PT ;  /* 0x000000100700720b */ /* 0x080fe40003f8d000 */
[----:B------:R-:W-:-:S02]  /*2480*/  FSETP.NEU.AND P5, PT, R9, R16, PT ;  /* 0x000000100900720b */ /* 0x000fc40003fad000 */
[----:B------:R-:W-:Y:S02]  /*2490*/  SEL R4, RZ, 0x1, P6 ;  /* 0x00000001ff047807 */ /* 0x000fe40003000000 */
[----:B------:R-:W-:Y:S02]  /*24a0*/  SEL R7, RZ, 0x1, P4 ;  /* 0x00000001ff077807 */ /* 0x000fe40002000000 */
[----:B------:R-:W-:Y:S02]  /*24b0*/  FSETP.NEU.AND P6, PT, R11, R16, PT ;  /* 0x000000100b00720b */ /* 0x000fe40003fcd000 */
[----:B------:R-:W-:Y:S02]  /*24c0*/  SEL R6, RZ, 0x1, P5 ;  /* 0x00000001ff067807 */ /* 0x000fe40002800000 */
[----:B------:R-:W-:Y:S02]  /*24d0*/  IADD3 R4, P4, P5, R4, R8, R5 ;  /* 0x0000000804047210 */ /* 0x000fe40007d9e005 */
[----:B------:R-:W-:-:S02]  /*24e0*/  IADD3.X R22, PT, PT, RZ, R22, RZ, P1, P0 ;  /* 0x00000016ff167210 */ /* 0x000fc40000fe04ff */
        /* <DEDUP_REMOVED lines=18> */
.L_x_217:
[----:B------:R-:W-:-:S07]  /*2610*/  VIADD R20, R20, 0xfffff000 ;  /* 0xfffff00014147836 */ /* 0x000fce0000000000 */
.L_x_216:
[----:B------:R-:W-:Y:S05]  /*2620*/  BSYNC.RECONVERGENT B2 ;  /* 0x0000000000027941 */ /* 0x000fea0003800200 */
.L_x_215:
        /* <DEDUP_REMOVED lines=20> */
[----:B------:R-:W4:Y:S02]  /*2770*/  LDG.E R13, desc[UR6][R12.64] ;  /* 0x000000060c0d7981 */ /* 0x000f24000c1e1900 */
        /* <DEDUP_REMOVED lines=15> */
[----:B------:R-:W-:Y:S02]  /*2870*/  SEL R5, RZ, 0x1, P2 ;  /* 0x00000001ff057807 */ /* 0x000fe40001000000 */
        /* <DEDUP_REMOVED lines=8> */
[----:B------:R-:W-:Y:S02]  /*2900*/  SEL R5, RZ, 0x1, P3 ;  /* 0x00000001ff057807 */ /* 0x000fe40001800000 */
[----:B0-----:R-:W-:-:S02]  /*2910*/  SEL R2, RZ, 0x1, P4 ;  /* 0x00000001ff027807 */ /* 0x001fc40002000000 */
        /* <DEDUP_REMOVED lines=10> */
.L_x_220:
[----:B------:R-:W-:Y:S05]  /*29c0*/  BSYNC.RECONVERGENT B2 ;  /* 0x0000000000027941 */ /* 0x000fea0003800200 */
.L_x_219:
        /* <DEDUP_REMOVED lines=32> */
.L_x_222:
[----:B------:R-:W-:Y:S05]  /*2bd0*/  BSYNC.RECONVERGENT B2 ;  /* 0x0000000000027941 */ /* 0x000fea0003800200 */
.L_x_221:
[----:B------:R-:W-:Y:S05]  /*2be0*/  @!P0 BRA `(.L_x_214) ;  /* 0x0000000000348947 */ /* 0x000fea0003800000 */
[----:B------:R-:W0:Y:S01]  /*2bf0*/  LDC.64 R4, c[0x0][0x380] ;  /* 0x0000e000ff047b82 */ /* 0x000e220000000a00 */
[----:B------:R-:W-:Y:S02]  /*2c00*/  IMAD.IADD R19, R20, 0x1, R19 ;  /* 0x0000000114137824 */ /* 0x000fe400078e0213 */
[----:B------:R-:W-:-:S07]  /*2c10*/  IMAD.MOV R6, RZ, RZ, -R18 ;  /* 0x000000ffff067224 */ /* 0x000fce00078e0a12 */
.L_x_223:
        /* <DEDUP_REMOVED lines=10> */
.L_x_214:
[----:B------:R-:W-:Y:S05]  /*2cc0*/  BSYNC.RECONVERGENT B1 ;  /* 0x0000000000017941 */ /* 0x000fea0003800200 */
.L_x_212:
        /* <DEDUP_REMOVED lines=29> */
[----:B------:R-:W-:Y:S02]  /*2ea0*/  @!P2 MOV R7, 0x400 ;  /* 0x000004000007a802 */ /* 0x000fe40000000f00 */
[----:B-1----:R-:W-:Y:S01]  /*2eb0*/  SEL R3, R3, RZ, !P1 ;  /* 0x000000ff03037207 */ /* 0x002fe20004800000 */
[----:B------:R-:W0:Y:S01]  /*2ec0*/  SHFL.DOWN PT, R2, R5, 0x10, 0x1f ;  /* 0x0a001f0005027f89 */ /* 0x000e2200000e0000 */
[----:B------:R-:W-:Y:S02]  /*2ed0*/  ISETP.GT.AND P1, PT, R9, 0xf, PT ;  /* 0x0000000f0900780c */ /* 0x000fe40003f24270 */
[----:B--2---:R-:W-:Y:S01]  /*2ee0*/  @!P2 LEA R7, R8, R7, 0x18 ;  /* 0x000000070807a211 */ /* 0x004fe200078ec0ff */
[----:B------:R-:W-:Y:S01]  /*2ef0*/  IMAD.X R4, R3, 0x1, R6, P0 ;  /* 0x0000000103047824 */ /* 0x000fe200000e0606 */
[----:B------:R-:W-:-:S04]  /*2f00*/  @!P2 SHF.R.U32.HI R6, RZ, 0x2, R0 ;  /* 0x00000002ff06a819 */ /* 0x000fc80000011600 */
        /* <DEDUP_REMOVED lines=38> */
.L_x_210:
[----:B------:R-:W-:Y:S05]  /*3170*/  BSYNC.RECONVERGENT B0 ;  /* 0x0000000000007941 */ /* 0x000fea0003800200 */
.L_x_195:
[----:B------:R-:W-:Y:S05]  /*3180*/  @P0 EXIT ;  /* 0x000000000000094d */ /* 0x000fea0003800000 */
[----:B------:R-:W0:Y:S01]  /*3190*/  LDCU.64 UR4, c[0x0][0x3a0] ;  /* 0x00007400ff0477ac */ /* 0x000e220008000a00 */
[----:B------:R-:W3:Y:S01]  /*31a0*/  LDC.64 R4, c[0x0][0x390] ;  /* 0x0000e400ff047b82 */ /* 0x000ee20000000a00 */
[----:B012---:R-:W-:-:S04]  /*31b0*/  IADD3 R2, P0, PT, R2, UR4, RZ ;  /* 0x0000000402027c10 */ /* 0x007fc8000ff1e0ff */
[----:B------:R-:W-:-:S05]  /*31c0*/  IADD3.X R3, PT, PT, R3, UR5, RZ, P0, !PT ;  /* 0x0000000503037c10 */ /* 0x000fca00087fe4ff */
[----:B---3--:R-:W-:Y:S01]  /*31d0*/  STG.E.64 desc[UR6][R4.64], R2 ;  /* 0x0000000204007986 */ /* 0x008fe2000c101b06 */
[----:B------:R-:W-:Y:S05]  /*31e0*/  EXIT ;  /* 0x000000000000794d */ /* 0x000fea0003800000 */
.L_x_224:
        /* <DEDUP_REMOVED lines=9> */
.L_x_233:


//--------------------- .text._ZN3cub18CUB_300001_SM_10006detail11EmptyKernelIvEEvv --------------------------
	.section	.text._ZN3cub18CUB_300001_SM_10006detail11EmptyKernelIvEEvv,"ax",@progbits
	.align	128
        .global         _ZN3cub18CUB_300001_SM_10006detail11EmptyKernelIvEEvv
        .type           _ZN3cub18CUB_300001_SM_10006detail11EmptyKernelIvEEvv,@function
        .size           _ZN3cub18CUB_300001_SM_10006detail11EmptyKernelIvEEvv,(.L_x_234 - _ZN3cub18CUB_300001_SM_10006detail11EmptyKernelIvEEvv)
        .other          _ZN3cub18CUB_300001_SM_10006detail11EmptyKernelIvEEvv,@"STO_CUDA_ENTRY STV_DEFAULT"
_ZN3cub18CUB_300001_SM_10006detail11EmptyKernelIvEEvv:
.text._ZN3cub18CUB_300001_SM_10006detail11EmptyKernelIvEEvv:
[----:B------:R-:W-:Y:S01]  /*0000*/  LDC R1, c[0x0][0x37c] ;  /* 0x0000df00ff017b82 */ /* 0x000fe20000000800 */
[----:B------:R-:W-:Y:S05]  /*0010*/  EXIT ;  /* 0x000000000000794d */ /* 0x000fea0003800000 */
.L_x_225:
        /* <DEDUP_REMOVED lines=14> */
.L_x_234:


//--------------------- .nv.shared.reserved.0     --------------------------
	.section	.nv.shared.reserved.0,"aw",@nobits
	.weak		__nv_reservedSMEM_offset_0_alias
	.size		__nv_reservedSMEM_offset_0_alias, 0, 64
	.other		__nv_reservedSMEM_offset_0_alias,@"STO_CUDA_RESERVED_SHARED STV_DEFAULT"
__nv_reservedSMEM_offset_0_alias:
	.zero		0
	.zero		64


//--------------------- .nv.global                --------------------------
	.section	.nv.global,"aw",@nobits
.nv.global:
	.type		_ZN34_INTERNAL_d91d8f15_4_k_cu_685813926thrust24THRUST_300001_SM_1000_NS3seqE,@object
	.size		_ZN34_INTERNAL_d91d8f15_4_k_cu_685813926thrust24THRUST_300001_SM_1000_NS3seqE,(_ZN34_INTERNAL_d91d8f15_4_k_cu_685813924cuda3std3__48in_placeE - _ZN34_INTERNAL_d91d8f15_4_k_cu_685813926thrust24THRUST_300001_SM_1000_NS3seqE)
_ZN34_INTERNAL_d91d8f15_4_k_cu_685813926thrust24THRUST_300001_SM_1000_NS3seqE:
	.zero		1
	.type		_ZN34_INTERNAL_d91d8f15_4_k_cu_685813924cuda3std3__48in_placeE,@object
	.size		_ZN34_INTERNAL_d91d8f15_4_k_cu_685813924cuda3std3__48in_placeE,(_ZN34_INTERNAL_d91d8f15_4_k_cu_685813924cuda3std6ranges3__45__cpo4sizeE - _ZN34_INTERNAL_d91d8f15_4_k_cu_685813924cuda3std3__48in_placeE)
_ZN34_INTERNAL_d91d8f15_4_k_cu_685813924cuda3std3__48in_placeE:
	.zero		1
	.type		_ZN34_INTERNAL_d91d8f15_4_k_cu_685813924cuda3std6ranges3__45__cpo4sizeE,@object
	.size		_ZN34_INTERNAL_d91d8f15_4_k_cu_685813924cuda3std6ranges3__45__cpo4sizeE,(_ZN34_INTERNAL_d91d8f15_4_k_cu_685813926thrust24THRUST_300001_SM_1000_NS12placeholders2_3E - _ZN34_INTERNAL_d91d8f15_4_k_cu_685813924cuda3std6ranges3__45__cpo4sizeE)
_ZN34_INTERNAL_d91d8f15_4_k_cu_685813924cuda3std6ranges3__45__cpo4sizeE:
	.zero		1
	.type		_ZN34_INTERNAL_d91d8f15_4_k_cu_685813926thrust24THRUST_300001_SM_1000_NS12placeholders2_3E,@object
	.size		_ZN34_INTERNAL_d91d8f15_4_k_cu_685813926thrust24THRUST_300001_SM_1000_NS12placeholders2_3E,(_ZN34_INTERNAL_d91d8f15_4_k_cu_685813924cuda3std3__45__cpo6cbeginE - _ZN34_INTERNAL_d91d8f15_4_k_cu_685813926thrust24THRUST_300001_SM_1000_NS12placeholders2_3E)
_ZN34_INTERNAL_d91d8f15_4_k_cu_685813926thrust24THRUST_300001_SM_1000_NS12placeholders2_3E:
	.zero		1
	.type		_ZN34_INTERNAL_d91d8f15_4_k_cu_685813924cuda3std3__45__cpo6cbeginE,@object
	.size		_ZN34_INTERNAL_d91d8f15_4_k_cu_685813924cuda3std3__45__cpo6cbeginE,(_ZN34_INTERNAL_d91d8f15_4_k_cu_685813924cuda3std6ranges3__45__cpo6cbeginE - _ZN34_INTERNAL_d91d8f15_4_k_cu_685813924cuda3std3__45__cpo6cbeginE)
_ZN34_INTERNAL_d91d8f15_4_k_cu_685813924cuda3std3__45__cpo6cbeginE:
	.zero		1
	.type		_ZN34_INTERNAL_d91d8f15_4_k_cu_685813924cuda3std6ranges3__45__cpo6cbeginE,@object
	.size		_ZN34_INTERNAL_d91d8f15_4_k_cu_685813924cuda3std6ranges3__45__cpo6cbeginE,(_ZN34_INTERNAL_d91d8f15_4_k_cu_685813926thrust24THRUST_300001_SM_1000_NS12placeholders2_7E - _ZN34_INTERNAL_d91d8f15_4_k_cu_685813924cuda3std6ranges3__45__cpo6cbeginE)
_ZN34_INTERNAL_d91d8f15_4_k_cu_685813924cuda3std6ranges3__45__cpo6cbeginE:
	.zero		1
	.type		_ZN34_INTERNAL_d91d8f15_4_k_cu_685813926thrust24THRUST_300001_SM_1000_NS12placeholders2_7E,@object
	.size		_ZN34_INTERNAL_d91d8f15_4_k_cu_685813926thrust24THRUST_300001_SM_1000_NS12placeholders2_7E,(_ZN34_INTERNAL_d91d8f15_4_k_cu_685813924cuda3std3__45__cpo7crbeginE - _ZN34_INTERNAL_d91d8f15_4_k_cu_685813926thrust24THRUST_300001_SM_1000_NS12placeholders2_7E)
_ZN34_INTERNAL_d91d8f15_4_k_cu_685813926thrust24THRUST_300001_SM_1000_NS12placeholders2_7E:
	.zero		1
	.type		_ZN34_INTERNAL_d91d8f15_4_k_cu_685813924cuda3std3__45__cpo7crbeginE,@object
	.size		_ZN34_INTERNAL_d91d8f15_4_k_cu_685813924cuda3std3__45__cpo7crbeginE,(_ZN34_INTERNAL_d91d8f15_4_k_cu_685813924cuda3std6ranges3__45__cpo4nextE - _ZN34_INTERNAL_d91d8f15_4_k_cu_685813924cuda3std3__45__cpo7crbeginE)
_ZN34_INTERNAL_d91d8f15_4_k_cu_685813924cuda3std3__45__cpo7crbeginE:
	.zero		1
	.type		_ZN34_INTERNAL_d91d8f15_4_k_cu_685813924cuda3std6ranges3__45__cpo4nextE,@object
	.size		_ZN34_INTERNAL_d91d8f15_4_k_cu_685813924cuda3std6ranges3__45__cpo4nextE,(_ZN34_INTERNAL_d91d8f15_4_k_cu_685813924cuda3std6ranges3__45__cpo4swapE - _ZN34_INTERNAL_d91d8f15_4_k_cu_685813924cuda3std6ranges3__45__cpo4nextE)
_ZN34_INTERNAL_d91d8f15_4_k_cu_685813924cuda3std6ranges3__45__cpo4nextE:
	.zero		1
	.type		_ZN34_INTERNAL_d91d8f15_4_k_cu_685813924cuda3std6ranges3__45__cpo4swapE,@object
	.size		_ZN34_INTERNAL_d91d8f15_4_k_cu_685813924cuda3std6ranges3__45__cpo4swapE,(_ZN34_INTERNAL_d91d8f15_4_k_cu_685813926thrust24THRUST_300001_SM_1000_NS8cuda_cub10par_nosyncE - _ZN34_INTERNAL_d91d8f15_4_k_cu_685813924cuda3std6ranges3__45__cpo4swapE)
_ZN34_INTERNAL_d91d8f15_4_k_cu_685813924cuda3std6ranges3__45__cpo4swapE:
	.zero		1
	.type		_ZN34_INTERNAL_d91d8f15_4_k_cu_685813926thrust24THRUST_300001_SM_1000_NS8cuda_cub10par_nosyncE,@object
	.size		_ZN34_INTERNAL_d91d8f15_4_k_cu_685813926thrust24THRUST_300001_SM_1000_NS8cuda_cub10par_nosyncE,(_ZN34_INTERNAL_d91d8f15_4_k_cu_685813926thrust24THRUST_300001_SM_1000_NS12placeholders2_9E - _ZN34_INTERNAL_d91d8f15_4_k_cu_685813926thrust24THRUST_300001_SM_1000_NS8cuda_cub10par_nosyncE)
_ZN34_INTERNAL_d91d8f15_4_k_cu_685813926thrust24THRUST_300001_SM_1000_NS8cuda_cub10par_nosyncE:
	.zero		1
	.type		_ZN34_INTERNAL_d91d8f15_4_k_cu_685813926thrust24THRUST_300001_SM_1000_NS12placeholders2_9E,@object
	.size		_ZN34_INTERNAL_d91d8f15_4_k_cu_685813926thrust24THRUST_300001_SM_1000_NS12placeholders2_9E,(_ZN34_INTERNAL_d91d8f15_4_k_cu_685813924cuda3std3__436_GLOBAL__N__d91d8f15_4_k_cu_685813926ignoreE - _ZN34_INTERNAL_d91d8f15_4_k_cu_685813926thrust24THRUST_300001_SM_1000_NS12placeholders2_9E)
_ZN34_INTERNAL_d91d8f15_4_k_cu_685813926thrust24THRUST_300001_SM_1000_NS12placeholders2_9E:
	.zero		1
	.type		_ZN34_INTERNAL_d91d8f15_4_k_cu_685813924cuda3std3__436_GLOBAL__N__d91d8f15_4_k_cu_685813926ignoreE,@object
	.size		_ZN34_INTERNAL_d91d8f15_4_k_cu_685813924cuda3std3__436_GLOBAL__N__d91d8f15_4_k_cu_685813926ignoreE,(_ZN34_INTERNAL_d91d8f15_4_k_cu_685813924cuda3std6ranges3__45__cpo4dataE - _ZN34_INTERNAL_d91d8f15_4_k_cu_685813924cuda3std3__436_GLOBAL__N__d91d8f15_4_k_cu_685813926ignoreE)
_ZN34_INTERNAL_d91d8f15_4_k_cu_685813924cuda3std3__436_GLOBAL__N__d91d8f15_4_k_cu_685813926ignoreE:
	.zero		1
	.type		_ZN34_INTERNAL_d91d8f15_4_k_cu_685813924cuda3std6ranges3__45__cpo4dataE,@object
	.size		_ZN34_INTERNAL_d91d8f15_4_k_cu_685813924cuda3std6ranges3__45__cpo4dataE,(_ZN34_INTERNAL_d91d8f15_4_k_cu_685813926thrust24THRUST_300001_SM_1000_NS12placeholders2_1E - _ZN34_INTERNAL_d91d8f15_4_k_cu_685813924cuda3std6ranges3__45__cpo4dataE)
_ZN34_INTERNAL_d91d8f15_4_k_cu_685813924cuda3std6ranges3__45__cpo4dataE:
	.zero		1
	.type		_ZN34_INTERNAL_d91d8f15_4_k_cu_685813926thrust24THRUST_300001_SM_1000_NS12placeholders2_1E,@object
	.size		_ZN34_INTERNAL_d91d8f15_4_k_cu_685813926thrust24THRUST_300001_SM_1000_NS12placeholders2_1E,(_ZN34_INTERNAL_d91d8f15_4_k_cu_685813924cuda3std3__45__cpo5beginE - _ZN34_INTERNAL_d91d8f15_4_k_cu_685813926thrust24THRUST_300001_SM_1000_NS12placeholders2_1E)
_ZN34_INTERNAL_d91d8f15_4_k_cu_685813926thrust24THRUST_300001_SM_1000_NS12placeholders2_1E:
	.zero		1
	.type		_ZN34_INTERNAL_d91d8f15_4_k_cu_685813924cuda3std3__45__cpo5beginE,@object
	.size		_ZN34_INTERNAL_d91d8f15_4_k_cu_685813924cuda3std3__45__cpo5beginE,(_ZN34_INTERNAL_d91d8f15_4_k_cu_685813924cuda3std6ranges3__45__cpo5beginE - _ZN34_INTERNAL_d91d8f15_4_k_cu_685813924cuda3std3__45__cpo5beginE)
_ZN34_INTERNAL_d91d8f15_4_k_cu_685813924cuda3std3__45__cpo5beginE:
	.zero		1
	.type		_ZN34_INTERNAL_d91d8f15_4_k_cu_685813924cuda3std6ranges3__45__cpo5beginE,@object
	.size		_ZN34_INTERNAL_d91d8f15_4_k_cu_685813924cuda3std6ranges3__45__cpo5beginE,(_ZN34_INTERNAL_d91d8f15_4_k_cu_685813926thrust24THRUST_300001_SM_1000_NS12placeholders2_5E - _ZN34_INTERNAL_d91d8f15_4_k_cu_685813924cuda3std6ranges3__45__cpo5beginE)
_ZN34_INTERNAL_d91d8f15_4_k_cu_685813924cuda3std6ranges3__45__cpo5beginE:
	.zero		1
	.type		_ZN34_INTERNAL_d91d8f15_4_k_cu_685813926thrust24THRUST_300001_SM_1000_NS12placeholders2_5E,@object
	.size		_ZN34_INTERNAL_d91d8f15_4_k_cu_685813926thrust24THRUST_300001_SM_1000_NS12placeholders2_5E,(_ZN34_INTERNAL_d91d8f15_4_k_cu_685813924cuda3std3__45__cpo6rbeginE - _ZN34_INTERNAL_d91d8f15_4_k_cu_685813926thrust24THRUST_300001_SM_1000_NS12placeholders2_5E)
_ZN34_INTERNAL_d91d8f15_4_k_cu_685813926thrust24THRUST_300001_SM_1000_NS12placeholders2_5E:
	.zero		1
	.type		_ZN34_INTERNAL_d91d8f15_4_k_cu_685813924cuda3std3__45__cpo6rbeginE,@object
	.size		_ZN34_INTERNAL_d91d8f15_4_k_cu_685813924cuda3std3__45__cpo6rbeginE,(_ZN34_INTERNAL_d91d8f15_4_k_cu_685813924cuda3std6ranges3__45__cpo7advanceE - _ZN34_INTERNAL_d91d8f15_4_k_cu_685813924cuda3std3__45__cpo6rbeginE)
_ZN34_INTERNAL_d91d8f15_4_k_cu_685813924cuda3std3__45__cpo6rbeginE:
	.zero		1
	.type		_ZN34_INTERNAL_d91d8f15_4_k_cu_685813924cuda3std6ranges3__45__cpo7advanceE,@object
	.size		_ZN34_INTERNAL_d91d8f15_4_k_cu_685813924cuda3std6ranges3__45__cpo7advanceE,(_ZN34_INTERNAL_d91d8f15_4_k_cu_685813924cuda3std3__47nulloptE - _ZN34_INTERNAL_d91d8f15_4_k_cu_685813924cuda3std6ranges3__45__cpo7advanceE)
_ZN34_INTERNAL_d91d8f15_4_k_cu_685813924cuda3std6ranges3__45__cpo7advanceE:
	.zero		1
	.type		_ZN34_INTERNAL_d91d8f15_4_k_cu_685813924cuda3std3__47nulloptE,@object
	.size		_ZN34_INTERNAL_d91d8f15_4_k_cu_685813924cuda3std3__47nulloptE,(_ZN34_INTERNAL_d91d8f15_4_k_cu_685813924cuda3std6ranges3__45__cpo8distanceE - _ZN34_INTERNAL_d91d8f15_4_k_cu_685813924cuda3std3__47nulloptE)
_ZN34_INTERNAL_d91d8f15_4_k_cu_685813924cuda3std3__47nulloptE:
	.zero		1
	.type		_ZN34_INTERNAL_d91d8f15_4_k_cu_685813924cuda3std6ranges3__45__cpo8distanceE,@object
	.size		_ZN34_INTERNAL_d91d8f15_4_k_cu_685813924cuda3std6ranges3__45__cpo8distanceE,(_ZN34_INTERNAL_d91d8f15_4_k_cu_685813926thrust24THRUST_300001_SM_1000_NS12placeholders3_10E - _ZN34_INTERNAL_d91d8f15_4_k_cu_685813924cuda3std6ranges3__45__cpo8distanceE)
_ZN34_INTERNAL_d91d8f15_4_k_cu_685813924cuda3std6ranges3__45__cpo8distanceE:
	.zero		1
	.type		_ZN34_INTERNAL_d91d8f15_4_k_cu_685813926thrust24THRUST_300001_SM_1000_NS12placeholders3_10E,@object
	.size		_ZN34_INTERNAL_d91d8f15_4_k_cu_685813926thrust24THRUST_300001_SM_1000_NS12placeholders3_10E,(_ZN34_INTERNAL_d91d8f15_4_k_cu_685813924cuda3std3__419piecewise_constructE - _ZN34_INTERNAL_d91d8f15_4_k_cu_685813926thrust24THRUST_300001_SM_1000_NS12placeholders3_10E)
_ZN34_INTERNAL_d91d8f15_4_k_cu_685813926thrust24THRUST_300001_SM_1000_NS12placeholders3_10E:
	.zero		1
	.type		_ZN34_INTERNAL_d91d8f15_4_k_cu_685813924cuda3std3__419piecewise_constructE,@object
	.size		_ZN34_INTERNAL_d91d8f15_4_k_cu_685813924cuda3std3__419piecewise_constructE,(_ZN34_INTERNAL_d91d8f15_4_k_cu_685813924cuda3std6ranges3__45__cpo5cdataE - _ZN34_INTERNAL_d91d8f15_4_k_cu_685813924cuda3std3__419piecewise_constructE)
_ZN34_INTERNAL_d91d8f15_4_k_cu_685813924cuda3std3__419piecewise_constructE:
	.zero		1
	.type		_ZN34_INTERNAL_d91d8f15_4_k_cu_685813924cuda3std6ranges3__45__cpo5cdataE,@object
	.size		_ZN34_INTERNAL_d91d8f15_4_k_cu_685813924cuda3std6ranges3__45__cpo5cdataE,(_ZN34_INTERNAL_d91d8f15_4_k_cu_685813926thrust24THRUST_300001_SM_1000_NS12placeholders2_2E - _ZN34_INTERNAL_d91d8f15_4_k_cu_685813924cuda3std6ranges3__45__cpo5cdataE)
_ZN34_INTERNAL_d91d8f15_4_k_cu_685813924cuda3std6ranges3__45__cpo5cdataE:
	.zero		1
	.type		_ZN34_INTERNAL_d91d8f15_4_k_cu_685813926thrust24THRUST_300001_SM_1000_NS12placeholders2_2E,@object
	.size		_ZN34_INTERNAL_d91d8f15_4_k_cu_685813926thrust24THRUST_300001_SM_1000_NS12placeholders2_2E,(_ZN34_INTERNAL_d91d8f15_4_k_cu_685813924cuda3std3__45__cpo3endE - _ZN34_INTERNAL_d91d8f15_4_k_cu_685813926thrust24THRUST_300001_SM_1000_NS12placeholders2_2E)
_ZN34_INTERNAL_d91d8f15_4_k_cu_685813926thrust24THRUST_300001_SM_1000_NS12placeholders2_2E:
	.zero		1
	.type		_ZN34_INTERNAL_d91d8f15_4_k_cu_685813924cuda3std3__45__cpo3endE,@object
	.size		_ZN34_INTERNAL_d91d8f15_4_k_cu_685813924cuda3std3__45__cpo3endE,(_ZN34_INTERNAL_d91d8f15_4_k_cu_685813924cuda3std6ranges3__45__cpo3endE - _ZN34_INTERNAL_d91d8f15_4_k_cu_685813924cuda3std3__45__cpo3endE)
_ZN34_INTERNAL_d91d8f15_4_k_cu_685813924cuda3std3__45__cpo3endE:
	.zero		1
	.type		_ZN34_INTERNAL_d91d8f15_4_k_cu_685813924cuda3std6ranges3__45__cpo3endE,@object
	.size		_ZN34_INTERNAL_d91d8f15_4_k_cu_685813924cuda3std6ranges3__45__cpo3endE,(_ZN34_INTERNAL_d91d8f15_4_k_cu_685813926thrust24THRUST_300001_SM_1000_NS12placeholders2_6E - _ZN34_INTERNAL_d91d8f15_4_k_cu_685813924cuda3std6ranges3__45__cpo3endE)
_ZN34_INTERNAL_d91d8f15_4_k_cu_685813924cuda3std6ranges3__45__cpo3endE:
	.zero		1
	.type		_ZN34_INTERNAL_d91d8f15_4_k_cu_685813926thrust24THRUST_300001_SM_1000_NS12placeholders2_6E,@object
	.size		_ZN34_INTERNAL_d91d8f15_4_k_cu_685813926thrust24THRUST_300001_SM_1000_NS12placeholders2_6E,(_ZN34_INTERNAL_d91d8f15_4_k_cu_685813924cuda3std3__45__cpo4rendE - _ZN34_INTERNAL_d91d8f15_4_k_cu_685813926thrust24THRUST_300001_SM_1000_NS12placeholders2_6E)
_ZN34_INTERNAL_d91d8f15_4_k_cu_685813926thrust24THRUST_300001_SM_1000_NS12placeholders2_6E:
	.zero		1
	.type		_ZN34_INTERNAL_d91d8f15_4_k_cu_685813924cuda3std3__45__cpo4rendE,@object
	.size		_ZN34_INTERNAL_d91d8f15_4_k_cu_685813924cuda3std3__45__cpo4rendE,(_ZN34_INTERNAL_d91d8f15_4_k_cu_685813924cuda3std6ranges3__45__cpo9iter_swapE - _ZN34_INTERNAL_d91d8f15_4_k_cu_685813924cuda3std3__45__cpo4rendE)
_ZN34_INTERNAL_d91d8f15_4_k_cu_685813924cuda3std3__45__cpo4rendE:
	.zero		1
	.type		_ZN34_INTERNAL_d91d8f15_4_k_cu_685813924cuda3std6ranges3__45__cpo9iter_swapE,@object
	.size		_ZN34_INTERNAL_d91d8f15_4_k_cu_685813924cuda3std6ranges3__45__cpo9iter_swapE,(_ZN34_INTERNAL_d91d8f15_4_k_cu_685813924cuda3std3__48unexpectE - _ZN34_INTERNAL_d91d8f15_4_k_cu_685813924cuda3std6ranges3__45__cpo9iter_swapE)
_ZN34_INTERNAL_d91d8f15_4_k_cu_685813924cuda3std6ranges3__45__cpo9iter_swapE:
	.zero		1
	.type		_ZN34_INTERNAL_d91d8f15_4_k_cu_685813924cuda3std3__48unexpectE,@object
	.size		_ZN34_INTERNAL_d91d8f15_4_k_cu_685813924cuda3std3__48unexpectE,(_ZN34_INTERNAL_d91d8f15_4_k_cu_685813926thrust24THRUST_300001_SM_1000_NS8cuda_cub3parE - _ZN34_INTERNAL_d91d8f15_4_k_cu_685813924cuda3std3__48unexpectE)
_ZN34_INTERNAL_d91d8f15_4_k_cu_685813924cuda3std3__48unexpectE:
	.zero		1
	.type		_ZN34_INTERNAL_d91d8f15_4_k_cu_685813926thrust24THRUST_300001_SM_1000_NS8cuda_cub3parE,@object
	.size		_ZN34_INTERNAL_d91d8f15_4_k_cu_685813926thrust24THRUST_300001_SM_1000_NS8cuda_cub3parE,(_ZN34_INTERNAL_d91d8f15_4_k_cu_685813926thrust24THRUST_300001_SM_1000_NS12placeholders2_4E - _ZN34_INTERNAL_d91d8f15_4_k_cu_685813926thrust24THRUST_300001_SM_1000_NS8cuda_cub3parE)
_ZN34_INTERNAL_d91d8f15_4_k_cu_685813926thrust24THRUST_300001_SM_1000_NS8cuda_cub3parE:
	.zero		1
	.type		_ZN34_INTERNAL_d91d8f15_4_k_cu_685813926thrust24THRUST_300001_SM_1000_NS12placeholders2_4E,@object
	.size		_ZN34_INTERNAL_d91d8f15_4_k_cu_685813926thrust24THRUST_300001_SM_1000_NS12placeholders2_4E,(_ZN34_INTERNAL_d91d8f15_4_k_cu_685813924cuda3std3__45__cpo4cendE - _ZN34_INTERNAL_d91d8f15_4_k_cu_685813926thrust24THRUST_300001_SM_1000_NS12placeholders2_4E)
_ZN34_INTERNAL_d91d8f15_4_k_cu_685813926thrust24THRUST_300001_SM_1000_NS12placeholders2_4E:
	.zero		1
	.type		_ZN34_INTERNAL_d91d8f15_4_k_cu_685813924cuda3std3__45__cpo4cendE,@object
	.size		_ZN34_INTERNAL_d91d8f15_4_k_cu_685813924cuda3std3__45__cpo4cendE,(_ZN34_INTERNAL_d91d8f15_4_k_cu_685813924cuda3std6ranges3__45__cpo4cendE - _ZN34_INTERNAL_d91d8f15_4_k_cu_685813924cuda3std3__45__cpo4cendE)
_ZN34_INTERNAL_d91d8f15_4_k_cu_685813924cuda3std3__45__cpo4cendE:
	.zero		1
	.type		_ZN34_INTERNAL_d91d8f15_4_k_cu_685813924cuda3std6ranges3__45__cpo4cendE,@object
	.size		_ZN34_INTERNAL_d91d8f15_4_k_cu_685813924cuda3std6ranges3__45__cpo4cendE,(_ZN34_INTERNAL_d91d8f15_4_k_cu_685813924cuda3std3__420unreachable_sentinelE - _ZN34_INTERNAL_d91d8f15_4_k_cu_685813924cuda3std6ranges3__45__cpo4cendE)
_ZN34_INTERNAL_d91d8f15_4_k_cu_685813924cuda3std6ranges3__45__cpo4cendE:
	.zero		1
	.type		_ZN34_INTERNAL_d91d8f15_4_k_cu_685813924cuda3std3__420unreachable_sentinelE,@object
	.size		_ZN34_INTERNAL_d91d8f15_4_k_cu_685813924cuda3std3__420unreachable_sentinelE,(_ZN34_INTERNAL_d91d8f15_4_k_cu_685813924cuda3std6ranges3__45__cpo5ssizeE - _ZN34_INTERNAL_d91d8f15_4_k_cu_685813924cuda3std3__420unreachable_sentinelE)
_ZN34_INTERNAL_d91d8f15_4_k_cu_685813924cuda3std3__420unreachable_sentinelE:
	.zero		1
	.type		_ZN34_INTERNAL_d91d8f15_4_k_cu_685813924cuda3std6ranges3__45__cpo5ssizeE,@object
	.size		_ZN34_INTERNAL_d91d8f15_4_k_cu_685813924cuda3std6ranges3__45__cpo5ssizeE,(_ZN34_INTERNAL_d91d8f15_4_k_cu_685813926thrust24THRUST_300001_SM_1000_NS12placeholders2_8E - _ZN34_INTERNAL_d91d8f15_4_k_cu_685813924cuda3std6ranges3__45__cpo5ssizeE)
_ZN34_INTERNAL_d91d8f15_4_k_cu_685813924cuda3std6ranges3__45__cpo5ssizeE:
	.zero		1
	.type		_ZN34_INTERNAL_d91d8f15_4_k_cu_685813926thrust24THRUST_300001_SM_1000_NS12placeholders2_8E,@object
	.size		_ZN34_INTERNAL_d91d8f15_4_k_cu_685813926thrust24THRUST_300001_SM_1000_NS12placeholders2_8E,(_ZN34_INTERNAL_d91d8f15_4_k_cu_685813924cuda3std3__45__cpo5crendE - _ZN34_INTERNAL_d91d8f15_4_k_cu_685813926thrust24THRUST_300001_SM_1000_NS12placeholders2_8E)
_ZN34_INTERNAL_d91d8f15_4_k_cu_685813926thrust24THRUST_300001_SM_1000_NS12placeholders2_8E:
	.zero		1
	.type		_ZN34_INTERNAL_d91d8f15_4_k_cu_685813924cuda3std3__45__cpo5crendE,@object
	.size		_ZN34_INTERNAL_d91d8f15_4_k_cu_685813924cuda3std3__45__cpo5crendE,(_ZN34_INTERNAL_d91d8f15_4_k_cu_685813924cuda3std6ranges3__45__cpo4prevE - _ZN34_INTERNAL_d91d8f15_4_k_cu_685813924cuda3std3__45__cpo5crendE)
_ZN34_INTERNAL_d91d8f15_4_k_cu_685813924cuda3std3__45__cpo5crendE:
	.zero		1
	.type		_ZN34_INTERNAL_d91d8f15_4_k_cu_685813924cuda3std6ranges3__45__cpo4prevE,@object
	.size		_ZN34_INTERNAL_d91d8f15_4_k_cu_685813924cuda3std6ranges3__45__cpo4prevE,(_ZN34_INTERNAL_d91d8f15_4_k_cu_685813924cuda3std6ranges3__45__cpo9iter_moveE - _ZN34_INTERNAL_d91d8f15_4_k_cu_685813924cuda3std6ranges3__45__cpo4prevE)
_ZN34_INTERNAL_d91d8f15_4_k_cu_685813924cuda3std6ranges3__45__cpo4prevE:
	.zero		1
	.type		_ZN34_INTERNAL_d91d8f15_4_k_cu_685813924cuda3std6ranges3__45__cpo9iter_moveE,@object
	.size		_ZN34_INTERNAL_d91d8f15_4_k_cu_685813924cuda3std6ranges3__45__cpo9iter_moveE,(_ZN34_INTERNAL_d91d8f15_4_k_cu_685813926thrust24THRUST_300001_SM_1000_NS6system6detail10sequential3seqE - _ZN34_INTERNAL_d91d8f15_4_k_cu_685813924cuda3std6ranges3__45__cpo9iter_moveE)
_ZN34_INTERNAL_d91d8f15_4_k_cu_685813924cuda3std6ranges3__45__cpo9iter_moveE:
	.zero		1
	.type		_ZN34_INTERNAL_d91d8f15_4_k_cu_685813926thrust24THRUST_300001_SM_1000_NS6system6detail10sequential3seqE,@object
	.size		_ZN34_INTERNAL_d91d8f15_4_k_cu_685813926thrust24THRUST_300001_SM_1000_NS6system6detail10sequential3seqE,(.L_31 - _ZN34_INTERNAL_d91d8f15_4_k_cu_685813926thrust24THRUST_300001_SM_1000_NS6system6detail10sequential3seqE)
_ZN34_INTERNAL_d91d8f15_4_k_cu_685813926thrust24THRUST_300001_SM_1000_NS6system6detail10sequential3seqE:
	.zero		1
.L_31:


//--------------------- .nv.shared._ZN3cub18CUB_300001_SM_10006detail6reduce28DeviceReduceSingleTileKernelINS2_10policy_hubIlyN4cuda3std3__44plusIlEEE10Policy1000EPlSC_iS9_llNS7_10__identityEEEvT0_T1_T2_T3_T4_T6_ --------------------------
	.section	.nv.shared._ZN3cub18CUB_300001_SM_10006detail6reduce28DeviceReduceSingleTileKernelINS2_10policy_hubIlyN4cuda3std3__44plusIlEEE10Policy1000EPlSC_iS9_llNS7_10__identityEEEvT0_T1_T2_T3_T4_T6_,"aw",@nobits
	.sectionflags	@""
	.align	8
.nv.shared._ZN3cub18CUB_300001_SM_10006detail6reduce28DeviceReduceSingleTileKernelINS2_10policy_hubIlyN4cuda3std3__44plusIlEEE10Policy1000EPlSC_iS9_llNS7_10__identityEEEvT0_T1_T2_T3_T4_T6_:
	.zero		1176


//--------------------- .nv.shared._ZN3cub18CUB_300001_SM_10006detail6reduce18DeviceReduceKernelINS2_10policy_hubIlyN4cuda3std3__44plusIlEEE10Policy1000EN6thrust24THRUST_300001_SM_1000_NS18transform_iteratorINSD_6detail14equal_to_valueIiEENSF_15normal_iteratorINSD_10device_ptrIfEEEEllEEyS9_lNS7_10__identityEEEvT0_PT3_T1_NS0_13GridEvenShareISR_EET2_T4_ --------------------------
	.section	.nv.shared._ZN3cub18CUB_300001_SM_10006detail6reduce18DeviceReduceKernelINS2_10policy_hubIlyN4cuda3std3__44plusIlEEE10Policy1000EN6thrust24THRUST_300001_SM_1000_NS18transform_iteratorINSD_6detail14equal_to_valueIiEENSF_15normal_iteratorINSD_10device_ptrIfEEEEllEEyS9_lNS7_10__identityEEEvT0_PT3_T1_NS0_13GridEvenShareISR_EET2_T4_,"aw",@nobits
	.sectionflags	@""
	.align	8
.nv.shared._ZN3cub18CUB_300001_SM_10006detail6reduce18DeviceReduceKernelINS2_10policy_hubIlyN4cuda3std3__44plusIlEEE10Policy1000EN6thrust24THRUST_300001_SM_1000_NS18transform_iteratorINSD_6detail14equal_to_valueIiEENSF_15normal_iteratorINSD_10device_ptrIfEEEEllEEyS9_lNS7_10__identityEEEvT0_PT3_T1_NS0_13GridEvenShareISR_EET2_T4_:
	.zero		1176


//--------------------- .nv.shared._ZN3cub18CUB_300001_SM_10006detail6reduce28DeviceReduceSingleTileKernelINS2_10policy_hubIlyN4cuda3std3__44plusIlEEE10Policy1000EN6thrust24THRUST_300001_SM_1000_NS18transform_iteratorINSD_6detail14equal_to_valueIiEENSF_15normal_iteratorINSD_10device_ptrIfEEEEllEEPlyS9_llNS7_10__identityEEEvT0_T1_T2_T3_T4_T6_ --------------------------
	.section	.nv.shared._ZN3cub18CUB_300001_SM_10006detail6reduce28DeviceReduceSingleTileKernelINS2_10policy_hubIlyN4cuda3std3__44plusIlEEE10Policy1000EN6thrust24THRUST_300001_SM_1000_NS18transform_iteratorINSD_6detail14equal_to_valueIiEENSF_15normal_iteratorINSD_10device_ptrIfEEEEllEEPlyS9_llNS7_10__identityEEEvT0_T1_T2_T3_T4_T6_,"aw",@nobits
	.sectionflags	@""
	.align	8
.nv.shared._ZN3cub18CUB_300001_SM_10006detail6reduce28DeviceReduceSingleTileKernelINS2_10policy_hubIlyN4cuda3std3__44plusIlEEE10Policy1000EN6thrust24THRUST_300001_SM_1000_NS18transform_iteratorINSD_6detail14equal_to_valueIiEENSF_15normal_iteratorINSD_10device_ptrIfEEEEllEEPlyS9_llNS7_10__identityEEEvT0_T1_T2_T3_T4_T6_:
	.zero		1176


//--------------------- .nv.shared._ZN3cub18CUB_300001_SM_10006detail6reduce28DeviceReduceSingleTileKernelINS2_10policy_hubIljN4cuda3std3__44plusIlEEE10Policy1000EPlSC_iS9_llNS7_10__identityEEEvT0_T1_T2_T3_T4_T6_ --------------------------
	.section	.nv.shared._ZN3cub18CUB_300001_SM_10006detail6reduce28DeviceReduceSingleTileKernelINS2_10policy_hubIljN4cuda3std3__44plusIlEEE10Policy1000EPlSC_iS9_llNS7_10__identityEEEvT0_T1_T2_T3_T4_T6_,"aw",@nobits
	.sectionflags	@""
	.align	8
.nv.shared._ZN3cub18CUB_300001_SM_10006detail6reduce28DeviceReduceSingleTileKernelINS2_10policy_hubIljN4cuda3std3__44plusIlEEE10Policy1000EPlSC_iS9_llNS7_10__identityEEEvT0_T1_T2_T3_T4_T6_:
	.zero		1176


//--------------------- .nv.shared._ZN3cub18CUB_300001_SM_10006detail6reduce18DeviceReduceKernelINS2_10policy_hubIljN4cuda3std3__44plusIlEEE10Policy1000EN6thrust24THRUST_300001_SM_1000_NS18transform_iteratorINSD_6detail14equal_to_valueIiEENSF_15normal_iteratorINSD_10device_ptrIfEEEEllEEjS9_lNS7_10__identityEEEvT0_PT3_T1_NS0_13GridEvenShareISR_EET2_T4_ --------------------------
	.section	.nv.shared._ZN3cub18CUB_300001_SM_10006detail6reduce18DeviceReduceKernelINS2_10policy_hubIljN4cuda3std3__44plusIlEEE10Policy1000EN6thrust24THRUST_300001_SM_1000_NS18transform_iteratorINSD_6detail14equal_to_valueIiEENSF_15normal_iteratorINSD_10device_ptrIfEEEEllEEjS9_lNS7_10__identityEEEvT0_PT3_T1_NS0_13GridEvenShareISR_EET2_T4_,"aw",@nobits
	.sectionflags	@""
	.align	8
.nv.shared._ZN3cub18CUB_300001_SM_10006detail6reduce18DeviceReduceKernelINS2_10policy_hubIljN4cuda3std3__44plusIlEEE10Policy1000EN6thrust24THRUST_300001_SM_1000_NS18transform_iteratorINSD_6detail14equal_to_valueIiEENSF_15normal_iteratorINSD_10device_ptrIfEEEEllEEjS9_lNS7_10__identityEEEvT0_PT3_T1_NS0_13GridEvenShareISR_EET2_T4_:
	.zero		1176


//--------------------- .nv.shared._ZN3cub18CUB_300001_SM_10006detail6reduce28DeviceReduceSingleTileKernelINS2_10policy_hubIljN4cuda3std3__44plusIlEEE10Policy1000EN6thrust24THRUST_300001_SM_1000_NS18transform_iteratorINSD_6detail14equal_to_valueIiEENSF_15normal_iteratorINSD_10device_ptrIfEEEEllEEPljS9_llNS7_10__identityEEEvT0_T1_T2_T3_T4_T6_ --------------------------
	.section	.nv.shared._ZN3cub18CUB_300001_SM_10006detail6reduce28DeviceReduceSingleTileKernelINS2_10policy_hubIljN4cuda3std3__44plusIlEEE10Policy1000EN6thrust24THRUST_300001_SM_1000_NS18transform_iteratorINSD_6detail14equal_to_valueIiEENSF_15normal_iteratorINSD_10device_ptrIfEEEEllEEPljS9_llNS7_10__identityEEEvT0_T1_T2_T3_T4_T6_,"aw",@nobits
	.sectionflags	@""
	.align	8
.nv.shared._ZN3cub18CUB_300001_SM_10006detail6reduce28DeviceReduceSingleTileKernelINS2_10policy_hubIljN4cuda3std3__44plusIlEEE10Policy1000EN6thrust24THRUST_300001_SM_1000_NS18transform_iteratorINSD_6detail14equal_to_valueIiEENSF_15normal_iteratorINSD_10device_ptrIfEEEEllEEPljS9_llNS7_10__identityEEEvT0_T1_T2_T3_T4_T6_:
	.zero		1176


//--------------------- .nv.constant0._ZN3cub18CUB_300001_SM_10006detail9transform16transform_kernelINS2_10policy_hubILb1EN4cuda3std3__45tupleIJN6thrust24THRUST_300001_SM_1000_NS7pointerIiNSA_8cuda_cub3tagENSA_11use_defaultESE_EEEEEE10policy1000ElNS7_10__identityENSA_10device_ptrIfEEJPiEEEvT0_iT1_T2_DpNS2_10kernel_argIT3_EE --------------------------
	.section	.nv.constant0._ZN3cub18CUB_300001_SM_10006detail9transform16transform_kernelINS2_10policy_hubILb1EN4cuda3std3__45tupleIJN6thrust24THRUST_300001_SM_1000_NS7pointerIiNSA_8cuda_cub3tagENSA_11use_defaultESE_EEEEEE10policy1000ElNS7_10__identityENSA_10device_ptrIfEEJPiEEEvT0_iT1_T2_DpNS2_10kernel_argIT3_EE,"a",@progbits
	.sectionflags	@""
	.align	4
.nv.constant0._ZN3cub18CUB_300001_SM_10006detail9transform16transform_kernelINS2_10policy_hubILb1EN4cuda3std3__45tupleIJN6thrust24THRUST_300001_SM_1000_NS7pointerIiNSA_8cuda_cub3tagENSA_11use_defaultESE_EEEEEE10policy1000ElNS7_10__identityENSA_10device_ptrIfEEJPiEEEvT0_iT1_T2_DpNS2_10kernel_argIT3_EE:
	.zero		936


//--------------------- .nv.constant0._ZN3cub18CUB_300001_SM_10006detail9transform16transform_kernelINS2_10policy_hubILb1EN4cuda3std3__45tupleIJN6thrust24THRUST_300001_SM_1000_NS7pointerIiNSA_8cuda_cub3tagENSA_11use_defaultESE_EEEEEE10policy1000EiNS7_10__identityENSA_10device_ptrIfEEJPiEEEvT0_iT1_T2_DpNS2_10kernel_argIT3_EE --------------------------
	.section	.nv.constant0._ZN3cub18CUB_300001_SM_10006detail9transform16transform_kernelINS2_10policy_hubILb1EN4cuda3std3__45tupleIJN6thrust24THRUST_300001_SM_1000_NS7pointerIiNSA_8cuda_cub3tagENSA_11use_defaultESE_EEEEEE10policy1000EiNS7_10__identityENSA_10device_ptrIfEEJPiEEEvT0_iT1_T2_DpNS2_10kernel_argIT3_EE,"a",@progbits
	.sectionflags	@""
	.align	4
.nv.constant0._ZN3cub18CUB_300001_SM_10006detail9transform16transform_kernelINS2_10policy_hubILb1EN4cuda3std3__45tupleIJN6thrust24THRUST_300001_SM_1000_NS7pointerIiNSA_8cuda_cub3tagENSA_11use_defaultESE_EEEEEE10policy1000EiNS7_10__identityENSA_10device_ptrIfEEJPiEEEvT0_iT1_T2_DpNS2_10kernel_argIT3_EE:
	.zero		936


//--------------------- .nv.constant0._ZN3cub18CUB_300001_SM_10006detail6reduce28DeviceReduceSingleTileKernelINS2_10policy_hubIlyN4cuda3std3__44plusIlEEE10Policy1000EPlSC_iS9_llNS7_10__identityEEEvT0_T1_T2_T3_T4_T6_ --------------------------
	.section	.nv.constant0._ZN3cub18CUB_300001_SM_10006detail6reduce28DeviceReduceSingleTileKernelINS2_10policy_hubIlyN4cuda3std3__44plusIlEEE10Policy1000EPlSC_iS9_llNS7_10__identityEEEvT0_T1_T2_T3_T4_T6_,"a",@progbits
	.sectionflags	@""
	.align	4
.nv.constant0._ZN3cub18CUB_300001_SM_10006detail6reduce28DeviceReduceSingleTileKernelINS2_10policy_hubIlyN4cuda3std3__44plusIlEEE10Policy1000EPlSC_iS9_llNS7_10__identityEEEvT0_T1_T2_T3_T4_T6_:
	.zero		929


//--------------------- .nv.constant0._ZN3cub18CUB_300001_SM_10006detail6reduce18DeviceReduceKernelINS2_10policy_hubIlyN4cuda3std3__44plusIlEEE10Policy1000EN6thrust24THRUST_300001_SM_1000_NS18transform_iteratorINSD_6detail14equal_to_valueIiEENSF_15normal_iteratorINSD_10device_ptrIfEEEEllEEyS9_lNS7_10__identityEEEvT0_PT3_T1_NS0_13GridEvenShareISR_EET2_T4_ --------------------------
	.section	.nv.constant0._ZN3cub18CUB_300001_SM_10006detail6reduce18DeviceReduceKernelINS2_10policy_hubIlyN4cuda3std3__44plusIlEEE10Policy1000EN6thrust24THRUST_300001_SM_1000_NS18transform_iteratorINSD_6detail14equal_to_valueIiEENSF_15normal_iteratorINSD_10device_ptrIfEEEEllEEyS9_lNS7_10__identityEEEvT0_PT3_T1_NS0_13GridEvenShareISR_EET2_T4_,"a",@progbits
	.sectionflags	@""
	.align	4
.nv.constant0._ZN3cub18CUB_300001_SM_10006detail6reduce18DeviceReduceKernelINS2_10policy_hubIlyN4cuda3std3__44plusIlEEE10Policy1000EN6thrust24THRUST_300001_SM_1000_NS18transform_iteratorINSD_6detail14equal_to_valueIiEENSF_15normal_iteratorINSD_10device_ptrIfEEEEllEEyS9_lNS7_10__identityEEEvT0_PT3_T1_NS0_13GridEvenShareISR_EET2_T4_:
	.zero		1002


//--------------------- .nv.constant0._ZN3cub18CUB_300001_SM_10006detail6reduce28DeviceReduceSingleTileKernelINS2_10policy_hubIlyN4cuda3std3__44plusIlEEE10Policy1000EN6thrust24THRUST_300001_SM_1000_NS18transform_iteratorINSD_6detail14equal_to_valueIiEENSF_15normal_iteratorINSD_10device_ptrIfEEEEllEEPlyS9_llNS7_10__identityEEEvT0_T1_T2_T3_T4_T6_ --------------------------
	.section	.nv.constant0._ZN3cub18CUB_300001_SM_10006detail6reduce28DeviceReduceSingleTileKernelINS2_10policy_hubIlyN4cuda3std3__44plusIlEEE10Policy1000EN6thrust24THRUST_300001_SM_1000_NS18transform_iteratorINSD_6detail14equal_to_valueIiEENSF_15normal_iteratorINSD_10device_ptrIfEEEEllEEPlyS9_llNS7_10__identityEEEvT0_T1_T2_T3_T4_T6_,"a",@progbits
	.sectionflags	@""
	.align	4
.nv.constant0._ZN3cub18CUB_300001_SM_10006detail6reduce28DeviceReduceSingleTileKernelINS2_10policy_hubIlyN4cuda3std3__44plusIlEEE10Policy1000EN6thrust24THRUST_300001_SM_1000_NS18transform_iteratorINSD_6detail14equal_to_valueIiEENSF_15normal_iteratorINSD_10device_ptrIfEEEEllEEPlyS9_llNS7_10__identityEEEvT0_T1_T2_T3_T4_T6_:
	.zero		945


//--------------------- .nv.constant0._ZN3cub18CUB_300001_SM_10006detail6reduce28DeviceReduceSingleTileKernelINS2_10policy_hubIljN4cuda3std3__44plusIlEEE10Policy1000EPlSC_iS9_llNS7_10__identityEEEvT0_T1_T2_T3_T4_T6_ --------------------------
	.section	.nv.constant0._ZN3cub18CUB_300001_SM_10006detail6reduce28DeviceReduceSingleTileKernelINS2_10policy_hubIljN4cuda3std3__44plusIlEEE10Policy1000EPlSC_iS9_llNS7_10__identityEEEvT0_T1_T2_T3_T4_T6_,"a",@progbits
	.sectionflags	@""
	.align	4
.nv.constant0._ZN3cub18CUB_300001_SM_10006detail6reduce28DeviceReduceSingleTileKernelINS2_10policy_hubIljN4cuda3std3__44plusIlEEE10Policy1000EPlSC_iS9_llNS7_10__identityEEEvT0_T1_T2_T3_T4_T6_:
	.zero		929


//--------------------- .nv.constant0._ZN3cub18CUB_300001_SM_10006detail6reduce18DeviceReduceKernelINS2_10policy_hubIljN4cuda3std3__44plusIlEEE10Policy1000EN6thrust24THRUST_300001_SM_1000_NS18transform_iteratorINSD_6detail14equal_to_valueIiEENSF_15normal_iteratorINSD_10device_ptrIfEEEEllEEjS9_lNS7_10__identityEEEvT0_PT3_T1_NS0_13GridEvenShareISR_EET2_T4_ --------------------------
	.section	.nv.constant0._ZN3cub18CUB_300001_SM_10006detail6reduce18DeviceReduceKernelINS2_10policy_hubIljN4cuda3std3__44plusIlEEE10Policy1000EN6thrust24THRUST_300001_SM_1000_NS18transform_iteratorINSD_6detail14equal_to_valueIiEENSF_15normal_iteratorINSD_10device_ptrIfEEEEllEEjS9_lNS7_10__identityEEEvT0_PT3_T1_NS0_13GridEvenShareISR_EET2_T4_,"a",@progbits
	.sectionflags	@""
	.align	4
.nv.constant0._ZN3cub18CUB_300001_SM_10006detail6reduce18DeviceReduceKernelINS2_10policy_hubIljN4cuda3std3__44plusIlEEE10Policy1000EN6thrust24THRUST_300001_SM_1000_NS18transform_iteratorINSD_6detail14equal_to_valueIiEENSF_15normal_iteratorINSD_10device_ptrIfEEEEllEEjS9_lNS7_10__identityEEEvT0_PT3_T1_NS0_13GridEvenShareISR_EET2_T4_:
	.zero		966


//--------------------- .nv.constant0._ZN3cub18CUB_300001_SM_10006detail6reduce28DeviceReduceSingleTileKernelINS2_10policy_hubIljN4cuda3std3__44plusIlEEE10Policy1000EN6thrust24THRUST_300001_SM_1000_NS18transform_iteratorINSD_6detail14equal_to_valueIiEENSF_15normal_iteratorINSD_10device_ptrIfEEEEllEEPljS9_llNS7_10__identityEEEvT0_T1_T2_T3_T4_T6_ --------------------------
	.section	.nv.constant0._ZN3cub18CUB_300001_SM_10006detail6reduce28DeviceReduceSingleTileKernelINS2_10policy_hubIljN4cuda3std3__44plusIlEEE10Policy1000EN6thrust24THRUST_300001_SM_1000_NS18transform_iteratorINSD_6detail14equal_to_valueIiEENSF_15normal_iteratorINSD_10device_ptrIfEEEEllEEPljS9_llNS7_10__identityEEEvT0_T1_T2_T3_T4_T6_,"a",@progbits
	.sectionflags	@""
	.align	4
.nv.constant0._ZN3cub18CUB_300001_SM_10006detail6reduce28DeviceReduceSingleTileKernelINS2_10policy_hubIljN4cuda3std3__44plusIlEEE10Policy1000EN6thrust24THRUST_300001_SM_1000_NS18transform_iteratorINSD_6detail14equal_to_valueIiEENSF_15normal_iteratorINSD_10device_ptrIfEEEEllEEPljS9_llNS7_10__identityEEEvT0_T1_T2_T3_T4_T6_:
	.zero		937


//--------------------- .nv.constant0._ZN3cub18CUB_300001_SM_10006detail11EmptyKernelIvEEvv --------------------------
	.section	.nv.constant0._ZN3cub18CUB_300001_SM_10006detail11EmptyKernelIvEEvv,"a",@progbits
	.sectionflags	@""
	.align	4
.nv.constant0._ZN3cub18CUB_300001_SM_10006detail11EmptyKernelIvEEvv:
	.zero		896


//--------------------- SYMBOLS --------------------------

	.type		.nv.reservedSmem.offset0,@object
	.size		.nv.reservedSmem.offset0,0x4
	.type		.nv.reservedSmem.cap,@object
	.size		.nv.reservedSmem.cap,0x4
